def matmul_kernel(
    a_ptr,
    b_ptr,
    c_ptr,
    M,
    N,
    K,
    stride_am,
    stride_ak,
    stride_bk,
    stride_bn,
    stride_cm,
    stride_cn,
    BLOCK_M: tl.constexpr,
    BLOCK_N: tl.constexpr,
    BLOCK_K: tl.constexpr,
    GROUP_M: tl.constexpr,
):
    pid = tl.program_id(axis=0)
    num_pid_m = tl.cdiv(M, BLOCK_M)
    num_pid_n = tl.cdiv(N, BLOCK_N)
    num_pid_in_group = GROUP_M * num_pid_n
    group_id = pid // num_pid_in_group
    first_pid_m = group_id * GROUP_M
    group_size_m = min(num_pid_m - first_pid_m, GROUP_M)
    pid_m = first_pid_m + ((pid % num_pid_in_group) % group_size_m)
    pid_n = (pid % num_pid_in_group) // group_size_m

    offs_am = (pid_m * BLOCK_M + tl.arange(0, BLOCK_M)) % M
    offs_bn = (pid_n * BLOCK_N + tl.arange(0, BLOCK_N)) % N
    offs_k = tl.arange(0, BLOCK_K)
    a_ptrs = a_ptr + offs_am[:, None] * stride_am + offs_k[None, :] * stride_ak
    b_ptrs = b_ptr + offs_k[:, None] * stride_bk + offs_bn[None, :] * stride_bn

    acc = tl.zeros((BLOCK_M, BLOCK_N), dtype=tl.float32)
    for kk in range(0, tl.cdiv(K, BLOCK_K)):
        a = tl.load(a_ptrs, mask=offs_k[None, :] < K - kk * BLOCK_K, other=0.0)
        b = tl.load(b_ptrs, mask=offs_k[:, None] < K - kk * BLOCK_K, other=0.0)
        acc = tl.dot(a, b, acc)
        a_ptrs += BLOCK_K * stride_ak
        b_ptrs += BLOCK_K * stride_bk

    c = acc.to(c_ptr.dtype.element_ty)
    offs_cm = pid_m * BLOCK_M + tl.arange(0, BLOCK_M)
    offs_cn = pid_n * BLOCK_N + tl.arange(0, BLOCK_N)
    c_ptrs = c_ptr + offs_cm[:, None] * stride_cm + offs_cn[None, :] * stride_cn
    mask = (offs_cm[:, None] < M) & (offs_cn[None, :] < N)
    tl.store(c_ptrs, c, mask=mask)

# config = {"BLOCK_K": 128, "BLOCK_M": 128, "BLOCK_N": 256, "GROUP_M": 8, "arch": "sm_90", "dtype": "fp32", "num_ctas": 1, "num_stages": 3, "num_warps": 16}
# arch = sm_90


// ===== COMPILED SASS (sm_90a) =====

	.target	sm_90a

	.elftype	@"ET_EXEC"


//--------------------- .note.nv.tkinfo           --------------------------
	.section	.note.nv.tkinfo,"",@"SHT_NOTE"
	.sectionflags	@"SHF_NOTE_NV_TKINFO"
	.tkinfo
        /*0018*/ 	.word	0x00000002
        /*0030*/ 	.string	""
        /*0030*/ 	.string	"ptxas"
        /*0030*/ 	.string	"Cuda compilation tools, release 13.0, V13.0.88"
        /*0030*/ 	.string	"Build cuda_13.0.r13.0/compiler.36424714_0"
        /*0030*/ 	.string	"-v  -suppress-debug-info  -lineinfo  -arch sm_90a "



//--------------------- .note.nv.cuinfo           --------------------------
	.section	.note.nv.cuinfo,"",@"SHT_NOTE"
	.sectionflags	@"SHF_NOTE_NV_CUINFO"
        /*0018*/ 	.short	0x0002
        /*001a*/ 	.short	0x005a
        /*001c*/ 	.short	0x0082
	.zero		2


//--------------------- .nv.info                  --------------------------
	.section	.nv.info,"",@"SHT_CUDA_INFO"
	.align	4


	//----- nvinfo : EIATTR_REGCOUNT
	.align		4
        /*0000*/ 	.byte	0x04, 0x2f
        /*0002*/ 	.short	(.L_1 - .L_0)
	.align		4
.L_0:
        /*0004*/ 	.word	index@(matmul_kernel)
        /*0008*/ 	.word	0x00000080


	//----- nvinfo : EIATTR_FRAME_SIZE
	.align		4
.L_1:
        /*000c*/ 	.byte	0x04, 0x11
        /*000e*/ 	.short	(.L_3 - .L_2)
	.align		4
.L_2:
        /*0010*/ 	.word	index@(matmul_kernel)
        /*0014*/ 	.word	0x00000608


	//----- nvinfo : EIATTR_MIN_STACK_SIZE
	.align		4
.L_3:
        /*0018*/ 	.byte	0x04, 0x12
        /*001a*/ 	.short	(.L_5 - .L_4)
	.align		4
.L_4:
        /*001c*/ 	.word	index@(matmul_kernel)
        /*0020*/ 	.word	0x00000608
.L_5:


//--------------------- .nv.compat                --------------------------
	.section	.nv.compat,"",@"SHT_CUDA_COMPAT_INFO"
	.align	4
        /*0000*/ 	.byte	0x02, 0x09, 0x01, 0x00, 0x02, 0x02, 0x04, 0x00, 0x02, 0x05, 0x05, 0x00, 0x03, 0x07, 0x01, 0x01
        /*0010*/ 	.byte	0x02, 0x03, 0x00, 0x00, 0x02, 0x06, 0x01, 0x00, 0x04, 0x0b, 0x08, 0x00, 0x00, 0x00, 0x00, 0x00
        /*0020*/ 	.byte	0x00, 0x00, 0x00, 0x00


//--------------------- .nv.info.matmul_kernel    --------------------------
	.section	.nv.info.matmul_kernel,"",@"SHT_CUDA_INFO"
	.sectionflags	@""
	.align	4


	//----- nvinfo : EIATTR_CUDA_API_VERSION
	.align		4
        /*0000*/ 	.byte	0x04, 0x37
        /*0002*/ 	.short	(.L_7 - .L_6)
.L_6:
        /*0004*/ 	.word	0x00000082


	//----- nvinfo : EIATTR_KPARAM_INFO
	.align		4
.L_7:
        /*0008*/ 	.byte	0x04, 0x17
        /*000a*/ 	.short	(.L_9 - .L_8)
.L_8:
        /*000c*/ 	.word	0x00000000
        /*0010*/ 	.short	0x000d
        /*0012*/ 	.short	0x0048
        /*0014*/ 	.byte	0x00, 0xf4, 0x21, 0x00


	//----- nvinfo : EIATTR_KPARAM_INFO
	.align		4
.L_9:
        /*0018*/ 	.byte	0x04, 0x17
        /*001a*/ 	.short	(.L_11 - .L_10)
.L_10:
        /*001c*/ 	.word	0x00000000
        /*0020*/ 	.short	0x000c
        /*0022*/ 	.short	0x0040
        /*0024*/ 	.byte	0x00, 0xf4, 0x21, 0x00


	//----- nvinfo : EIATTR_KPARAM_INFO
	.align		4
.L_11:
        /*0028*/ 	.byte	0x04, 0x17
        /*002a*/ 	.short	(.L_13 - .L_12)
.L_12:
        /*002c*/ 	.word	0x00000000
        /*0030*/ 	.short	0x000b
        /*0032*/ 	.short	0x0038
        /*0034*/ 	.byte	0x00, 0xf0, 0x11, 0x00


	//----- nvinfo : EIATTR_KPARAM_INFO
	.align		4
.L_13:
        /*0038*/ 	.byte	0x04, 0x17
        /*003a*/ 	.short	(.L_15 - .L_14)
.L_14:
        /*003c*/ 	.word	0x00000000
        /*0040*/ 	.short	0x000a
        /*0042*/ 	.short	0x0034
        /*0044*/ 	.byte	0x00, 0xf0, 0x11, 0x00


	//----- nvinfo : EIATTR_KPARAM_INFO
	.align		4
.L_15:
        /*0048*/ 	.byte	0x04, 0x17
        /*004a*/ 	.short	(.L_17 - .L_16)
.L_16:
        /*004c*/ 	.word	0x00000000
        /*0050*/ 	.short	0x0009
        /*0052*/ 	.short	0x0030
        /*0054*/ 	.byte	0x00, 0xf0, 0x11, 0x00


	//----- nvinfo : EIATTR_KPARAM_INFO
	.align		4
.L_17:
        /*0058*/ 	.byte	0x04, 0x17
        /*005a*/ 	.short	(.L_19 - .L_18)
.L_18:
        /*005c*/ 	.word	0x00000000
        /*0060*/ 	.short	0x0008
        /*0062*/ 	.short	0x002c
        /*0064*/ 	.byte	0x00, 0xf0, 0x11, 0x00


	//----- nvinfo : EIATTR_KPARAM_INFO
	.align		4
.L_19:
        /*0068*/ 	.byte	0x04, 0x17
        /*006a*/ 	.short	(.L_21 - .L_20)
.L_20:
        /*006c*/ 	.word	0x00000000
        /*0070*/ 	.short	0x0007
        /*0072*/ 	.short	0x0028
        /*0074*/ 	.byte	0x00, 0xf0, 0x11, 0x00


	//----- nvinfo : EIATTR_KPARAM_INFO
	.align		4
.L_21:
        /*0078*/ 	.byte	0x04, 0x17
        /*007a*/ 	.short	(.L_23 - .L_22)
.L_22:
        /*007c*/ 	.word	0x00000000
        /*0080*/ 	.short	0x0006
        /*0082*/ 	.short	0x0024
        /*0084*/ 	.byte	0x00, 0xf0, 0x11, 0x00


	//----- nvinfo : EIATTR_KPARAM_INFO
	.align		4
.L_23:
        /*0088*/ 	.byte	0x04, 0x17
        /*008a*/ 	.short	(.L_25 - .L_24)
.L_24:
        /*008c*/ 	.word	0x00000000
        /*0090*/ 	.short	0x0005
        /*0092*/ 	.short	0x0020
        /*0094*/ 	.byte	0x00, 0xf0, 0x11, 0x00


	//----- nvinfo : EIATTR_KPARAM_INFO
	.align		4
.L_25:
        /*0098*/ 	.byte	0x04, 0x17
        /*009a*/ 	.short	(.L_27 - .L_26)
.L_26:
        /*009c*/ 	.word	0x00000000
        /*00a0*/ 	.short	0x0004
        /*00a2*/ 	.short	0x001c
        /*00a4*/ 	.byte	0x00, 0xf0, 0x11, 0x00


	//----- nvinfo : EIATTR_KPARAM_INFO
	.align		4
.L_27:
        /*00a8*/ 	.byte	0x04, 0x17
        /*00aa*/ 	.short	(.L_29 - .L_28)
.L_28:
        /*00ac*/ 	.word	0x00000000
        /*00b0*/ 	.short	0x0003
        /*00b2*/ 	.short	0x0018
        /*00b4*/ 	.byte	0x00, 0xf0, 0x11, 0x00


	//----- nvinfo : EIATTR_KPARAM_INFO
	.align		4
.L_29:
        /*00b8*/ 	.byte	0x04, 0x17
        /*00ba*/ 	.short	(.L_31 - .L_30)
.L_30:
        /*00bc*/ 	.word	0x00000000
        /*00c0*/ 	.short	0x0002
        /*00c2*/ 	.short	0x0010
        /*00c4*/ 	.byte	0x00, 0xf4, 0x21, 0x00


	//----- nvinfo : EIATTR_KPARAM_INFO
	.align		4
.L_31:
        /*00c8*/ 	.byte	0x04, 0x17
        /*00ca*/ 	.short	(.L_33 - .L_32)
.L_32:
        /*00cc*/ 	.word	0x00000000
        /*00d0*/ 	.short	0x0001
        /*00d2*/ 	.short	0x0008
        /*00d4*/ 	.byte	0x00, 0xf4, 0x21, 0x00


	//----- nvinfo : EIATTR_KPARAM_INFO
	.align		4
.L_33:
        /*00d8*/ 	.byte	0x04, 0x17
        /*00da*/ 	.short	(.L_35 - .L_34)
.L_34:
        /*00dc*/ 	.word	0x00000000
        /*00e0*/ 	.short	0x0000
        /*00e2*/ 	.short	0x0000
        /*00e4*/ 	.byte	0x00, 0xf4, 0x21, 0x00


	//----- nvinfo : EIATTR_SPARSE_MMA_MASK
	.align		4
.L_35:
        /*00e8*/ 	.byte	0x03, 0x50
        /*00ea*/ 	.short	0x0000


	//----- nvinfo : EIATTR_MAXREG_COUNT
	.align		4
        /*00ec*/ 	.byte	0x03, 0x1b
        /*00ee*/ 	.short	0x0080


	//----- nvinfo : EIATTR_NUM_BARRIERS
	.align		4
        /*00f0*/ 	.byte	0x02, 0x4c
        /*00f2*/ 	.byte	0x01
	.zero		1


	//----- nvinfo : EIATTR_ANNOTATIONS
	.align		4
        /*00f4*/ 	.byte	0x04, 0x55
        /*00f6*/ 	.short	(.L_37 - .L_36)


	//   ....[0]....
.L_36:
        /*00f8*/ 	.word	0x00000001
        /*00fc*/ 	.byte	0xd0, 0x00, 0x00, 0x00, 0x01, 0x00, 0x00, 0x00, 0xf0, 0x00, 0x00, 0x00, 0x01, 0x00, 0x00, 0x00
        /* <DEDUP_REMOVED lines=565> */
        /*245c*/ 	.byte	0x90, 0x26, 0x01, 0x00


	//----- nvinfo : EIATTR_MERCURY_ISA_VERSION
	.align		4
.L_37:
        /*2460*/ 	.byte	0x03, 0x5f
        /*2462*/ 	.short	0x0101


	//----- nvinfo : EIATTR_EXIT_INSTR_OFFSETS
	.align		4
        /*2464*/ 	.byte	0x04, 0x1c
        /*2466*/ 	.short	(.L_39 - .L_38)


	//   ....[0]....
.L_38:
        /*2468*/ 	.word	0x00012990


	//   ....[1]....
        /*246c*/ 	.word	0x000129b0


	//----- nvinfo : EIATTR_REQNTID
	.align		4
.L_39:
        /*2470*/ 	.byte	0x04, 0x10
        /*2472*/ 	.short	(.L_41 - .L_40)
.L_40:
        /*2474*/ 	.word	0x00000200
        /*2478*/ 	.word	0x00000001
        /*247c*/ 	.word	0x00000001


	//----- nvinfo : EIATTR_CBANK_PARAM_SIZE
	.align		4
.L_41:
        /*2480*/ 	.byte	0x03, 0x19
        /*2482*/ 	.short	0x0050


	//----- nvinfo : EIATTR_PARAM_CBANK
	.align		4
        /*2484*/ 	.byte	0x04, 0x0a
        /*2486*/ 	.short	(.L_43 - .L_42)
	.align		4
.L_42:
        /*2488*/ 	.word	index@(.nv.constant0.matmul_kernel)
        /*248c*/ 	.short	0x0210
        /*248e*/ 	.short	0x0050


	//----- nvinfo : EIATTR_SW_WAR
	.align		4
.L_43:
        /*2490*/ 	.byte	0x04, 0x36
        /*2492*/ 	.short	(.L_45 - .L_44)
.L_44:
        /*2494*/ 	.word	0x00000008
.L_45:


//--------------------- .nv.callgraph             --------------------------
	.section	.nv.callgraph,"",@"SHT_CUDA_CALLGRAPH"
	.align	4
	.sectionentsize	8
	.align		4
        /*0000*/ 	.word	0x00000000
	.align		4
        /*0004*/ 	.word	0xffffffff
	.align		4
        /*0008*/ 	.word	0x00000000
	.align		4
        /*000c*/ 	.word	0xfffffffe
	.align		4
        /*0010*/ 	.word	0x00000000
	.align		4
        /*0014*/ 	.word	0xfffffffd
	.align		4
        /*0018*/ 	.word	0x00000000
	.align		4
        /*001c*/ 	.word	0xfffffffc


//--------------------- .text.matmul_kernel       --------------------------
	.section	.text.matmul_kernel,"ax",@progbits
	.align	128
        .global         matmul_kernel
        .type           matmul_kernel,@function
        .size           matmul_kernel,(.L_x_3 - matmul_kernel)
        .other          matmul_kernel,@"STO_CUDA_ENTRY STV_DEFAULT"
matmul_kernel:
.text.matmul_kernel:
[----:B------:R-:W1:Y:S08]  /*0000*/  LDC R1, c[0x0][0x28] ;  /* 0x00000a00ff017b82 */ /* 0x000e700000000800 */
[----:B------:R-:W2:Y:S01]  /*0010*/  LDC.64 R92, c[0x0][0x228] ;  /* 0x00008a00ff5c7b82 */ /* 0x000ea20000000a00 */
[----:B------:R-:W3:Y:S01]  /*0020*/  S2R R9, SR_CTAID.X ;  /* 0x0000000000097919 */ /* 0x000ee20000002500 */
[----:B-1----:R-:W-:Y:S01]  /*0030*/  VIADD R1, R1, 0xfffff9f8 ;  /* 0xfffff9f801017836 */ /* 0x002fe20000000000 */
[----:B------:R-:W-:Y:S01]  /*0040*/  ULDC.64 UR10, c[0x0][0x210] ;  /* 0x00008400000a7ab9 */ /* 0x000fe20000000a00 */
[----:B------:R-:W1:Y:S04]  /*0050*/  S2R R15, SR_TID.X ;  /* 0x00000000000f7919 */ /* 0x000e680000002100 */
[----:B------:R-:W4:Y:S01]  /*0060*/  S2UR UR4, SR_CgaCtaId ;  /* 0x00000000000479c3 */ /* 0x000f220000008800 */
[----:B------:R-:W-:Y:S01]  /*0070*/  UMOV UR7, 0x400 ;  /* 0x0000040000077882 */ /* 0x000fe20000000000 */
[----:B------:R-:W-:Y:S01]  /*0080*/  ULDC.64 UR16, c[0x0][0x208] ;  /* 0x0000820000107ab9 */ /* 0x000fe20000000a00 */
[----:B------:R-:W-:Y:S01]  /*0090*/  ULDC UR8, c[0x0][0x230] ;  /* 0x00008c0000087ab9 */ /* 0x000fe20000000800 */
[----:B------:R-:W-:Y:S01]  /*00a0*/  ULDC.64 UR12, c[0x0][0x218] ;  /* 0x00008600000c7ab9 */ /* 0x000fe20000000a00 */
[----:B------:R-:W-:Y:S01]  /*00b0*/  ULDC UR5, c[0x0][0x240] ;  /* 0x0000900000057ab9 */ /* 0x000fe20000000800 */
[----:B--2---:R-:W-:Y:S01]  /*00c0*/  VIADD R0, R93, 0xff ;  /* 0x000000ff5d007836 */ /* 0x004fe20000000000 */
[----:B------:R2:W-:Y:S04]  /*00d0*/  STL [R1+0x604], R93 ;  /* 0x0006045d01007387 */ /* 0x0005e80000100800 */
[----:B------:R-:W-:Y:S01]  /*00e0*/  SHF.R.S32.HI R3, RZ, 0x1f, R0 ;  /* 0x0000001fff037819 */ /* 0x000fe20000011400 */
[----:B------:R-:W-:Y:S03]  /*00f0*/  STL [R1+0x5e0], R92 ;  /* 0x0005e05c01007387 */ /* 0x000fe60000100800 */
[----:B------:R-:W-:-:S02]  /*0100*/  LEA.HI R3, R3, R0, RZ, 0x8 ;  /* 0x0000000003037211 */ /* 0x000fc400078f40ff */
[----:B---3--:R-:W-:Y:S02]  /*0110*/  IABS R8, R9 ;  /* 0x0000000900087213 */ /* 0x008fe40000000000 */
[----:B------:R-:W-:-:S05]  /*0120*/  SHF.R.S32.HI R3, RZ, 0x8, R3 ;  /* 0x00000008ff037819 */ /* 0x000fca0000011403 */
[----:B------:R-:W-:-:S05]  /*0130*/  IMAD.SHL.U32 R4, R3, 0x8, RZ ;  /* 0x0000000803047824 */ /* 0x000fca00078e00ff */
[-C--:B------:R-:W-:Y:S02]  /*0140*/  IABS R5, R4.reuse ;  /* 0x0000000400057213 */ /* 0x080fe40000000000 */
[----:B------:R-:W-:Y:S02]  /*0150*/  IABS R10, R4 ;  /* 0x00000004000a7213 */ /* 0x000fe40000000000 */
[----:B------:R-:W3:Y:S08]  /*0160*/  I2F.RP R0, R5 ;  /* 0x0000000500007306 */ /* 0x000ef00000209400 */
[----:B---3--:R-:W3:Y:S02]  /*0170*/  MUFU.RCP R0, R0 ;  /* 0x0000000000007308 */ /* 0x008ee40000001000 */
[----:B---3--:R-:W-:-:S02]  /*0180*/  VIADD R2, R0, 0xffffffe ;  /* 0x0ffffffe00027836 */ /* 0x008fc40000000000 */
[----:B------:R-:W-:-:S04]  /*0190*/  IMAD.MOV R0, RZ, RZ, -R10 ;  /* 0x000000ffff007224 */ /* 0x000fc800078e0a0a */
[----:B------:R3:W2:Y:S02]  /*01a0*/  F2I.FTZ.U32.TRUNC.NTZ R3, R2 ;  /* 0x0000000200037305 */ /* 0x0006a4000021f000 */
[----:B---3--:R-:W-:Y:S02]  /*01b0*/  IMAD.MOV.U32 R2, RZ, RZ, RZ ;  /* 0x000000ffff027224 */ /* 0x008fe400078e00ff */
[----:B--2---:R-:W-:-:S04]  /*01c0*/  IMAD.MOV R6, RZ, RZ, -R3 ;  /* 0x000000ffff067224 */ /* 0x004fc800078e0a03 */
[----:B------:R-:W-:Y:S02]  /*01d0*/  IMAD R7, R6, R5, RZ ;  /* 0x0000000506077224 */ /* 0x000fe400078e02ff */
[----:B------:R-:W-:Y:S02]  /*01e0*/  IMAD.MOV.U32 R6, RZ, RZ, R8 ;  /* 0x000000ffff067224 */ /* 0x000fe400078e0008 */
[----:B------:R-:W-:-:S06]  /*01f0*/  IMAD.HI.U32 R3, R3, R7, R2 ;  /* 0x0000000703037227 */ /* 0x000fcc00078e0002 */
[----:B------:R-:W-:-:S04]  /*0200*/  IMAD.HI.U32 R3, R3, R6, RZ ;  /* 0x0000000603037227 */ /* 0x000fc800078e00ff */
[----:B------:R-:W-:Y:S01]  /*0210*/  IMAD R0, R3, R0, R6 ;  /* 0x0000000003007224 */ /* 0x000fe200078e0206 */
[----:B------:R-:W-:-:S04]  /*0220*/  IABS R6, R93 ;  /* 0x0000005d00067213 */ /* 0x000fc80000000000 */
[----:B------:R-:W-:Y:S01]  /*0230*/  ISETP.GT.U32.AND P1, PT, R5, R0, PT ;  /* 0x000000000500720c */ /* 0x000fe20003f24070 */
[----:B------:R-:W2:-:S12]  /*0240*/  I2F.RP R7, R6 ;  /* 0x0000000600077306 */ /* 0x000e980000209400 */
[----:B------:R-:W-:Y:S02]  /*0250*/  @!P1 IMAD.IADD R0, R0, 0x1, -R5 ;  /* 0x0000000100009824 */ /* 0x000fe400078e0a05 */
[----:B------:R-:W-:Y:S01]  /*0260*/  @!P1 VIADD R3, R3, 0x1 ;  /* 0x0000000103039836 */ /* 0x000fe20000000000 */
[----:B------:R-:W-:Y:S01]  /*0270*/  ISETP.NE.AND P1, PT, R4, RZ, PT ;  /* 0x000000ff0400720c */ /* 0x000fe20003f25270 */
[----:B--2---:R-:W2:Y:S01]  /*0280*/  MUFU.RCP R7, R7 ;  /* 0x0000000700077308 */ /* 0x004ea20000001000 */
[----:B------:R-:W-:Y:S02]  /*0290*/  ISETP.GE.U32.AND P0, PT, R0, R5, PT ;  /* 0x000000050000720c */ /* 0x000fe40003f06070 */
[----:B------:R-:W-:-:S04]  /*02a0*/  LOP3.LUT R0, R9, R4, RZ, 0x3c, !PT ;  /* 0x0000000409007212 */ /* 0x000fc800078e3cff */
[----:B------:R-:W-:Y:S01]  /*02b0*/  ISETP.GE.AND P2, PT, R0, RZ, PT ;  /* 0x000000ff0000720c */ /* 0x000fe20003f46270 */
[----:B------:R-:W-:-:S06]  /*02c0*/  VIADD R0, R92, 0x7f ;  /* 0x0000007f5c007836 */ /* 0x000fcc0000000000 */
[----:B------:R-:W-:Y:S02]  /*02d0*/  @P0 VIADD R3, R3, 0x1 ;  /* 0x0000000103030836 */ /* 0x000fe40000000000 */
[----:B--2---:R-:W-:Y:S02]  /*02e0*/  VIADD R12, R7, 0xffffffe ;  /* 0x0ffffffe070c7836 */ /* 0x004fe40000000000 */
[----:B------:R-:W-:Y:S01]  /*02f0*/  IMAD.MOV.U32 R2, RZ, RZ, R3 ;  /* 0x000000ffff027224 */ /* 0x000fe200078e0003 */
[----:B------:R-:W-:Y:S01]  /*0300*/  SHF.R.S32.HI R3, RZ, 0x1f, R0 ;  /* 0x0000001fff037819 */ /* 0x000fe20000011400 */
[----:B------:R2:W-:Y:S01]  /*0310*/  F2I.FTZ.U32.TRUNC.NTZ R13, R12 ;  /* 0x0000000c000d7305 */ /* 0x0005e2000021f000 */
[----:B-1----:R-:W-:Y:S02]  /*0320*/  IMAD.SHL.U32 R7, R15, 0x4, RZ ;  /* 0x000000040f077824 */ /* 0x002fe400078e00ff */
[----:B------:R-:W-:Y:S01]  /*0330*/  @!P2 IMAD.MOV R2, RZ, RZ, -R2 ;  /* 0x000000ffff02a224 */ /* 0x000fe200078e0a02 */
[----:B------:R-:W-:-:S02]  /*0340*/  @!P1 LOP3.LUT R2, RZ, R4, RZ, 0x33, !PT ;  /* 0x00000004ff029212 */ /* 0x000fc400078e33ff */
[----:B------:R-:W-:-:S03]  /*0350*/  LEA.HI R3, R3, R0, RZ, 0x7 ;  /* 0x0000000003037211 */ /* 0x000fc600078f38ff */
[----:B------:R-:W-:Y:S02]  /*0360*/  IMAD.SHL.U32 R14, R2, 0x8, RZ ;  /* 0x00000008020e7824 */ /* 0x000fe400078e00ff */
[----:B------:R-:W-:Y:S02]  /*0370*/  IMAD.MOV R2, RZ, RZ, -R2 ;  /* 0x000000ffff027224 */ /* 0x000fe400078e0a02 */
[----:B--2---:R-:W-:Y:S01]  /*0380*/  IMAD.MOV.U32 R12, RZ, RZ, RZ ;  /* 0x000000ffff0c7224 */ /* 0x004fe200078e00ff */
[----:B------:R-:W-:Y:S01]  /*0390*/  LEA.HI.SX32 R3, R3, -R14, 0x19 ;  /* 0x8000000e03037211 */ /* 0x000fe200078fcaff */
[----:B------:R-:W-:Y:S02]  /*03a0*/  IMAD R16, R4, R2, R9 ;  /* 0x0000000204107224 */ /* 0x000fe400078e0209 */
[----:B------:R-:W-:Y:S01]  /*03b0*/  IMAD.MOV.U32 R4, RZ, RZ, RZ ;  /* 0x000000ffff047224 */ /* 0x000fe200078e00ff */
[----:B------:R-:W-:Y:S02]  /*03c0*/  VIMNMX R17, R3, 0x8, PT ;  /* 0x0000000803117848 */ /* 0x000fe40003fe0100 */
[----:B------:R-:W-:-:S02]  /*03d0*/  IABS R3, R92 ;  /* 0x0000005c00037213 */ /* 0x000fc40000000000 */
[----:B------:R-:W-:Y:S02]  /*03e0*/  IABS R11, R17 ;  /* 0x00000011000b7213 */ /* 0x000fe40000000000 */
[----:B------:R-:W1:Y:S08]  /*03f0*/  I2F.RP R2, R3 ;  /* 0x0000000300027306 */ /* 0x000e700000209400 */
[----:B------:R-:W2:Y:S08]  /*0400*/  I2F.RP R0, R11 ;  /* 0x0000000b00007306 */ /* 0x000eb00000209400 */
[----:B-1----:R-:W-:Y:S08]  /*0410*/  MUFU.RCP R2, R2 ;  /* 0x0000000200027308 */ /* 0x002ff00000001000 */
[----:B--2---:R-:W1:Y:S02]  /*0420*/  MUFU.RCP R0, R0 ;  /* 0x0000000000007308 */ /* 0x004e640000001000 */
[----:B-1----:R-:W-:Y:S01]  /*0430*/  VIADD R5, R0, 0xffffffe ;  /* 0x0ffffffe00057836 */ /* 0x002fe20000000000 */
[----:B------:R-:W-:-:S05]  /*0440*/  IABS R0, R16 ;  /* 0x0000001000007213 */ /* 0x000fca0000000000 */
[----:B------:R-:W1:Y:S02]  /*0450*/  F2I.FTZ.U32.TRUNC.NTZ R5, R5 ;  /* 0x0000000500057305 */ /* 0x000e64000021f000 */
[----:B-1----:R-:W-:-:S04]  /*0460*/  IMAD.MOV R8, RZ, RZ, -R5 ;  /* 0x000000ffff087224 */ /* 0x002fc800078e0a05 */
[----:B------:R-:W-:Y:S01]  /*0470*/  IMAD R9, R8, R11, RZ ;  /* 0x0000000b08097224 */ /* 0x000fe200078e02ff */
[----:B------:R-:W-:-:S03]  /*0480*/  IABS R8, R17 ;  /* 0x0000001100087213 */ /* 0x000fc60000000000 */
[----:B------:R-:W-:-:S04]  /*0490*/  IMAD.HI.U32 R4, R5, R9, R4 ;  /* 0x0000000905047227 */ /* 0x000fc800078e0004 */
[----:B------:R-:W-:Y:S02]  /*04a0*/  IMAD.MOV.U32 R5, RZ, RZ, R0 ;  /* 0x000000ffff057224 */ /* 0x000fe400078e0000 */
[----:B------:R-:W-:Y:S02]  /*04b0*/  IMAD.MOV R0, RZ, RZ, -R8 ;  /* 0x000000ffff007224 */ /* 0x000fe400078e0a08 */
[----:B------:R-:W-:-:S04]  /*04c0*/  IMAD.HI.U32 R4, R4, R5, RZ ;  /* 0x0000000504047227 */ /* 0x000fc800078e00ff */
[----:B------:R-:W-:Y:S02]  /*04d0*/  IMAD R0, R4, R0, R5 ;  /* 0x0000000004007224 */ /* 0x000fe400078e0205 */
[----:B------:R-:W-:Y:S02]  /*04e0*/  VIADD R5, R2, 0xffffffe ;  /* 0x0ffffffe02057836 */ /* 0x000fe40000000000 */
[----:B------:R-:W-:Y:S01]  /*04f0*/  IMAD.SHL.U32 R2, R15, 0x400, RZ ;  /* 0x000004000f027824 */ /* 0x000fe200078e00ff */
[----:B------:R-:W-:-:S03]  /*0500*/  ISETP.GT.U32.AND P1, PT, R11, R0, PT ;  /* 0x000000000b00720c */ /* 0x000fc60003f24070 */
[----:B------:R-:W1:Y:S01]  /*0510*/  F2I.FTZ.U32.TRUNC.NTZ R5, R5 ;  /* 0x0000000500057305 */ /* 0x000e62000021f000 */
[----:B------:R-:W-:-:S09]  /*0520*/  LOP3.LUT R2, R2, 0x1807c, R7, 0xc8, !PT ;  /* 0x0001807c02027812 */ /* 0x000fd200078ec807 */
[----:B------:R-:W-:Y:S02]  /*0530*/  @!P1 IMAD.IADD R0, R0, 0x1, -R11 ;  /* 0x0000000100009824 */ /* 0x000fe400078e0a0b */
[----:B------:R-:W-:Y:S01]  /*0540*/  @!P1 VIADD R4, R4, 0x1 ;  /* 0x0000000104049836 */ /* 0x000fe20000000000 */
[----:B------:R-:W-:Y:S02]  /*0550*/  ISETP.NE.AND P1, PT, R17, RZ, PT ;  /* 0x000000ff1100720c */ /* 0x000fe40003f25270 */
[----:B------:R-:W-:Y:S01]  /*0560*/  ISETP.GE.U32.AND P0, PT, R0, R11, PT ;  /* 0x0000000b0000720c */ /* 0x000fe20003f06070 */
[----:B------:R-:W-:Y:S01]  /*0570*/  IMAD.MOV R11, RZ, RZ, -R13 ;  /* 0x000000ffff0b7224 */ /* 0x000fe200078e0a0d */
[----:B------:R-:W-:-:S03]  /*0580*/  LOP3.LUT R0, R16, R17, RZ, 0x3c, !PT ;  /* 0x0000001110007212 */ /* 0x000fc600078e3cff */
[----:B------:R-:W-:Y:S01]  /*0590*/  IMAD R7, R11, R6, RZ ;  /* 0x000000060b077224 */ /* 0x000fe200078e02ff */
[----:B------:R-:W-:Y:S01]  /*05a0*/  ISETP.GE.AND P2, PT, R0, RZ, PT ;  /* 0x000000ff0000720c */ /* 0x000fe20003f46270 */
[----:B-1----:R-:W-:Y:S02]  /*05b0*/  IMAD.MOV R0, RZ, RZ, -R5 ;  /* 0x000000ffff007224 */ /* 0x002fe400078e0a05 */
[----:B------:R-:W-:-:S04]  /*05c0*/  IMAD.HI.U32 R12, R13, R7, R12 ;  /* 0x000000070d0c7227 */ /* 0x000fc800078e000c */
[----:B------:R-:W-:-:S04]  /*05d0*/  @P0 VIADD R4, R4, 0x1 ;  /* 0x0000000104040836 */ /* 0x000fc80000000000 */
[----:B------:R-:W-:Y:S02]  /*05e0*/  IMAD.MOV.U32 R9, RZ, RZ, R4 ;  /* 0x000000ffff097224 */ /* 0x000fe400078e0004 */
[----:B------:R-:W-:Y:S01]  /*05f0*/  IMAD.MOV.U32 R4, RZ, RZ, R0 ;  /* 0x000000ffff047224 */ /* 0x000fe200078e0000 */
[----:B------:R-:W-:Y:S01]  /*0600*/  SHF.R.U32.HI R0, RZ, 0x7, R15 ;  /* 0x00000007ff007819 */ /* 0x000fe2000001160f */
[----:B------:R-:W-:Y:S01]  /*0610*/  @!P2 IMAD.MOV R9, RZ, RZ, -R9 ;  /* 0x000000ffff09a224 */ /* 0x000fe200078e0a09 */
[----:B------:R-:W-:Y:S01]  /*0620*/  @!P1 LOP3.LUT R9, RZ, R17, RZ, 0x33, !PT ;  /* 0x00000011ff099212 */ /* 0x000fe200078e33ff */
[----:B------:R-:W-:Y:S01]  /*0630*/  IMAD R7, R4, R3, RZ ;  /* 0x0000000304077224 */ /* 0x000fe200078e02ff */
[----:B------:R-:W-:Y:S01]  /*0640*/  SGXT.U32 R0, R0, 0x2 ;  /* 0x000000020000781a */ /* 0x000fe20000000000 */
[----:B------:R-:W-:Y:S02]  /*0650*/  IMAD.MOV.U32 R4, RZ, RZ, RZ ;  /* 0x000000ffff047224 */ /* 0x000fe400078e00ff */
[----:B------:R-:W-:Y:S01]  /*0660*/  IMAD.SHL.U32 R13, R9, 0x100, RZ ;  /* 0x00000100090d7824 */ /* 0x000fe200078e00ff */
[----:B------:R-:W-:Y:S01]  /*0670*/  PRMT R93, R0, 0x6540, R9 ;  /* 0x00006540005d7816 */ /* 0x000fe20000000009 */
[----:B------:R-:W-:-:S03]  /*0680*/  IMAD.HI.U32 R7, R5, R7, R4 ;  /* 0x0000000705077227 */ /* 0x000fc600078e0004 */
[C-C-:B------:R-:W-:Y:S01]  /*0690*/  LOP3.LUT R8, R13.reuse, 0xc, R0.reuse, 0xfe, !PT ;  /* 0x0000000c0d087812 */ /* 0x140fe200078efe00 */
[----:B------:R-:W-:Y:S01]  /*06a0*/  STL [R1+0x144], R93 ;  /* 0x0001445d01007387 */ /* 0x000fe20000100800 */
[C-C-:B------:R-:W-:Y:S02]  /*06b0*/  LOP3.LUT R11, R13.reuse, 0x4, R0.reuse, 0xfe, !PT ;  /* 0x000000040d0b7812 */ /* 0x140fe400078efe00 */
[C-C-:B------:R-:W-:Y:S02]  /*06c0*/  LOP3.LUT R10, R13.reuse, 0x8, R0.reuse, 0xfe, !PT ;  /* 0x000000080d0a7812 */ /* 0x140fe400078efe00 */
[----:B------:R-:W-:Y:S01]  /*06d0*/  IABS R15, R8 ;  /* 0x00000008000f7213 */ /* 0x000fe20000000000 */
[----:B------:R1:W-:Y:S01]  /*06e0*/  STL [R1+0x30c], R11 ;  /* 0x00030c0b01007387 */ /* 0x0003e20000100800 */
[----:B------:R-:W-:Y:S02]  /*06f0*/  IABS R43, R10 ;  /* 0x0000000a002b7213 */ /* 0x000fe40000000000 */
[----:B------:R-:W-:Y:S01]  /*0700*/  LOP3.LUT R19, R13, 0x1c, R0, 0xfe, !PT ;  /* 0x0000001c0d137812 */ /* 0x000fe200078efe00 */
[----:B------:R2:W-:Y:S01]  /*0710*/  STL [R1+0x368], R10 ;  /* 0x0003680a01007387 */ /* 0x0005e20000100800 */
[----:B------:R-:W-:-:S02]  /*0720*/  IABS R45, R93 ;  /* 0x0000005d002d7213 */ /* 0x000fc40000000000 */
[C-C-:B------:R-:W-:Y:S01]  /*0730*/  LOP3.LUT R22, R13.reuse, 0x10, R0.reuse, 0xfe, !PT ;  /* 0x000000100d167812 */ /* 0x140fe200078efe00 */
[----:B------:R3:W-:Y:S01]  /*0740*/  STL [R1+0x364], R8 ;  /* 0x0003640801007387 */ /* 0x0007e20000100800 */
[C-C-:B------:R-:W-:Y:S01]  /*0750*/  LOP3.LUT R21, R13.reuse, 0x14, R0.reuse, 0xfe, !PT ;  /* 0x000000140d157812 */ /* 0x140fe200078efe00 */
[C---:B------:R-:W-:Y:S01]  /*0760*/  IMAD.HI.U32 R4, R12.reuse, R45, RZ ;  /* 0x0000002d0c047227 */ /* 0x040fe200078e00ff */
[----:B-1----:R-:W-:Y:S01]  /*0770*/  IABS R11, R11 ;  /* 0x0000000b000b7213 */ /* 0x002fe20000000000 */
[----:B------:R-:W-:Y:S01]  /*0780*/  STL [R1+0x360], R22 ;  /* 0x0003601601007387 */ /* 0x000fe20000100800 */
[C-C-:B------:R-:W-:Y:S01]  /*0790*/  LOP3.LUT R20, R13.reuse, 0x18, R0.reuse, 0xfe, !PT ;  /* 0x000000180d147812 */ /* 0x140fe200078efe00 */
[C---:B--2---:R-:W-:Y:S01]  /*07a0*/  IMAD.HI.U32 R10, R12.reuse, R15, RZ ;  /* 0x0000000f0c0a7227 */ /* 0x044fe200078e00ff */
[----:B------:R-:W-:Y:S01]  /*07b0*/  LOP3.LUT R18, R13, 0x20, R0, 0xfe, !PT ;  /* 0x000000200d127812 */ /* 0x000fe200078efe00 */
[----:B------:R-:W-:Y:S01]  /*07c0*/  STL [R1+0x35c], R21 ;  /* 0x00035c1501007387 */ /* 0x000fe20000100800 */
[----:B------:R-:W-:Y:S01]  /*07d0*/  IABS R39, R20 ;  /* 0x0000001400277213 */ /* 0x000fe20000000000 */
[----:B---3--:R-:W-:Y:S01]  /*07e0*/  IMAD.MOV R8, RZ, RZ, -R9 ;  /* 0x000000ffff087224 */ /* 0x008fe200078e0a09 */
[----:B------:R-:W-:Y:S01]  /*07f0*/  IABS R37, R18 ;  /* 0x0000001200257213 */ /* 0x000fe20000000000 */
[----:B------:R-:W-:Y:S01]  /*0800*/  IMAD.MOV R10, RZ, RZ, -R10 ;  /* 0x000000ffff0a7224 */ /* 0x000fe200078e0a0a */
[----:B------:R1:W-:Y:S01]  /*0810*/  STL [R1+0x358], R20 ;  /* 0x0003581401007387 */ /* 0x0003e20000100800 */
[----:B------:R-:W-:Y:S01]  /*0820*/  IMAD R8, R17, R8, R16 ;  /* 0x0000000811087224 */ /* 0x000fe200078e0210 */
[----:B------:R-:W-:Y:S01]  /*0830*/  IABS R17, R19 ;  /* 0x0000001300117213 */ /* 0x000fe20000000000 */
[----:B------:R-:W-:Y:S01]  /*0840*/  IMAD.HI.U32 R5, R12, R11, RZ ;  /* 0x0000000b0c057227 */ /* 0x000fe200078e00ff */
[----:B------:R2:W-:Y:S01]  /*0850*/  STL [R1+0x354], R19 ;  /* 0x0003541301007387 */ /* 0x0005e20000100800 */
[----:B------:R-:W-:-:S02]  /*0860*/  IABS R41, R22 ;  /* 0x0000001600297213 */ /* 0x000fc40000000000 */
[----:B------:R-:W-:Y:S01]  /*0870*/  IMAD.HI.U32 R9, R12, R43, RZ ;  /* 0x0000002b0c097227 */ /* 0x000fe200078e00ff */
[C-C-:B------:R-:W-:Y:S01]  /*0880*/  LOP3.LUT R16, R13.reuse, 0x30, R0.reuse, 0xfe, !PT ;  /* 0x000000300d107812 */ /* 0x140fe200078efe00 */
[----:B------:R3:W-:Y:S01]  /*0890*/  STL [R1+0x350], R18 ;  /* 0x0003501201007387 */ /* 0x0007e20000100800 */
[C-C-:B-1----:R-:W-:Y:S01]  /*08a0*/  LOP3.LUT R20, R13.reuse, 0x24, R0.reuse, 0xfe, !PT ;  /* 0x000000240d147812 */ /* 0x142fe200078efe00 */
[----:B------:R-:W-:Y:S01]  /*08b0*/  IMAD R42, R6, R10, R15 ;  /* 0x0000000a062a7224 */ /* 0x000fe200078e020f */
[----:B------:R-:W-:Y:S01]  /*08c0*/  IABS R15, R21 ;  /* 0x00000015000f7213 */ /* 0x000fe20000000000 */
[----:B------:R-:W-:Y:S01]  /*08d0*/  IMAD.MOV R5, RZ, RZ, -R5 ;  /* 0x000000ffff057224 */ /* 0x000fe200078e0a05 */
[----:B--2---:R-:W-:Y:S01]  /*08e0*/  LOP3.LUT R19, R13, 0x28, R0, 0xfe, !PT ;  /* 0x000000280d137812 */ /* 0x004fe200078efe00 */
[----:B------:R-:W-:Y:S01]  /*08f0*/  IMAD.HI.U32 R10, R12, R17, RZ ;  /* 0x000000110c0a7227 */ /* 0x000fe200078e00ff */
[----:B------:R-:W-:Y:S01]  /*0900*/  STL [R1+0x34c], R20 ;  /* 0x00034c1401007387 */ /* 0x000fe20000100800 */
[----:B------:R-:W-:-:S02]  /*0910*/  IABS R21, R16 ;  /* 0x0000001000157213 */ /* 0x000fc40000000000 */
[----:B------:R-:W-:Y:S01]  /*0920*/  IMAD.MOV R9, RZ, RZ, -R9 ;  /* 0x000000ffff097224 */ /* 0x000fe200078e0a09 */
[C---:B---3--:R-:W-:Y:S01]  /*0930*/  LOP3.LUT R18, R13.reuse, 0x2c, R0, 0xfe, !PT ;  /* 0x0000002c0d127812 */ /* 0x048fe200078efe00 */
[----:B------:R-:W-:Y:S01]  /*0940*/  IMAD R44, R6, R5, R11 ;  /* 0x00000005062c7224 */ /* 0x000fe200078e020b */
[----:B------:R1:W-:Y:S01]  /*0950*/  STL [R1+0x348], R19 ;  /* 0x0003481301007387 */ /* 0x0003e20000100800 */
[----:B------:R-:W-:Y:S01]  /*0960*/  IMAD.MOV R4, RZ, RZ, -R4 ;  /* 0x000000ffff047224 */ /* 0x000fe200078e0a04 */
[C-C-:B------:R-:W-:Y:S01]  /*0970*/  LOP3.LUT R90, R13.reuse, 0x3c, R0.reuse, 0xfe, !PT ;  /* 0x0000003c0d5a7812 */ /* 0x140fe200078efe00 */
[----:B------:R-:W-:Y:S01]  /*0980*/  IMAD.HI.U32 R5, R12, R15, RZ ;  /* 0x0000000f0c057227 */ /* 0x000fe200078e00ff */
[----:B------:R-:W-:Y:S01]  /*0990*/  STL [R1+0x344], R18 ;  /* 0x0003441201007387 */ /* 0x000fe20000100800 */
[C---:B------:R-:W-:Y:S02]  /*09a0*/  LOP3.LUT R88, R13.reuse, 0x44, R0, 0xfe, !PT ;  /* 0x000000440d587812 */ /* 0x040fe400078efe00 */
[----:B------:R-:W-:Y:S01]  /*09b0*/  IMAD.MOV R10, RZ, RZ, -R10 ;  /* 0x000000ffff0a7224 */ /* 0x000fe200078e0a0a */
[----:B------:R-:W-:Y:S01]  /*09c0*/  STL [R1+0x340], R16 ;  /* 0x0003401001007387 */ /* 0x000fe20000100800 */
[----:B------:R-:W-:Y:S01]  /*09d0*/  IMAD R43, R6, R9, R43 ;  /* 0x00000009062b7224 */ /* 0x000fe200078e022b */
[C---:B------:R-:W-:Y:S01]  /*09e0*/  LOP3.LUT R91, R13.reuse, 0x38, R0, 0xfe, !PT ;  /* 0x000000380d5b7812 */ /* 0x040fe200078efe00 */
[----:B------:R-:W-:Y:S01]  /*09f0*/  IMAD.IADD R8, R14, 0x1, R8 ;  /* 0x000000010e087824 */ /* 0x000fe200078e0208 */
[C-C-:B------:R-:W-:Y:S01]  /*0a00*/  LOP3.LUT R14, R13.reuse, 0x34, R0.reuse, 0xfe, !PT ;  /* 0x000000340d0e7812 */ /* 0x140fe200078efe00 */
[----:B------:R-:W-:Y:S01]  /*0a10*/  IMAD.HI.U32 R9, R12, R39, RZ ;  /* 0x000000270c097227 */ /* 0x000fe200078e00ff */
[----:B------:R-:W-:-:S02]  /*0a20*/  LOP3.LUT R89, R13, 0x40, R0, 0xfe, !PT ;  /* 0x000000400d597812 */ /* 0x000fc400078efe00 */
[----:B------:R-:W-:Y:S01]  /*0a30*/  IABS R23, R14 ;  /* 0x0000000e00177213 */ /* 0x000fe20000000000 */
[----:B------:R-:W-:Y:S01]  /*0a40*/  IMAD.HI.U32 R11, R12, R37, RZ ;  /* 0x000000250c0b7227 */ /* 0x000fe200078e00ff */
[----:B------:R-:W-:Y:S01]  /*0a50*/  STL [R1+0x33c], R14 ;  /* 0x00033c0e01007387 */ /* 0x000fe20000100800 */
[C-C-:B------:R-:W-:Y:S02]  /*0a60*/  LOP3.LUT R22, R13.reuse, 0x48, R0.reuse, 0xfe, !PT ;  /* 0x000000480d167812 */ /* 0x140fe400078efe00 */
[C---:B------:R-:W-:Y:S01]  /*0a70*/  IMAD R45, R6.reuse, R4, R45 ;  /* 0x00000004062d7224 */ /* 0x040fe200078e022d */
[----:B------:R-:W-:Y:S01]  /*0a80*/  IABS R25, R88 ;  /* 0x0000005800197213 */ /* 0x000fe20000000000 */
[----:B------:R-:W-:Y:S01]  /*0a90*/  IMAD.MOV R5, RZ, RZ, -R5 ;  /* 0x000000ffff057224 */ /* 0x000fe200078e0a05 */
[----:B------:R-:W-:Y:S01]  /*0aa0*/  STL [R1+0x338], R91 ;  /* 0x0003385b01007387 */ /* 0x000fe20000100800 */
[----:B------:R-:W-:Y:S01]  /*0ab0*/  IMAD R38, R6, R10, R17 ;  /* 0x0000000a06267224 */ /* 0x000fe200078e0211 */
[----:B------:R-:W-:Y:S01]  /*0ac0*/  IABS R17, R19 ;  /* 0x0000001300117213 */ /* 0x000fe20000000000 */
[----:B------:R-:W-:Y:S01]  /*0ad0*/  IMAD.HI.U32 R4, R12, R41, RZ ;  /* 0x000000290c047227 */ /* 0x000fe200078e00ff */
[----:B-1----:R-:W-:Y:S01]  /*0ae0*/  IABS R19, R18 ;  /* 0x0000001200137213 */ /* 0x002fe20000000000 */
[----:B------:R-:W-:Y:S01]  /*0af0*/  STL [R1+0x334], R90 ;  /* 0x0003345a01007387 */ /* 0x000fe20000100800 */
[----:B------:R-:W-:Y:S01]  /*0b00*/  IABS R27, R22 ;  /* 0x00000016001b7213 */ /* 0x000fe20000000000 */
[----:B------:R-:W-:Y:S01]  /*0b10*/  IMAD.MOV R9, RZ, RZ, -R9 ;  /* 0x000000ffff097224 */ /* 0x000fe200078e0a09 */
[C---:B------:R-:W-:Y:S01]  /*0b20*/  LOP3.LUT R92, R13.reuse, 0x4c, R0, 0xfe, !PT ;  /* 0x0000004c0d5c7812 */ /* 0x040fe200078efe00 */
[----:B------:R-:W-:Y:S01]  /*0b30*/  IMAD.MOV R11, RZ, RZ, -R11 ;  /* 0x000000ffff0b7224 */ /* 0x000fe200078e0a0b */
[----:B------:R-:W-:Y:S01]  /*0b40*/  STL [R1+0x330], R89 ;  /* 0x0003305901007387 */ /* 0x000fe20000100800 */
[----:B------:R-:W-:Y:S01]  /*0b50*/  IMAD R40, R6, R5, R15 ;  /* 0x0000000506287224 */ /* 0x000fe200078e020f */
[----:B------:R-:W-:Y:S01]  /*0b60*/  IABS R15, R20 ;  /* 0x00000014000f7213 */ /* 0x000fe20000000000 */
[----:B------:R-:W-:Y:S01]  /*0b70*/  IMAD.MOV R4, RZ, RZ, -R4 ;  /* 0x000000ffff047224 */ /* 0x000fe200078e0a04 */
[----:B------:R1:W-:Y:S01]  /*0b80*/  STL [R1+0x32c], R88 ;  /* 0x00032c5801007387 */ /* 0x0003e20000100800 */
[----:B------:R-:W-:Y:S01]  /*0b90*/  IMAD.HI.U32 R10, R12, R21, RZ ;  /* 0x000000150c0a7227 */ /* 0x000fe200078e00ff */
[----:B------:R-:W-:-:S02]  /*0ba0*/  LOP3.LUT R123, R13, 0x7c, R0, 0xfe, !PT ;  /* 0x0000007c0d7b7812 */ /* 0x000fc400078efe00 */
[----:B------:R-:W-:Y:S01]  /*0bb0*/  STL [R1+0x328], R22 ;  /* 0x0003281601007387 */ /* 0x000fe20000100800 */
[C---:B------:R-:W-:Y:S02]  /*0bc0*/  IMAD R39, R6.reuse, R9, R39 ;  /* 0x0000000906277224 */ /* 0x040fe400078e0227 */
[----:B------:R-:W-:Y:S01]  /*0bd0*/  IMAD R37, R6, R11, R37 ;  /* 0x0000000b06257224 */ /* 0x000fe200078e0225 */
[----:B------:R-:W-:Y:S01]  /*0be0*/  STL [R1+0x324], R92 ;  /* 0x0003245c01007387 */ /* 0x000fe20000100800 */
[----:B------:R-:W-:Y:S01]  /*0bf0*/  IMAD.HI.U32 R5, R12, R17, RZ ;  /* 0x000000110c057227 */ /* 0x000fe200078e00ff */
[----:B-1----:R-:W-:-:S03]  /*0c00*/  LOP3.LUT R88, R13, 0x5c, R0, 0xfe, !PT ;  /* 0x0000005c0d587812 */ /* 0x002fc600078efe00 */
[----:B------:R-:W-:Y:S01]  /*0c10*/  IMAD.HI.U32 R9, R12, R19, RZ ;  /* 0x000000130c097227 */ /* 0x000fe200078e00ff */
[----:B------:R-:W-:-:S03]  /*0c20*/  IABS R33, R88 ;  /* 0x0000005800217213 */ /* 0x000fc60000000000 */
[----:B------:R-:W-:-:S04]  /*0c30*/  IMAD.HI.U32 R11, R12, R23, RZ ;  /* 0x000000170c0b7227 */ /* 0x000fc800078e00ff */
[----:B------:R-:W-:Y:S02]  /*0c40*/  IMAD R41, R6, R4, R41 ;  /* 0x0000000406297224 */ /* 0x000fe400078e0229 */
[----:B------:R-:W-:Y:S02]  /*0c50*/  IMAD.MOV R18, RZ, RZ, -R10 ;  /* 0x000000ffff127224 */ /* 0x000fe400078e0a0a */
[----:B------:R-:W-:-:S04]  /*0c60*/  IMAD.HI.U32 R4, R12, R15, RZ ;  /* 0x0000000f0c047227 */ /* 0x000fc800078e00ff */
[----:B------:R-:W-:Y:S02]  /*0c70*/  IMAD.MOV R14, RZ, RZ, -R5 ;  /* 0x000000ffff0e7224 */ /* 0x000fe400078e0a05 */
[----:B------:R-:W-:Y:S02]  /*0c80*/  IMAD.MOV R16, RZ, RZ, -R9 ;  /* 0x000000ffff107224 */ /* 0x000fe400078e0a09 */
[----:B------:R-:W-:Y:S02]  /*0c90*/  IMAD.MOV R20, RZ, RZ, -R11 ;  /* 0x000000ffff147224 */ /* 0x000fe400078e0a0b */
[C---:B------:R-:W-:Y:S01]  /*0ca0*/  IMAD R11, R6.reuse, R18, R21 ;  /* 0x00000012060b7224 */ /* 0x040fe200078e0215 */
[----:B------:R-:W-:Y:S01]  /*0cb0*/  IABS R21, R90 ;  /* 0x0000005a00157213 */ /* 0x000fe20000000000 */
[----:B------:R-:W-:Y:S01]  /*0cc0*/  IMAD.MOV R4, RZ, RZ, -R4 ;  /* 0x000000ffff047224 */ /* 0x000fe200078e0a04 */
[----:B------:R-:W-:Y:S01]  /*0cd0*/  LOP3.LUT R90, R13, 0x54, R0, 0xfe, !PT ;  /* 0x000000540d5a7812 */ /* 0x000fe200078efe00 */
[----:B------:R-:W-:-:S02]  /*0ce0*/  IMAD R9, R6, R14, R17 ;  /* 0x0000000e06097224 */ /* 0x000fc400078e0211 */
[C---:B------:R-:W-:Y:S01]  /*0cf0*/  IMAD R10, R6.reuse, R16, R19 ;  /* 0x00000010060a7224 */ /* 0x040fe200078e0213 */
[----:B------:R-:W-:Y:S01]  /*0d00*/  IABS R19, R91 ;  /* 0x0000005b00137213 */ /* 0x000fe20000000000 */
[C---:B------:R-:W-:Y:S01]  /*0d10*/  IMAD R14, R6.reuse, R20, R23 ;  /* 0x00000014060e7224 */ /* 0x040fe200078e0217 */
[----:B------:R-:W-:Y:S01]  /*0d20*/  IABS R23, R89 ;  /* 0x0000005900177213 */ /* 0x000fe20000000000 */
[----:B------:R-:W-:Y:S01]  /*0d30*/  IMAD R5, R6, R4, R15 ;  /* 0x0000000406057224 */ /* 0x000fe200078e020f */
[C-C-:B------:R-:W-:Y:S01]  /*0d40*/  LOP3.LUT R89, R13.reuse, 0x58, R0.reuse, 0xfe, !PT ;  /* 0x000000580d597812 */ /* 0x140fe200078efe00 */
[C---:B------:R-:W-:Y:S01]  /*0d50*/  IMAD.HI.U32 R15, R12.reuse, R21, RZ ;  /* 0x000000150c0f7227 */ /* 0x040fe200078e00ff */
[----:B------:R-:W-:Y:S02]  /*0d60*/  IABS R29, R90 ;  /* 0x0000005a001d7213 */ /* 0x000fe40000000000 */
[----:B------:R-:W-:Y:S01]  /*0d70*/  IABS R31, R89 ;  /* 0x00000059001f7213 */ /* 0x000fe20000000000 */
[----:B------:R-:W-:Y:S01]  /*0d80*/  IMAD.HI.U32 R17, R12, R25, RZ ;  /* 0x000000190c117227 */ /* 0x000fe200078e00ff */
[----:B------:R-:W-:-:S03]  /*0d90*/  LOP3.LUT R91, R13, 0x50, R0, 0xfe, !PT ;  /* 0x000000500d5b7812 */ /* 0x000fc600078efe00 */
[C---:B------:R-:W-:Y:S02]  /*0da0*/  IMAD.HI.U32 R4, R12.reuse, R19, RZ ;  /* 0x000000130c047227 */ /* 0x040fe400078e00ff */
[----:B------:R-:W-:Y:S02]  /*0db0*/  STL [R1+0x320], R91 ;  /* 0x0003205b01007387 */ /* 0x000fe40000100800 */
[C---:B------:R-:W-:Y:S02]  /*0dc0*/  IMAD.HI.U32 R16, R12.reuse, R23, RZ ;  /* 0x000000170c107227 */ /* 0x040fe400078e00ff */
[----:B------:R1:W-:Y:S02]  /*0dd0*/  STL [R1+0x31c], R90 ;  /* 0x00031c5a01007387 */ /* 0x0003e40000100800 */
[----:B------:R-:W-:Y:S02]  /*0de0*/  IMAD.HI.U32 R18, R12, R27, RZ ;  /* 0x0000001b0c127227 */ /* 0x000fe400078e00ff */
[----:B------:R2:W-:Y:S02]  /*0df0*/  STL [R1+0x318], R89 ;  /* 0x0003185901007387 */ /* 0x0005e40000100800 */
[----:B------:R-:W-:-:S02]  /*0e00*/  IMAD.MOV R20, RZ, RZ, -R15 ;  /* 0x000000ffff147224 */ /* 0x000fc400078e0a0f */
[----:B------:R-:W-:Y:S01]  /*0e10*/  IMAD.MOV R24, RZ, RZ, -R17 ;  /* 0x000000ffff187224 */ /* 0x000fe200078e0a11 */
[----:B------:R3:W-:Y:S01]  /*0e20*/  STL [R1+0x314], R88 ;  /* 0x0003145801007387 */ /* 0x0007e20000100800 */
[----:B------:R-:W-:Y:S01]  /*0e30*/  IMAD.MOV R4, RZ, RZ, -R4 ;  /* 0x000000ffff047224 */ /* 0x000fe200078e0a04 */
[C---:B-1----:R-:W-:Y:S01]  /*0e40*/  LOP3.LUT R90, R13.reuse, 0x68, R0, 0xfe, !PT ;  /* 0x000000680d5a7812 */ /* 0x042fe200078efe00 */
[----:B------:R-:W-:Y:S02]  /*0e50*/  IMAD.MOV R22, RZ, RZ, -R16 ;  /* 0x000000ffff167224 */ /* 0x000fe400078e0a10 */
[----:B------:R-:W-:Y:S01]  /*0e60*/  IMAD.MOV R26, RZ, RZ, -R18 ;  /* 0x000000ffff1a7224 */ /* 0x000fe200078e0a12 */
[C-C-:B--2---:R-:W-:Y:S01]  /*0e70*/  LOP3.LUT R89, R13.reuse, 0x6c, R0.reuse, 0xfe, !PT ;  /* 0x0000006c0d597812 */ /* 0x144fe200078efe00 */
[C---:B------:R-:W-:Y:S02]  /*0e80*/  IMAD R16, R6.reuse, R20, R21 ;  /* 0x0000001406107224 */ /* 0x040fe400078e0215 */
[----:B------:R-:W-:Y:S01]  /*0e90*/  IMAD R18, R6, R24, R25 ;  /* 0x0000001806127224 */ /* 0x000fe200078e0219 */
[----:B------:R-:W-:Y:S01]  /*0ea0*/  IABS R25, R92 ;  /* 0x0000005c00197213 */ /* 0x000fe20000000000 */
[----:B------:R-:W-:Y:S01]  /*0eb0*/  IMAD.HI.U32 R21, R12, R29, RZ ;  /* 0x0000001d0c157227 */ /* 0x000fe200078e00ff */
[----:B------:R-:W-:-:S02]  /*0ec0*/  LOP3.LUT R92, R13, 0x60, R0, 0xfe, !PT ;  /* 0x000000600d5c7812 */ /* 0x000fc400078efe00 */
[C-C-:B---3--:R-:W-:Y:S01]  /*0ed0*/  LOP3.LUT R88, R13.reuse, 0x70, R0.reuse, 0xfe, !PT ;  /* 0x000000700d587812 */ /* 0x148fe200078efe00 */
[C---:B------:R-:W-:Y:S01]  /*0ee0*/  IMAD R15, R6.reuse, R4, R19 ;  /* 0x00000004060f7224 */ /* 0x040fe200078e0213 */
[----:B------:R-:W-:Y:S01]  /*0ef0*/  IABS R35, R89 ;  /* 0x0000005900237213 */ /* 0x000fe20000000000 */
[C---:B------:R-:W-:Y:S01]  /*0f00*/  IMAD R17, R6.reuse, R22, R23 ;  /* 0x0000001606117224 */ /* 0x040fe200078e0217 */
[----:B------:R1:W-:Y:S01]  /*0f10*/  STL [R1+0x310], R92 ;  /* 0x0003105c01007387 */ /* 0x0003e20000100800 */
[----:B------:R-:W-:Y:S01]  /*0f20*/  IMAD R19, R6, R26, R27 ;  /* 0x0000001a06137224 */ /* 0x000fe200078e021b */
[----:B------:R-:W-:Y:S01]  /*0f30*/  IABS R27, R91 ;  /* 0x0000005b001b7213 */ /* 0x000fe20000000000 */
[----:B------:R-:W-:Y:S01]  /*0f40*/  IMAD.HI.U32 R22, R12, R31, RZ ;  /* 0x0000001f0c167227 */ /* 0x000fe200078e00ff */
[----:B------:R-:W-:Y:S02]  /*0f50*/  LOP3.LUT R91, R13, 0x64, R0, 0xfe, !PT ;  /* 0x000000640d5b7812 */ /* 0x000fe400078efe00 */
[----:B------:R-:W-:Y:S01]  /*0f60*/  IABS R47, R88 ;  /* 0x00000058002f7213 */ /* 0x000fe20000000000 */
[----:B------:R-:W-:-:S02]  /*0f70*/  IMAD.MOV R26, RZ, RZ, -R21 ;  /* 0x000000ffff1a7224 */ /* 0x000fc400078e0a15 */
[C---:B------:R-:W-:Y:S01]  /*0f80*/  IMAD.HI.U32 R4, R12.reuse, R25, RZ ;  /* 0x000000190c047227 */ /* 0x040fe200078e00ff */
[----:B------:R-:W-:Y:S03]  /*0f90*/  STL [R1+0x304], R91 ;  /* 0x0003045b01007387 */ /* 0x000fe60000100800 */
[C---:B------:R-:W-:Y:S01]  /*0fa0*/  IMAD.HI.U32 R23, R12.reuse, R33, RZ ;  /* 0x000000210c177227 */ /* 0x040fe200078e00ff */
[----:B------:R-:W-:Y:S03]  /*0fb0*/  STL [R1+0x300], R90 ;  /* 0x0003005a01007387 */ /* 0x000fe60000100800 */
[----:B------:R-:W-:Y:S01]  /*0fc0*/  IMAD.MOV R28, RZ, RZ, -R22 ;  /* 0x000000ffff1c7224 */ /* 0x000fe200078e0a16 */
[----:B------:R-:W-:Y:S01]  /*0fd0*/  STL [R1+0x2fc], R89 ;  /* 0x0002fc5901007387 */ /* 0x000fe20000100800 */
[----:B------:R-:W-:-:S03]  /*0fe0*/  IMAD.HI.U32 R20, R12, R27, RZ ;  /* 0x0000001b0c147227 */ /* 0x000fc600078e00ff */
[----:B------:R-:W-:Y:S01]  /*0ff0*/  STL [R1+0x2f8], R88 ;  /* 0x0002f85801007387 */ /* 0x000fe20000100800 */
[C---:B------:R-:W-:Y:S01]  /*1000*/  IMAD R22, R6.reuse, R26, R29 ;  /* 0x0000001a06167224 */ /* 0x040fe200078e021d */
[----:B------:R-:W-:Y:S01]  /*1010*/  IABS R29, R92 ;  /* 0x0000005c001d7213 */ /* 0x000fe20000000000 */
[----:B------:R-:W-:Y:S01]  /*1020*/  IMAD.MOV R4, RZ, RZ, -R4 ;  /* 0x000000ffff047224 */ /* 0x000fe200078e0a04 */
[----:B-1----:R-:W-:Y:S01]  /*1030*/  LOP3.LUT R92, R13, 0x74, R0, 0xfe, !PT ;  /* 0x000000740d5c7812 */ /* 0x002fe200078efe00 */
[----:B------:R-:W-:Y:S02]  /*1040*/  IMAD.MOV R30, RZ, RZ, -R23 ;  /* 0x000000ffff1e7224 */ /* 0x000fe400078e0a17 */
[C---:B------:R-:W-:Y:S01]  /*1050*/  IMAD R23, R6.reuse, R28, R31 ;  /* 0x0000001c06177224 */ /* 0x040fe200078e021f */
[----:B------:R-:W-:Y:S01]  /*1060*/  IABS R31, R91 ;  /* 0x0000005b001f7213 */ /* 0x000fe20000000000 */
[----:B------:R-:W-:Y:S02]  /*1070*/  IMAD.MOV R24, RZ, RZ, -R20 ;  /* 0x000000ffff187224 */ /* 0x000fe400078e0a14 */
[----:B------:R-:W-:-:S02]  /*1080*/  IMAD R20, R6, R4, R25 ;  /* 0x0000000406147224 */ /* 0x000fc400078e0219 */
[----:B------:R-:W-:-:S04]  /*1090*/  IMAD.HI.U32 R4, R12, R29, RZ ;  /* 0x0000001d0c047227 */ /* 0x000fc800078e00ff */
[----:B------:R-:W-:-:S04]  /*10a0*/  IMAD.HI.U32 R25, R12, R31, RZ ;  /* 0x0000001f0c197227 */ /* 0x000fc800078e00ff */
[----:B------:R-:W-:Y:S02]  /*10b0*/  IMAD.MOV R4, RZ, RZ, -R4 ;  /* 0x000000ffff047224 */ /* 0x000fe400078e0a04 */
[C---:B------:R-:W-:Y:S02]  /*10c0*/  IMAD R21, R6.reuse, R24, R27 ;  /* 0x0000001806157224 */ /* 0x040fe400078e021b */
[C---:B------:R-:W-:Y:S01]  /*10d0*/  IMAD R24, R6.reuse, R30, R33 ;  /* 0x0000001e06187224 */ /* 0x040fe200078e0221 */
[----:B------:R-:W-:Y:S01]  /*10e0*/  IABS R33, R90 ;  /* 0x0000005a00217213 */ /* 0x000fe20000000000 */
[----:B------:R-:W-:Y:S02]  /*10f0*/  IMAD.MOV R30, RZ, RZ, -R25 ;  /* 0x000000ffff1e7224 */ /* 0x000fe400078e0a19 */
[----:B------:R-:W-:Y:S01]  /*1100*/  IMAD R25, R6, R4, R29 ;  /* 0x0000000406197224 */ /* 0x000fe200078e021d */
[----:B------:R-:W-:Y:S01]  /*1110*/  LOP3.LUT R4, R13, 0x78, R0, 0xfe, !PT ;  /* 0x000000780d047812 */ /* 0x000fe200078efe00 */
[----:B------:R-:W-:-:S04]  /*1120*/  IMAD.HI.U32 R28, R12, R47, RZ ;  /* 0x0000002f0c1c7227 */ /* 0x000fc800078e00ff */
[----:B------:R1:W-:Y:S01]  /*1130*/  STL [R1+0x2f0], R4 ;  /* 0x0002f00401007387 */ /* 0x0003e20000100800 */
[----:B------:R-:W-:Y:S01]  /*1140*/  IMAD.MOV R36, RZ, RZ, -R28 ;  /* 0x000000ffff247224 */ /* 0x000fe200078e0a1c */
[----:B------:R-:W-:Y:S01]  /*1150*/  LOP3.LUT R121, R93, 0x84, RZ, 0xfc, !PT ;  /* 0x000000845d797812 */ /* 0x000fe200078efcff */
[C---:B------:R-:W-:Y:S01]  /*1160*/  IMAD.HI.U32 R26, R12.reuse, R33, RZ ;  /* 0x000000210c1a7227 */ /* 0x040fe200078e00ff */
[----:B------:R-:W2:Y:S03]  /*1170*/  LDL R0, [R1+0x2f0] ;  /* 0x0002f00001007983 */ /* 0x000ea60000100800 */
[----:B------:R-:W-:Y:S01]  /*1180*/  IMAD.HI.U32 R27, R12, R35, RZ ;  /* 0x000000230c1b7227 */ /* 0x000fe200078e00ff */
[----:B------:R-:W-:-:S03]  /*1190*/  IABS R51, R121 ;  /* 0x0000007900337213 */ /* 0x000fc60000000000 */
[C---:B------:R-:W-:Y:S01]  /*11a0*/  IMAD R29, R6.reuse, R36, R47 ;  /* 0x00000024061d7224 */ /* 0x040fe200078e022f */
[----:B------:R-:W-:Y:S01]  /*11b0*/  IABS R47, R123 ;  /* 0x0000007b002f7213 */ /* 0x000fe20000000000 */
[----:B------:R-:W-:Y:S02]  /*11c0*/  IMAD.MOV R32, RZ, RZ, -R26 ;  /* 0x000000ffff207224 */ /* 0x000fe400078e0a1a */
[----:B------:R-:W-:Y:S01]  /*11d0*/  IMAD.MOV R34, RZ, RZ, -R27 ;  /* 0x000000ffff227224 */ /* 0x000fe200078e0a1b */
[----:B------:R-:W-:Y:S01]  /*11e0*/  LOP3.LUT R122, R93, 0x80, RZ, 0xfc, !PT ;  /* 0x000000805d7a7812 */ /* 0x000fe200078efcff */
[C---:B------:R-:W-:Y:S02]  /*11f0*/  IMAD R26, R6.reuse, R30, R31 ;  /* 0x0000001e061a7224 */ /* 0x040fe400078e021f */
[C---:B------:R-:W-:Y:S01]  /*1200*/  IMAD R27, R6.reuse, R32, R33 ;  /* 0x00000020061b7224 */ /* 0x040fe200078e0221 */
[----:B------:R-:W-:Y:S01]  /*1210*/  IABS R33, R92 ;  /* 0x0000005c00217213 */ /* 0x000fe20000000000 */
[----:B------:R-:W-:-:S02]  /*1220*/  IMAD R28, R6, R34, R35 ;  /* 0x00000022061c7224 */ /* 0x000fc400078e0223 */
[----:B------:R-:W-:Y:S01]  /*1230*/  IMAD.HI.U32 R30, R12, R47, RZ ;  /* 0x0000002f0c1e7227 */ /* 0x000fe200078e00ff */
[----:B------:R-:W-:-:S03]  /*1240*/  IABS R49, R122 ;  /* 0x0000007a00317213 */ /* 0x000fc60000000000 */
[----:B------:R-:W-:Y:S01]  /*1250*/  IMAD.HI.U32 R32, R12, R51, RZ ;  /* 0x000000330c207227 */ /* 0x000fe200078e00ff */
[----:B------:R-:W-:-:S03]  /*1260*/  LOP3.LUT R118, R93, 0x90, RZ, 0xfc, !PT ;  /* 0x000000905d767812 */ /* 0x000fc600078efcff */
[----:B------:R-:W-:Y:S02]  /*1270*/  IMAD.MOV R34, RZ, RZ, -R30 ;  /* 0x000000ffff227224 */ /* 0x000fe400078e0a1e */
[----:B------:R-:W-:Y:S01]  /*1280*/  IMAD.MOV R46, RZ, RZ, -R32 ;  /* 0x000000ffff2e7224 */ /* 0x000fe200078e0a20 */
[----:B------:R-:W-:Y:S01]  /*1290*/  LOP3.LUT R116, R93, 0x98, RZ, 0xfc, !PT ;  /* 0x000000985d747812 */ /* 0x000fe200078efcff */
[----:B-1----:R-:W-:-:S04]  /*12a0*/  IMAD.HI.U32 R4, R12, R33, RZ ;  /* 0x000000210c047227 */ /* 0x002fc800078e00ff */
[----:B------:R-:W-:Y:S01]  /*12b0*/  IMAD.HI.U32 R31, R12, R49, RZ ;  /* 0x000000310c1f7227 */ /* 0x000fe200078e00ff */
[----:B------:R-:W-:-:S03]  /*12c0*/  LOP3.LUT R120, R93, 0x88, RZ, 0xfc, !PT ;  /* 0x000000885d787812 */ /* 0x000fc600078efcff */
[C---:B------:R-:W-:Y:S02]  /*12d0*/  IMAD R32, R6.reuse, R34, R47 ;  /* 0x0000002206207224 */ /* 0x040fe400078e022f */
[C---:B------:R-:W-:Y:S01]  /*12e0*/  IMAD R34, R6.reuse, R46, R51 ;  /* 0x0000002e06227224 */ /* 0x040fe200078e0233 */
[----:B------:R-:W-:Y:S01]  /*12f0*/  IABS R51, R118 ;  /* 0x0000007600337213 */ /* 0x000fe20000000000 */
[----:B------:R-:W-:Y:S01]  /*1300*/  IMAD.MOV R4, RZ, RZ, -R4 ;  /* 0x000000ffff047224 */ /* 0x000fe200078e0a04 */
[----:B------:R-:W-:Y:S01]  /*1310*/  IABS R55, R116 ;  /* 0x0000007400377213 */ /* 0x000fe20000000000 */
[----:B------:R-:W-:Y:S01]  /*1320*/  IMAD.MOV R36, RZ, RZ, -R31 ;  /* 0x000000ffff247224 */ /* 0x000fe200078e0a1f */
[C---:B------:R-:W-:Y:S02]  /*1330*/  LOP3.LUT R119, R93.reuse, 0x8c, RZ, 0xfc, !PT ;  /* 0x0000008c5d777812 */ /* 0x040fe400078efcff */
[----:B------:R-:W-:Y:S01]  /*1340*/  LOP3.LUT R117, R93, 0x94, RZ, 0xfc, !PT ;  /* 0x000000945d757812 */ /* 0x000fe200078efcff */
[C---:B------:R-:W-:Y:S01]  /*1350*/  IMAD R30, R6.reuse, R4, R33 ;  /* 0x00000004061e7224 */ /* 0x040fe200078e0221 */
[----:B------:R-:W-:Y:S01]  /*1360*/  IABS R47, R120 ;  /* 0x00000078002f7213 */ /* 0x000fe20000000000 */
[----:B------:R-:W-:Y:S01]  /*1370*/  IMAD R33, R6, R36, R49 ;  /* 0x0000002406217224 */ /* 0x000fe200078e0231 */
[----:B------:R-:W-:Y:S01]  /*1380*/  IABS R49, R119 ;  /* 0x0000007700317213 */ /* 0x000fe20000000000 */
[----:B------:R-:W-:Y:S01]  /*1390*/  IMAD.HI.U32 R46, R12, R55, RZ ;  /* 0x000000370c2e7227 */ /* 0x000fe200078e00ff */
[----:B------:R-:W-:-:S02]  /*13a0*/  IABS R53, R117 ;  /* 0x0000007500357213 */ /* 0x000fc40000000000 */
[----:B------:R-:W-:Y:S01]  /*13b0*/  LOP3.LUT R96, R93, 0xa0, RZ, 0xfc, !PT ;  /* 0x000000a05d607812 */ /* 0x000fe200078efcff */
[----:B------:R-:W-:-:S04]  /*13c0*/  IMAD.HI.U32 R4, R12, R47, RZ ;  /* 0x0000002f0c047227 */ /* 0x000fc800078e00ff */
[----:B------:R-:W-:Y:S02]  /*13d0*/  IMAD.MOV R52, RZ, RZ, -R46 ;  /* 0x000000ffff347224 */ /* 0x000fe400078e0a2e */
[----:B------:R-:W-:Y:S01]  /*13e0*/  IMAD.HI.U32 R36, R12, R53, RZ ;  /* 0x000000350c247227 */ /* 0x000fe200078e00ff */
[C---:B------:R-:W-:Y:S02]  /*13f0*/  LOP3.LUT R103, R93.reuse, 0xac, RZ, 0xfc, !PT ;  /* 0x000000ac5d677812 */ /* 0x040fe400078efcff */
[C---:B------:R-:W-:Y:S01]  /*1400*/  LOP3.LUT R114, R93.reuse, 0xa4, RZ, 0xfc, !PT ;  /* 0x000000a45d727812 */ /* 0x040fe200078efcff */
[----:B------:R-:W-:Y:S01]  /*1410*/  IMAD.MOV R4, RZ, RZ, -R4 ;  /* 0x000000ffff047224 */ /* 0x000fe200078e0a04 */
[----:B------:R-:W-:Y:S01]  /*1420*/  LOP3.LUT R115, R93, 0x9c, RZ, 0xfc, !PT ;  /* 0x0000009c5d737812 */ /* 0x000fe200078efcff */
[----:B------:R-:W-:Y:S01]  /*1430*/  IMAD.MOV R50, RZ, RZ, -R36 ;  /* 0x000000ffff327224 */ /* 0x000fe200078e0a24 */
[----:B------:R-:W-:Y:S02]  /*1440*/  IABS R73, R103 ;  /* 0x0000006700497213 */ /* 0x000fe40000000000 */
[----:B------:R-:W-:-:S02]  /*1450*/  IABS R57, R114 ;  /* 0x0000007200397213 */ /* 0x000fc40000000000 */
[C---:B------:R-:W-:Y:S02]  /*1460*/  LOP3.LUT R113, R93.reuse, 0xa8, RZ, 0xfc, !PT ;  /* 0x000000a85d717812 */ /* 0x040fe400078efcff */
[C---:B------:R-:W-:Y:S02]  /*1470*/  LOP3.LUT R102, R93.reuse, 0xb0, RZ, 0xfc, !PT ;  /* 0x000000b05d667812 */ /* 0x040fe400078efcff */
[----:B------:R-:W-:Y:S02]  /*1480*/  IABS R125, R113 ;  /* 0x00000071007d7213 */ /* 0x000fe40000000000 */
[C---:B------:R-:W-:Y:S02]  /*1490*/  LOP3.LUT R111, R93.reuse, 0xb8, RZ, 0xfc, !PT ;  /* 0x000000b85d6f7812 */ /* 0x040fe400078efcff */
[----:B------:R-:W-:-:S04]  /*14a0*/  LOP3.LUT R104, R93, 0xd4, RZ, 0xfc, !PT ;  /* 0x000000d45d687812 */ /* 0x000fc800078efcff */
[----:B------:R-:W-:Y:S02]  /*14b0*/  IABS R63, R104 ;  /* 0x00000068003f7213 */ /* 0x000fe40000000000 */
[C---:B------:R-:W-:Y:S02]  /*14c0*/  LOP3.LUT R97, R93.reuse, 0xe8, RZ, 0xfc, !PT ;  /* 0x000000e85d617812 */ /* 0x040fe400078efcff */
[----:B------:R-:W-:Y:S02]  /*14d0*/  LOP3.LUT R90, R93, 0xfc, RZ, 0xfc, !PT ;  /* 0x000000fc5d5a7812 */ /* 0x000fe400078efcff */
[C---:B------:R-:W-:Y:S02]  /*14e0*/  ISETP.GT.U32.AND P1, PT, R6.reuse, R45, PT ;  /* 0x0000002d0600720c */ /* 0x040fe40003f24070 */
[C---:B------:R-:W-:Y:S02]  /*14f0*/  ISETP.GT.U32.AND P0, PT, R6.reuse, R44, PT ;  /* 0x0000002c0600720c */ /* 0x040fe40003f04070 */
[----:B------:R-:W-:-:S09]  /*1500*/  ISETP.GT.U32.AND P4, PT, R6, R43, PT ;  /* 0x0000002b0600720c */ /* 0x000fd20003f84070 */
[--C-:B------:R-:W-:Y:S01]  /*1510*/  @!P1 IMAD.IADD R45, R45, 0x1, -R6.reuse ;  /* 0x000000012d2d9824 */ /* 0x100fe200078e0a06 */
[----:B------:R-:W-:Y:S01]  /*1520*/  ISETP.GT.U32.AND P1, PT, R6, R38, PT ;  /* 0x000000260600720c */ /* 0x000fe20003f24070 */
[--C-:B------:R-:W-:Y:S01]  /*1530*/  @!P0 IMAD.IADD R44, R44, 0x1, -R6.reuse ;  /* 0x000000012c2c8824 */ /* 0x100fe200078e0a06 */
[C---:B------:R-:W-:Y:S02]  /*1540*/  ISETP.GT.U32.AND P5, PT, R6.reuse, R42, PT ;  /* 0x0000002a0600720c */ /* 0x040fe40003fa4070 */
[C---:B------:R-:W-:Y:S01]  /*1550*/  ISETP.GT.U32.AND P0, PT, R6.reuse, R37, PT ;  /* 0x000000250600720c */ /* 0x040fe20003f04070 */
[----:B------:R-:W-:Y:S01]  /*1560*/  @!P4 IMAD.IADD R43, R43, 0x1, -R6 ;  /* 0x000000012b2bc824 */ /* 0x000fe200078e0a06 */
[----:B------:R-:W-:-:S07]  /*1570*/  ISETP.GT.U32.AND P3, PT, R6, R41, PT ;  /* 0x000000290600720c */ /* 0x000fce0003f64070 */
[--C-:B------:R-:W-:Y:S01]  /*1580*/  @!P1 IMAD.IADD R38, R38, 0x1, -R6.reuse ;  /* 0x0000000126269824 */ /* 0x100fe200078e0a06 */
[C---:B------:R-:W-:Y:S02]  /*1590*/  ISETP.GT.U32.AND P1, PT, R6.reuse, R44, PT ;  /* 0x0000002c0600720c */ /* 0x040fe40003f24070 */
[----:B------:R-:W-:Y:S01]  /*15a0*/  ISETP.GT.U32.AND P4, PT, R6, R5, PT ;  /* 0x000000050600720c */ /* 0x000fe20003f84070 */
[--C-:B------:R-:W-:Y:S01]  /*15b0*/  @!P5 IMAD.IADD R42, R42, 0x1, -R6.reuse ;  /* 0x000000012a2ad824 */ /* 0x100fe200078e0a06 */
[C---:B------:R-:W-:Y:S01]  /*15c0*/  ISETP.GT.U32.AND P5, PT, R6.reuse, R9, PT ;  /* 0x000000090600720c */ /* 0x040fe20003fa4070 */
[----:B------:R-:W-:Y:S01]  /*15d0*/  @!P0 IMAD.IADD R37, R37, 0x1, -R6 ;  /* 0x0000000125258824 */ /* 0x000fe200078e0a06 */
[C---:B------:R-:W-:Y:S02]  /*15e0*/  ISETP.GT.U32.AND P0, PT, R6.reuse, R43, PT ;  /* 0x0000002b0600720c */ /* 0x040fe40003f04070 */
[----:B------:R-:W-:-:S05]  /*15f0*/  ISETP.GT.U32.AND P6, PT, R6, R40, PT ;  /* 0x000000280600720c */ /* 0x000fca0003fc4070 */
[--C-:B------:R-:W-:Y:S01]  /*1600*/  @!P1 IMAD.IADD R44, R44, 0x1, -R6.reuse ;  /* 0x000000012c2c9824 */ /* 0x100fe200078e0a06 */
[C---:B------:R-:W-:Y:S01]  /*1610*/  ISETP.GT.U32.AND P1, PT, R6.reuse, R38, PT ;  /* 0x000000260600720c */ /* 0x040fe20003f24070 */
[--C-:B------:R-:W-:Y:S01]  /*1620*/  @!P3 IMAD.IADD R41, R41, 0x1, -R6.reuse ;  /* 0x000000012929b824 */ /* 0x100fe200078e0a06 */
[C---:B------:R-:W-:Y:S01]  /*1630*/  ISETP.GT.U32.AND P3, PT, R6.reuse, R10, PT ;  /* 0x0000000a0600720c */ /* 0x040fe20003f64070 */
[--C-:B------:R-:W-:Y:S01]  /*1640*/  @!P4 IMAD.IADD R5, R5, 0x1, -R6.reuse ;  /* 0x000000010505c824 */ /* 0x100fe200078e0a06 */
[C---:B------:R-:W-:Y:S01]  /*1650*/  ISETP.GT.U32.AND P4, PT, R6.reuse, R42, PT ;  /* 0x0000002a0600720c */ /* 0x040fe20003f84070 */
[--C-:B------:R-:W-:Y:S01]  /*1660*/  @!P5 IMAD.IADD R9, R9, 0x1, -R6.reuse ;  /* 0x000000010909d824 */ /* 0x100fe200078e0a06 */
[C---:B------:R-:W-:Y:S01]  /*1670*/  ISETP.GT.U32.AND P5, PT, R6.reuse, R41, PT ;  /* 0x000000290600720c */ /* 0x040fe20003fa4070 */
[--C-:B------:R-:W-:Y:S01]  /*1680*/  @!P0 IMAD.IADD R43, R43, 0x1, -R6.reuse ;  /* 0x000000012b2b8824 */ /* 0x100fe200078e0a06 */
[----:B------:R-:W-:Y:S01]  /*1690*/  ISETP.GT.U32.AND P0, PT, R6, R37, PT ;  /* 0x000000250600720c */ /* 0x000fe20003f04070 */
[----:B------:R-:W-:Y:S01]  /*16a0*/  @!P6 IMAD.IADD R40, R40, 0x1, -R6 ;  /* 0x000000012828e824 */ /* 0x000fe200078e0a06 */
[----:B------:R-:W-:-:S03]  /*16b0*/  ISETP.GT.U32.AND P6, PT, R6, R45, PT ;  /* 0x0000002d0600720c */ /* 0x000fc60003fc4070 */
[----:B------:R-:W-:Y:S01]  /*16c0*/  @!P1 IMAD.IADD R38, R38, 0x1, -R6 ;  /* 0x0000000126269824 */ /* 0x000fe200078e0a06 */
[----:B--2---:R-:W-:-:S05]  /*16d0*/  IABS R35, R0 ;  /* 0x0000000000237213 */ /* 0x004fca0000000000 */
[----:B------:R-:W-:-:S04]  /*16e0*/  IMAD.HI.U32 R13, R12, R35, RZ ;  /* 0x000000230c0d7227 */ /* 0x000fc800078e00ff */
[----:B------:R-:W-:-:S04]  /*16f0*/  IMAD.MOV R13, RZ, RZ, -R13 ;  /* 0x000000ffff0d7224 */ /* 0x000fc800078e0a0d */
[----:B------:R-:W-:Y:S02]  /*1700*/  IMAD R31, R6, R13, R35 ;  /* 0x0000000d061f7224 */ /* 0x000fe400078e0223 */
[----:B------:R-:W-:-:S04]  /*1710*/  IMAD.HI.U32 R35, R12, R51, RZ ;  /* 0x000000330c237227 */ /* 0x000fc800078e00ff */
[----:B------:R-:W-:Y:S02]  /*1720*/  IMAD.MOV R48, RZ, RZ, -R35 ;  /* 0x000000ffff307224 */ /* 0x000fe400078e0a23 */
[----:B------:R-:W-:-:S04]  /*1730*/  IMAD.HI.U32 R13, R12, R49, RZ ;  /* 0x000000310c0d7227 */ /* 0x000fc800078e00ff */
[C---:B------:R-:W-:Y:S02]  /*1740*/  IMAD R46, R6.reuse, R48, R51 ;  /* 0x00000030062e7224 */ /* 0x040fe400078e0233 */
[C---:B------:R-:W-:Y:S01]  /*1750*/  IMAD R48, R6.reuse, R52, R55 ;  /* 0x0000003406307224 */ /* 0x040fe200078e0237 */
[----:B------:R-:W-:Y:S01]  /*1760*/  IABS R55, R96 ;  /* 0x0000006000377213 */ /* 0x000fe20000000000 */
[----:B------:R-:W-:Y:S02]  /*1770*/  IMAD.MOV R13, RZ, RZ, -R13 ;  /* 0x000000ffff0d7224 */ /* 0x000fe400078e0a0d */
[C---:B------:R-:W-:Y:S02]  /*1780*/  IMAD R35, R6.reuse, R4, R47 ;  /* 0x0000000406237224 */ /* 0x040fe400078e022f */
[C---:B------:R-:W-:Y:S02]  /*1790*/  IMAD R36, R6.reuse, R13, R49 ;  /* 0x0000000d06247224 */ /* 0x040fe400078e0231 */
[----:B------:R-:W-:Y:S01]  /*17a0*/  IMAD R47, R6, R50, R53 ;  /* 0x00000032062f7224 */ /* 0x000fe200078e0235 */
[----:B------:R-:W-:Y:S01]  /*17b0*/  IABS R53, R115 ;  /* 0x0000007300357213 */ /* 0x000fe20000000000 */
[----:B------:R-:W-:-:S04]  /*17c0*/  IMAD.HI.U32 R13, R12, R55, RZ ;  /* 0x000000370c0d7227 */ /* 0x000fc800078e00ff */
[----:B------:R-:W-:-:S04]  /*17d0*/  IMAD.HI.U32 R51, R12, R73, RZ ;  /* 0x000000490c337227 */ /* 0x000fc800078e00ff */
[----:B------:R-:W-:-:S04]  /*17e0*/  IMAD.HI.U32 R49, R12, R57, RZ ;  /* 0x000000390c317227 */ /* 0x000fc800078e00ff */
[----:B------:R-:W-:Y:S02]  /*17f0*/  IMAD.MOV R13, RZ, RZ, -R13 ;  /* 0x000000ffff0d7224 */ /* 0x000fe400078e0a0d */
[----:B------:R-:W-:-:S04]  /*1800*/  IMAD.HI.U32 R4, R12, R53, RZ ;  /* 0x000000350c047227 */ /* 0x000fc800078e00ff */
[----:B------:R-:W-:Y:S02]  /*1810*/  IMAD.MOV R52, RZ, RZ, -R51 ;  /* 0x000000ffff347224 */ /* 0x000fe400078e0a33 */
[----:B------:R-:W-:Y:S02]  /*1820*/  IMAD.MOV R124, RZ, RZ, -R49 ;  /* 0x000000ffff7c7224 */ /* 0x000fe400078e0a31 */
[----:B------:R-:W-:Y:S01]  /*1830*/  IMAD R51, R6, R13, R55 ;  /* 0x0000000d06337224 */ /* 0x000fe200078e0237 */
[----:B------:R-:W-:Y:S01]  /*1840*/  IABS R55, R102 ;  /* 0x0000006600377213 */ /* 0x000fe20000000000 */
[----:B------:R-:W-:-:S04]  /*1850*/  IMAD.HI.U32 R50, R12, R125, RZ ;  /* 0x0000007d0c327227 */ /* 0x000fc800078e00ff */
[----:B------:R-:W-:Y:S02]  /*1860*/  IMAD.MOV R4, RZ, RZ, -R4 ;  /* 0x000000ffff047224 */ /* 0x000fe400078e0a04 */
[C---:B------:R-:W-:Y:S01]  /*1870*/  IMAD R124, R6.reuse, R124, R57 ;  /* 0x0000007c067c7224 */ /* 0x040fe200078e0239 */
[----:B------:R-:W-:Y:S01]  /*1880*/  IABS R57, R111 ;  /* 0x0000006f00397213 */ /* 0x000fe20000000000 */
[----:B------:R-:W-:Y:S02]  /*1890*/  IMAD.MOV R50, RZ, RZ, -R50 ;  /* 0x000000ffff327224 */ /* 0x000fe400078e0a32 */
[----:B------:R-:W-:Y:S02]  /*18a0*/  IMAD R49, R6, R4, R53 ;  /* 0x0000000406317224 */ /* 0x000fe400078e0235 */
[----:B------:R-:W-:-:S04]  /*18b0*/  IMAD.HI.U32 R4, R12, R55, RZ ;  /* 0x000000370c047227 */ /* 0x000fc800078e00ff */
[----:B------:R-:W-:Y:S02]  /*18c0*/  IMAD R125, R6, R50, R125 ;  /* 0x00000032067d7224 */ /* 0x000fe400078e027d */
[----:B------:R-:W-:-:S04]  /*18d0*/  IMAD.HI.U32 R50, R12, R57, RZ ;  /* 0x000000390c327227 */ /* 0x000fc800078e00ff */
[----:B------:R-:W-:Y:S02]  /*18e0*/  IMAD.MOV R4, RZ, RZ, -R4 ;  /* 0x000000ffff047224 */ /* 0x000fe400078e0a04 */
[----:B------:R-:W-:Y:S02]  /*18f0*/  IMAD.MOV R50, RZ, RZ, -R50 ;  /* 0x000000ffff327224 */ /* 0x000fe400078e0a32 */
[----:B------:R-:W-:Y:S02]  /*1900*/  IMAD R72, R6, R4, R55 ;  /* 0x0000000406487224 */ /* 0x000fe400078e0237 */
[----:B------:R-:W-:-:S04]  /*1910*/  IMAD.HI.U32 R4, R12, R63, RZ ;  /* 0x0000003f0c047227 */ /* 0x000fc800078e00ff */
[----:B------:R-:W-:Y:S01]  /*1920*/  IMAD R70, R6, R50, R57 ;  /* 0x0000003206467224 */ /* 0x000fe200078e0239 */
[----:B------:R-:W-:Y:S01]  /*1930*/  IABS R57, R97 ;  /* 0x0000006100397213 */ /* 0x000fe20000000000 */
[----:B------:R-:W-:-:S04]  /*1940*/  IMAD.MOV R4, RZ, RZ, -R4 ;  /* 0x000000ffff047224 */ /* 0x000fc800078e0a04 */
[----:B------:R-:W-:Y:S02]  /*1950*/  IMAD R63, R6, R4, R63 ;  /* 0x00000004063f7224 */ /* 0x000fe400078e023f */
[----:B------:R-:W-:-:S04]  /*1960*/  IMAD.HI.U32 R4, R12, R57, RZ ;  /* 0x000000390c047227 */ /* 0x000fc800078e00ff */
[----:B------:R-:W-:-:S04]  /*1970*/  IMAD.MOV R4, RZ, RZ, -R4 ;  /* 0x000000ffff047224 */ /* 0x000fc800078e0a04 */
[----:B------:R-:W-:Y:S01]  /*1980*/  IMAD R57, R6, R4, R57 ;  /* 0x0000000406397224 */ /* 0x000fe200078e0239 */
[----:B------:R-:W-:-:S05]  /*1990*/  IABS R4, R90 ;  /* 0x0000005a00047213 */ /* 0x000fca0000000000 */
[----:B------:R-:W-:-:S04]  /*19a0*/  IMAD.HI.U32 R58, R12, R4, RZ ;  /* 0x000000040c3a7227 */ /* 0x000fc800078e00ff */
[----:B------:R-:W-:-:S04]  /*19b0*/  IMAD.MOV R58, RZ, RZ, -R58 ;  /* 0x000000ffff3a7224 */ /* 0x000fc800078e0a3a */
[----:B------:R-:W-:-:S05]  /*19c0*/  IMAD R4, R6, R58, R4 ;  /* 0x0000003a06047224 */ /* 0x000fca00078e0204 */
[----:B------:R-:W-:-:S13]  /*19d0*/  ISETP.GT.U32.AND P2, PT, R6, R4, PT ;  /* 0x000000040600720c */ /* 0x000fda0003f44070 */
[----:B------:R-:W-:Y:S01]  /*19e0*/  @!P2 IMAD.IADD R4, R4, 0x1, -R6 ;  /* 0x000000010404a824 */ /* 0x000fe200078e0a06 */
[----:B------:R-:W-:-:S13]  /*19f0*/  ISETP.GT.U32.AND P2, PT, R6, R39, PT ;  /* 0x000000270600720c */ /* 0x000fda0003f44070 */
[----:B------:R-:W-:Y:S01]  /*1a00*/  @!P2 IMAD.IADD R39, R39, 0x1, -R6 ;  /* 0x000000012727a824 */ /* 0x000fe200078e0a06 */
[----:B------:R-:W-:-:S13]  /*1a10*/  ISETP.GT.U32.AND P2, PT, R6, R4, PT ;  /* 0x000000040600720c */ /* 0x000fda0003f44070 */
[----:B------:R-:W-:Y:S01]  /*1a20*/  @!P2 IMAD.IADD R4, R4, 0x1, -R6 ;  /* 0x000000010404a824 */ /* 0x000fe200078e0a06 */
[C---:B------:R-:W-:Y:S02]  /*1a30*/  ISETP.GT.U32.AND P2, PT, R6.reuse, R39, PT ;  /* 0x000000270600720c */ /* 0x040fe40003f44070 */
[----:B------:R-:W-:-:S11]  /*1a40*/  ISETP.GT.U32.AND P1, PT, R6, R15, PT ;  /* 0x0000000f0600720c */ /* 0x000fd60003f24070 */
[--C-:B------:R-:W-:Y:S01]  /*1a50*/  @!P2 IMAD.IADD R39, R39, 0x1, -R6.reuse ;  /* 0x000000012727a824 */ /* 0x100fe200078e0a06 */
[----:B------:R-:W-:Y:S01]  /*1a60*/  ISETP.GT.U32.AND P2, PT, R6, R14, PT ;  /* 0x0000000e0600720c */ /* 0x000fe20003f44070 */
[--C-:B------:R-:W-:Y:S01]  /*1a70*/  @!P3 IMAD.IADD R10, R10, 0x1, -R6.reuse ;  /* 0x000000010a0ab824 */ /* 0x100fe200078e0a06 */
[----:B------:R-:W-:Y:S01]  /*1a80*/  ISETP.GT.U32.AND P3, PT, R6, R40, PT ;  /* 0x000000280600720c */ /* 0x000fe20003f64070 */
[--C-:B------:R-:W-:Y:S01]  /*1a90*/  @!P4 IMAD.IADD R42, R42, 0x1, -R6.reuse ;  /* 0x000000012a2ac824 */ /* 0x100fe200078e0a06 */
[C---:B------:R-:W-:Y:S01]  /*1aa0*/  ISETP.GT.U32.AND P4, PT, R6.reuse, R5, PT ;  /* 0x000000050600720c */ /* 0x040fe20003f84070 */
[--C-:B------:R-:W-:Y:S01]  /*1ab0*/  @!P5 IMAD.IADD R41, R41, 0x1, -R6.reuse ;  /* 0x000000012929d824 */ /* 0x100fe200078e0a06 */
[----:B------:R-:W-:Y:S01]  /*1ac0*/  ISETP.GT.U32.AND P5, PT, R6, R9, PT ;  /* 0x000000090600720c */ /* 0x000fe20003fa4070 */
[----:B------:R-:W-:-:S06]  /*1ad0*/  @!P0 IMAD.IADD R37, R37, 0x1, -R6 ;  /* 0x0000000125258824 */ /* 0x000fcc00078e0a06 */
[--C-:B------:R-:W-:Y:S01]  /*1ae0*/  @!P2 IMAD.IADD R14, R14, 0x1, -R6.reuse ;  /* 0x000000010e0ea824 */ /* 0x100fe200078e0a06 */
[C---:B------:R-:W-:Y:S02]  /*1af0*/  ISETP.GT.U32.AND P2, PT, R6.reuse, R21, PT ;  /* 0x000000150600720c */ /* 0x040fe40003f44070 */
[C---:B------:R-:W-:Y:S01]  /*1b00*/  ISETP.GT.U32.AND P0, PT, R6.reuse, R16, PT ;  /* 0x000000100600720c */ /* 0x040fe20003f04070 */
[--C-:B------:R-:W-:Y:S01]  /*1b10*/  @!P6 IMAD.IADD R45, R45, 0x1, -R6.reuse ;  /* 0x000000012d2de824 */ /* 0x100fe200078e0a06 */
[C---:B------:R-:W-:Y:S01]  /*1b20*/  ISETP.GT.U32.AND P6, PT, R6.reuse, R10, PT ;  /* 0x0000000a0600720c */ /* 0x040fe20003fc4070 */
[--C-:B------:R-:W-:Y:S01]  /*1b30*/  @!P1 IMAD.IADD R15, R15, 0x1, -R6.reuse ;  /* 0x000000010f0f9824 */ /* 0x100fe200078e0a06 */
[----:B------:R-:W-:Y:S01]  /*1b40*/  ISETP.GT.U32.AND P1, PT, R6, R22, PT ;  /* 0x000000160600720c */ /* 0x000fe20003f24070 */
[--C-:B------:R-:W-:Y:S01]  /*1b50*/  @!P3 IMAD.IADD R40, R40, 0x1, -R6.reuse ;  /* 0x000000012828b824 */ /* 0x100fe200078e0a06 */
[C---:B------:R-:W-:Y:S01]  /*1b60*/  ISETP.GT.U32.AND P3, PT, R6.reuse, R11, PT ;  /* 0x0000000b0600720c */ /* 0x040fe20003f64070 */
[----:B------:R-:W-:Y:S01]  /*1b70*/  @!P4 IMAD.IADD R5, R5, 0x1, -R6 ;  /* 0x000000010505c824 */ /* 0x000fe200078e0a06 */
[----:B------:R-:W-:-:S03]  /*1b80*/  ISETP.GT.U32.AND P4, PT, R6, R17, PT ;  /* 0x000000110600720c */ /* 0x000fc60003f84070 */
[--C-:B------:R-:W-:Y:S01]  /*1b90*/  @!P2 IMAD.IADD R21, R21, 0x1, -R6.reuse ;  /* 0x000000011515a824 */ /* 0x100fe200078e0a06 */
[C---:B------:R-:W-:Y:S01]  /*1ba0*/  ISETP.GT.U32.AND P2, PT, R6.reuse, R15, PT ;  /* 0x0000000f0600720c */ /* 0x040fe20003f44070 */
[--C-:B------:R-:W-:Y:S01]  /*1bb0*/  @!P5 IMAD.IADD R9, R9, 0x1, -R6.reuse ;  /* 0x000000010909d824 */ /* 0x100fe200078e0a06 */
[----:B------:R-:W-:Y:S01]  /*1bc0*/  ISETP.GT.U32.AND P5, PT, R6, R18, PT ;  /* 0x000000120600720c */ /* 0x000fe20003fa4070 */
        /* <DEDUP_REMOVED lines=8> */
[----:B------:R-:W-:-:S02]  /*1c50*/  @!P4 IMAD.IADD R17, R17, 0x1, -R6 ;  /* 0x000000011111c824 */ /* 0x000fc400078e0a06 */
[--C-:B------:R-:W-:Y:S01]  /*1c60*/  @!P2 IMAD.IADD R15, R15, 0x1, -R6.reuse ;  /* 0x000000010f0fa824 */ /* 0x100fe200078e0a06 */
[----:B------:R-:W-:Y:S01]  /*1c70*/  ISETP.GT.U32.AND P2, PT, R6, R21, PT ;  /* 0x000000150600720c */ /* 0x000fe20003f44070 */
[--C-:B------:R-:W-:Y:S01]  /*1c80*/  @!P5 IMAD.IADD R18, R18, 0x1, -R6.reuse ;  /* 0x000000011212d824 */ /* 0x100fe200078e0a06 */
[C---:B------:R-:W-:Y:S01]  /*1c90*/  ISETP.GT.U32.AND P5, PT, R6.reuse, R25, PT ;  /* 0x000000190600720c */ /* 0x040fe20003fa4070 */
[--C-:B------:R-:W-:Y:S01]  /*1ca0*/  @!P0 IMAD.IADD R23, R23, 0x1, -R6.reuse ;  /* 0x0000000117178824 */ /* 0x100fe200078e0a06 */
[C---:B------:R-:W-:Y:S01]  /*1cb0*/  ISETP.GT.U32.AND P0, PT, R6.reuse, R17, PT ;  /* 0x000000110600720c */ /* 0x040fe20003f04070 */
[--C-:B------:R-:W-:Y:S01]  /*1cc0*/  @!P6 IMAD.IADD R19, R19, 0x1, -R6.reuse ;  /* 0x000000011313e824 */ /* 0x100fe200078e0a06 */
[----:B------:R-:W-:Y:S01]  /*1cd0*/  ISETP.GT.U32.AND P6, PT, R6, R11, PT ;  /* 0x0000000b0600720c */ /* 0x000fe20003fc4070 */
[--C-:B------:R-:W-:Y:S01]  /*1ce0*/  @!P1 IMAD.IADD R16, R16, 0x1, -R6.reuse ;  /* 0x0000000110109824 */ /* 0x100fe200078e0a06 */
[----:B------:R-:W-:Y:S01]  /*1cf0*/  ISETP.GT.U32.AND P1, PT, R6, R22, PT ;  /* 0x000000160600720c */ /* 0x000fe20003f24070 */
[----:B------:R-:W-:Y:S01]  /*1d00*/  @!P3 IMAD.IADD R20, R20, 0x1, -R6 ;  /* 0x000000011414b824 */ /* 0x000fe200078e0a06 */
[----:B------:R-:W-:-:S03]  /*1d10*/  ISETP.GT.U32.AND P3, PT, R6, R14, PT ;  /* 0x0000000e0600720c */ /* 0x000fc60003f64070 */
        /* <DEDUP_REMOVED lines=24> */
[--C-:B------:R-:W-:Y:S01]  /*1ea0*/  @!P2 IMAD.IADD R35, R35, 0x1, -R6.reuse ;  /* 0x000000012323a824 */ /* 0x100fe200078e0a06 */
[----:B------:R-:W-:Y:S01]  /*1eb0*/  ISETP.GT.U32.AND P2, PT, R6, R29, PT ;  /* 0x0000001d0600720c */ /* 0x000fe20003f44070 */
[--C-:B------:R-:W-:Y:S01]  /*1ec0*/  @!P5 IMAD.IADD R26, R26, 0x1, -R6.reuse ;  /* 0x000000011a1ad824 */ /* 0x100fe200078e0a06 */
[----:B------:R-:W-:Y:S01]  /*1ed0*/  ISETP.GT.U32.AND P5, PT, R6, R33, PT ;  /* 0x000000210600720c */ /* 0x000fe20003fa4070 */
[--C-:B------:R-:W-:Y:S01]  /*1ee0*/  @!P0 IMAD.IADD R30, R30, 0x1, -R6.reuse ;  /* 0x000000011e1e8824 */ /* 0x100fe200078e0a06 */
[----:B------:R-:W-:Y:S01]  /*1ef0*/  ISETP.GT.U32.AND P0, PT, R6, R46, PT ;  /* 0x0000002e0600720c */ /* 0x000fe20003f04070 */
[--C-:B------:R-:W-:Y:S01]  /*1f00*/  @!P6 IMAD.IADD R32, R32, 0x1, -R6.reuse ;  /* 0x000000012020e824 */ /* 0x100fe200078e0a06 */
[----:B------:R-:W-:Y:S01]  /*1f10*/  ISETP.GT.U32.AND P6, PT, R6, R26, PT ;  /* 0x0000001a0600720c */ /* 0x000fe20003fc4070 */
[--C-:B------:R-:W-:Y:S01]  /*1f20*/  @!P1 IMAD.IADD R36, R36, 0x1, -R6.reuse ;  /* 0x0000000124249824 */ /* 0x100fe200078e0a06 */
[----:B------:R-:W-:Y:S02]  /*1f30*/  ISETP.GT.U32.AND P1, PT, R6, R30, PT ;  /* 0x0000001e0600720c */ /* 0x000fe40003f24070 */
[----:B------:R-:W-:Y:S01]  /*1f40*/  LOP3.LUT R110, R93, 0xbc, RZ, 0xfc, !PT ;  /* 0x000000bc5d6e7812 */ /* 0x000fe200078efcff */
[----:B------:R-:W-:-:S02]  /*1f50*/  @!P3 IMAD.IADD R27, R27, 0x1, -R6 ;  /* 0x000000011b1bb824 */ /* 0x000fc400078e0a06 */
[--C-:B------:R-:W-:Y:S01]  /*1f60*/  @!P2 IMAD.IADD R29, R29, 0x1, -R6.reuse ;  /* 0x000000011d1da824 */ /* 0x100fe200078e0a06 */
[C---:B------:R-:W-:Y:S02]  /*1f70*/  ISETP.GT.U32.AND P2, PT, R6.reuse, R36, PT ;  /* 0x000000240600720c */ /* 0x040fe40003f44070 */
[----:B------:R-:W-:Y:S02]  /*1f80*/  IABS R69, R110 ;  /* 0x0000006e00457213 */ /* 0x000fe40000000000 */
[C---:B------:R-:W-:Y:S01]  /*1f90*/  ISETP.GT.U32.AND P3, PT, R6.reuse, R34, PT ;  /* 0x000000220600720c */ /* 0x040fe20003f64070 */
[C---:B------:R-:W-:Y:S01]  /*1fa0*/  IMAD R73, R6.reuse, R52, R73 ;  /* 0x0000003406497224 */ /* 0x040fe200078e0249 */
[----:B------:R-:W-:Y:S01]  /*1fb0*/  LOP3.LUT R108, R93, 0xc4, RZ, 0xfc, !PT ;  /* 0x000000c45d6c7812 */ /* 0x000fe200078efcff */
[--C-:B------:R-:W-:Y:S01]  /*1fc0*/  @!P5 IMAD.IADD R33, R33, 0x1, -R6.reuse ;  /* 0x000000012121d824 */ /* 0x100fe200078e0a06 */
[----:B------:R-:W-:Y:S01]  /*1fd0*/  ISETP.GT.U32.AND P5, PT, R6, R27, PT ;  /* 0x0000001b0600720c */ /* 0x000fe20003fa4070 */
[----:B------:R-:W-:-:S02]  /*1fe0*/  @!P0 IMAD.IADD R46, R46, 0x1, -R6 ;  /* 0x000000012e2e8824 */ /* 0x000fc400078e0a06 */
[----:B------:R-:W-:Y:S01]  /*1ff0*/  IMAD.HI.U32 R52, R12, R69, RZ ;  /* 0x000000450c347227 */ /* 0x000fe200078e00ff */
[----:B------:R-:W-:-:S03]  /*2000*/  IABS R67, R108 ;  /* 0x0000006c00437213 */ /* 0x000fc60000000000 */
[--C-:B------:R-:W-:Y:S01]  /*2010*/  @!P6 IMAD.IADD R26, R26, 0x1, -R6.reuse ;  /* 0x000000011a1ae824 */ /* 0x100fe200078e0a06 */
[----:B------:R-:W-:Y:S01]  /*2020*/  ISETP.GT.U32.AND P6, PT, R6, R33, PT ;  /* 0x000000210600720c */ /* 0x000fe20003fc4070 */
[----:B------:R-:W-:Y:S01]  /*2030*/  @!P1 IMAD.IADD R30, R30, 0x1, -R6 ;  /* 0x000000011e1e9824 */ /* 0x000fe200078e0a06 */
[----:B------:R-:W-:Y:S01]  /*2040*/  ISETP.GT.U32.AND P1, PT, R6, R46, PT ;  /* 0x0000002e0600720c */ /* 0x000fe20003f24070 */
[----:B------:R-:W-:Y:S01]  /*2050*/  IMAD.MOV R52, RZ, RZ, -R52 ;  /* 0x000000ffff347224 */ /* 0x000fe200078e0a34 */
[----:B------:R-:W-:Y:S01]  /*2060*/  LOP3.LUT R109, R93, 0xc0, RZ, 0xfc, !PT ;  /* 0x000000c05d6d7812 */ /* 0x000fe200078efcff */
[----:B------:R-:W-:Y:S01]  /*2070*/  @!P2 IMAD.IADD R36, R36, 0x1, -R6 ;  /* 0x000000012424a824 */ /* 0x000fe200078e0a06 */
[C---:B------:R-:W-:Y:S01]  /*2080*/  ISETP.GT.U32.AND P2, PT, R6.reuse, R125, PT ;  /* 0x0000007d0600720c */ /* 0x040fe20003f44070 */
[----:B------:R-:W-:Y:S01]  /*2090*/  IMAD R69, R6, R52, R69 ;  /* 0x0000003406457224 */ /* 0x000fe200078e0245 */
[----:B------:R-:W-:Y:S01]  /*20a0*/  IABS R59, R109 ;  /* 0x0000006d003b7213 */ /* 0x000fe20000000000 */
[----:B------:R-:W-:-:S04]  /*20b0*/  IMAD.HI.U32 R52, R12, R67, RZ ;  /* 0x000000430c347227 */ /* 0x000fc800078e00ff */
[----:B------:R-:W-:Y:S02]  /*20c0*/  @!P3 IMAD.IADD R34, R34, 0x1, -R6 ;  /* 0x000000012222b824 */ /* 0x000fe400078e0a06 */
[----:B------:R-:W-:Y:S02]  /*20d0*/  IMAD.MOV R52, RZ, RZ, -R52 ;  /* 0x000000ffff347224 */ /* 0x000fe400078e0a34 */
[----:B------:R-:W-:Y:S01]  /*20e0*/  @!P5 IMAD.IADD R27, R27, 0x1, -R6 ;  /* 0x000000011b1bd824 */ /* 0x000fe200078e0a06 */
[----:B------:R-:W-:Y:S01]  /*20f0*/  ISETP.GT.U32.AND P5, PT, R6, R34, PT ;  /* 0x000000220600720c */ /* 0x000fe20003fa4070 */
[----:B------:R-:W-:Y:S01]  /*2100*/  IMAD.HI.U32 R53, R12, R59, RZ ;  /* 0x0000003b0c357227 */ /* 0x000fe200078e00ff */
[----:B------:R-:W-:-:S03]  /*2110*/  LOP3.LUT R107, R93, 0xc8, RZ, 0xfc, !PT ;  /* 0x000000c85d6b7812 */ /* 0x000fc600078efcff */
[C---:B------:R-:W-:Y:S02]  /*2120*/  IMAD R67, R6.reuse, R52, R67 ;  /* 0x0000003406437224 */ /* 0x040fe400078e0243 */
[--C-:B------:R-:W-:Y:S01]  /*2130*/  @!P6 IMAD.IADD R33, R33, 0x1, -R6.reuse ;  /* 0x000000012121e824 */ /* 0x100fe200078e0a06 */
[----:B------:R-:W-:Y:S01]  /*2140*/  ISETP.GT.U32.AND P6, PT, R6, R49, PT ;  /* 0x000000310600720c */ /* 0x000fe20003fc4070 */
[--C-:B------:R-:W-:Y:S01]  /*2150*/  @!P1 IMAD.IADD R46, R46, 0x1, -R6.reuse ;  /* 0x000000012e2e9824 */ /* 0x100fe200078e0a06 */
[C---:B------:R-:W-:Y:S01]  /*2160*/  ISETP.GT.U32.AND P1, PT, R6.reuse, R73, PT ;  /* 0x000000490600720c */ /* 0x040fe20003f24070 */
[----:B------:R-:W-:Y:S02]  /*2170*/  IMAD.MOV R53, RZ, RZ, -R53 ;  /* 0x000000ffff357224 */ /* 0x000fe400078e0a35 */
[----:B------:R-:W-:Y:S01]  /*2180*/  @!P2 IMAD.IADD R125, R125, 0x1, -R6 ;  /* 0x000000017d7da824 */ /* 0x000fe200078e0a06 */
[C---:B------:R-:W-:Y:S01]  /*2190*/  ISETP.GT.U32.AND P2, PT, R6.reuse, R67, PT ;  /* 0x000000430600720c */ /* 0x040fe20003f44070 */
[----:B------:R-:W-:Y:S01]  /*21a0*/  IMAD R68, R6, R53, R59 ;  /* 0x0000003506447224 */ /* 0x000fe200078e023b */
[----:B------:R-:W-:-:S02]  /*21b0*/  LOP3.LUT R112, R93, 0xb4, RZ, 0xfc, !PT ;  /* 0x000000b45d707812 */ /* 0x000fc400078efcff */
[----:B------:R-:W-:Y:S01]  /*21c0*/  IABS R53, R107 ;  /* 0x0000006b00357213 */ /* 0x000fe20000000000 */
[--C-:B------:R-:W-:Y:S01]  /*21d0*/  @!P5 IMAD.IADD R34, R34, 0x1, -R6.reuse ;  /* 0x000000012222d824 */ /* 0x100fe200078e0a06 */
[----:B------:R-:W-:Y:S02]  /*21e0*/  IABS R71, R112 ;  /* 0x0000007000477213 */ /* 0x000fe40000000000 */
[----:B------:R-:W-:Y:S01]  /*21f0*/  ISETP.GT.U32.AND P5, PT, R6, R51, PT ;  /* 0x000000330600720c */ /* 0x000fe20003fa4070 */
[----:B------:R-:W-:Y:S01]  /*2200*/  IMAD.HI.U32 R66, R12, R53, RZ ;  /* 0x000000350c427227 */ /* 0x000fe200078e00ff */
[----:B------:R-:W-:Y:S01]  /*2210*/  STL [R1+0x2f4], R92 ;  /* 0x0002f45c01007387 */ /* 0x000fe20000100800 */
[----:B------:R-:W-:Y:S02]  /*2220*/  LOP3.LUT R106, R93, 0xcc, RZ, 0xfc, !PT ;  /* 0x000000cc5d6a7812 */ /* 0x000fe400078efcff */
[--C-:B------:R-:W-:Y:S01]  /*2230*/  @!P6 IMAD.IADD R49, R49, 0x1, -R6.reuse ;  /* 0x000000013131e824 */ /* 0x100fe200078e0a06 */
[----:B------:R-:W-:Y:S01]  /*2240*/  ISETP.GT.U32.AND P6, PT, R6, R70, PT ;  /* 0x000000460600720c */ /* 0x000fe20003fc4070 */
[----:B------:R-:W-:Y:S01]  /*2250*/  @!P1 IMAD.IADD R73, R73, 0x1, -R6 ;  /* 0x0000000149499824 */ /* 0x000fe200078e0a06 */
[----:B------:R-:W-:Y:S01]  /*2260*/  STL [R1+0x5e4], R92 ;  /* 0x0005e45c01007387 */ /* 0x000fe20000100800 */
[----:B------:R-:W-:-:S03]  /*2270*/  IMAD.HI.U32 R13, R12, R71, RZ ;  /* 0x000000470c0d7227 */ /* 0x000fc600078e00ff */
[----:B------:R-:W-:Y:S01]  /*2280*/  STL [R1+0x2ec], R123 ;  /* 0x0002ec7b01007387 */ /* 0x000fe20000100800 */
[----:B------:R-:W-:Y:S02]  /*2290*/  IMAD.MOV R66, RZ, RZ, -R66 ;  /* 0x000000ffff427224 */ /* 0x000fe400078e0a42 */
[--C-:B------:R-:W-:Y:S01]  /*22a0*/  @!P2 IMAD.IADD R67, R67, 0x1, -R6.reuse ;  /* 0x000000014343a824 */ /* 0x100fe200078e0a06 */
[----:B------:R1:W-:Y:S01]  /*22b0*/  STL [R1+0x5e8], R0 ;  /* 0x0005e80001007387 */ /* 0x0003e20000100800 */
[----:B------:R-:W-:Y:S01]  /*22c0*/  IMAD.MOV R13, RZ, RZ, -R13 ;  /* 0x000000ffff0d7224 */ /* 0x000fe200078e0a0d */
[C---:B------:R-:W-:Y:S01]  /*22d0*/  ISETP.GT.U32.AND P2, PT, R6.reuse, R73, PT ;  /* 0x000000490600720c */ /* 0x040fe20003f44070 */
[C---:B------:R-:W-:Y:S01]  /*22e0*/  IMAD R66, R6.reuse, R66, R53 ;  /* 0x0000004206427224 */ /* 0x040fe200078e0235 */
[----:B------:R-:W-:Y:S02]  /*22f0*/  LOP3.LUT R105, R93, 0xd0, RZ, 0xfc, !PT ;  /* 0x000000d05d697812 */ /* 0x000fe400078efcff */
[----:B------:R-:W-:Y:S01]  /*2300*/  IABS R65, R106 ;  /* 0x0000006a00417213 */ /* 0x000fe20000000000 */
[----:B-1----:R-:W1:Y:S01]  /*2310*/  S2R R0, SR_TID.X ;  /* 0x0000000000007919 */ /* 0x002e620000002100 */
[----:B------:R-:W-:Y:S01]  /*2320*/  IMAD R71, R6, R13, R71 ;  /* 0x0000000d06477224 */ /* 0x000fe200078e0247 */
[----:B------:R-:W-:Y:S01]  /*2330*/  IABS R13, R105 ;  /* 0x00000069000d7213 */ /* 0x000fe20000000000 */
[----:B------:R-:W-:Y:S01]  /*2340*/  @!P5 IMAD.IADD R51, R51, 0x1, -R6 ;  /* 0x000000013333d824 */ /* 0x000fe200078e0a06 */
[C---:B------:R-:W-:Y:S01]  /*2350*/  LOP3.LUT R101, R93.reuse, 0xd8, RZ, 0xfc, !PT ;  /* 0x000000d85d657812 */ /* 0x040fe200078efcff */
[----:B------:R-:W-:Y:S01]  /*2360*/  IMAD.HI.U32 R50, R12, R65, RZ ;  /* 0x000000410c327227 */ /* 0x000fe200078e00ff */
[----:B------:R-:W-:-:S02]  /*2370*/  LOP3.LUT R99, R93, 0xe0, RZ, 0xfc, !PT ;  /* 0x000000e05d637812 */ /* 0x000fc400078efcff */
[----:B------:R-:W-:Y:S01]  /*2380*/  ISETP.GT.U32.AND P1, PT, R6, R66, PT ;  /* 0x000000420600720c */ /* 0x000fe20003f24070 */
[----:B------:R-:W-:Y:S01]  /*2390*/  @!P6 IMAD.IADD R70, R70, 0x1, -R6 ;  /* 0x000000014646e824 */ /* 0x000fe200078e0a06 */
[C---:B------:R-:W-:Y:S01]  /*23a0*/  LOP3.LUT R100, R93.reuse, 0xdc, RZ, 0xfc, !PT ;  /* 0x000000dc5d647812 */ /* 0x040fe200078efcff */
[----:B------:R-:W-:Y:S01]  /*23b0*/  IMAD.HI.U32 R64, R12, R13, RZ ;  /* 0x0000000d0c407227 */ /* 0x000fe200078e00ff */
[----:B------:R-:W-:Y:S02]  /*23c0*/  LOP3.LUT R98, R93, 0xe4, RZ, 0xfc, !PT ;  /* 0x000000e45d627812 */ /* 0x000fe400078efcff */
[----:B------:R-:W-:Y:S01]  /*23d0*/  IABS R62, R101 ;  /* 0x00000065003e7213 */ /* 0x000fe20000000000 */
[----:B------:R-:W-:Y:S01]  /*23e0*/  IMAD.MOV R50, RZ, RZ, -R50 ;  /* 0x000000ffff327224 */ /* 0x000fe200078e0a32 */
[----:B------:R-:W-:Y:S02]  /*23f0*/  IABS R60, R99 ;  /* 0x00000063003c7213 */ /* 0x000fe40000000000 */
[C---:B------:R-:W-:Y:S01]  /*2400*/  ISETP.GT.U32.AND P6, PT, R6.reuse, R51, PT ;  /* 0x000000330600720c */ /* 0x040fe20003fc4070 */
[----:B------:R-:W-:Y:S01]  /*2410*/  @!P2 IMAD.IADD R73, R73, 0x1, -R6 ;  /* 0x000000014949a824 */ /* 0x000fe200078e0a06 */
[----:B------:R-:W-:Y:S01]  /*2420*/  IABS R61, R100 ;  /* 0x00000064003d7213 */ /* 0x000fe20000000000 */
[----:B------:R-:W-:Y:S01]  /*2430*/  IMAD.MOV R64, RZ, RZ, -R64 ;  /* 0x000000ffff407224 */ /* 0x000fe200078e0a40 */
[----:B------:R-:W-:Y:S01]  /*2440*/  IABS R59, R98 ;  /* 0x00000062003b7213 */ /* 0x000fe20000000000 */
[C---:B------:R-:W-:Y:S01]  /*2450*/  IMAD R65, R6.reuse, R50, R65 ;  /* 0x0000003206417224 */ /* 0x040fe200078e0241 */
[----:B------:R-:W-:Y:S01]  /*2460*/  ISETP.GT.U32.AND P2, PT, R6, R67, PT ;  /* 0x000000430600720c */ /* 0x000fe20003f44070 */
[C---:B------:R-:W-:Y:S01]  /*2470*/  IMAD.HI.U32 R53, R12.reuse, R62, RZ ;  /* 0x0000003e0c357227 */ /* 0x040fe200078e00ff */
[----:B------:R-:W-:Y:S03]  /*2480*/  STL [R1+0x2e8], R122 ;  /* 0x0002e87a01007387 */ /* 0x000fe60000100800 */
[----:B------:R-:W-:Y:S01]  /*2490*/  IMAD.HI.U32 R50, R12, R60, RZ ;  /* 0x0000003c0c327227 */ /* 0x000fe200078e00ff */
[----:B------:R-:W-:Y:S01]  /*24a0*/  STL [R1+0x5ec], R123 ;  /* 0x0005ec7b01007387 */ /* 0x000fe20000100800 */
[----:B------:R-:W-:-:S02]  /*24b0*/  LOP3.LUT R95, R93, 0xec, RZ, 0xfc, !PT ;  /* 0x000000ec5d5f7812 */ /* 0x000fc400078efcff */
[----:B------:R-:W-:Y:S01]  /*24c0*/  IMAD R64, R6, R64, R13 ;  /* 0x0000004006407224 */ /* 0x000fe200078e020d */
[----:B------:R-:W-:Y:S01]  /*24d0*/  STL [R1+0x378], R121 ;  /* 0x0003787901007387 */ /* 0x000fe20000100800 */
[C---:B------:R-:W-:Y:S01]  /*24e0*/  IMAD.HI.U32 R52, R12.reuse, R61, RZ ;  /* 0x0000003d0c347227 */ /* 0x040fe200078e00ff */
[C---:B------:R-:W-:Y:S02]  /*24f0*/  LOP3.LUT R94, R93.reuse, 0xf0, RZ, 0xfc, !PT ;  /* 0x000000f05d5e7812 */ /* 0x040fe400078efcff */
[C---:B------:R-:W-:Y:S01]  /*2500*/  LOP3.LUT R91, R93.reuse, 0xf4, RZ, 0xfc, !PT ;  /* 0x000000f45d5b7812 */ /* 0x040fe200078efcff */
[----:B------:R-:W-:Y:S01]  /*2510*/  IMAD.HI.U32 R13, R12, R59, RZ ;  /* 0x0000003b0c0d7227 */ /* 0x000fe200078e00ff */
[----:B------:R-:W-:Y:S01]  /*2520*/  STL [R1+0x5f0], R122 ;  /* 0x0005f07a01007387 */ /* 0x000fe20000100800 */
[----:B------:R-:W-:Y:S02]  /*2530*/  LOP3.LUT R89, R93, 0xf8, RZ, 0xfc, !PT ;  /* 0x000000f85d597812 */ /* 0x000fe400078efcff */
[----:B------:R-:W-:-:S02]  /*2540*/  IMAD.MOV R53, RZ, RZ, -R53 ;  /* 0x000000ffff357224 */ /* 0x000fc400078e0a35 */
[----:B------:R-:W-:Y:S02]  /*2550*/  IMAD.MOV R50, RZ, RZ, -R50 ;  /* 0x000000ffff327224 */ /* 0x000fe400078e0a32 */
[----:B------:R-:W-:Y:S01]  /*2560*/  @!P1 IMAD.IADD R66, R66, 0x1, -R6 ;  /* 0x0000000142429824 */ /* 0x000fe200078e0a06 */
[----:B------:R-:W-:Y:S01]  /*2570*/  STL [R1+0x5f4], R121 ;  /* 0x0005f47901007387 */ /* 0x000fe20000100800 */
[----:B------:R-:W-:Y:S01]  /*2580*/  IMAD.MOV R52, RZ, RZ, -R52 ;  /* 0x000000ffff347224 */ /* 0x000fe200078e0a34 */
[----:B------:R-:W-:Y:S01]  /*2590*/  IABS R56, R95 ;  /* 0x0000005f00387213 */ /* 0x000fe20000000000 */
[----:B------:R-:W-:Y:S01]  /*25a0*/  IMAD.MOV R13, RZ, RZ, -R13 ;  /* 0x000000ffff0d7224 */ /* 0x000fe200078e0a0d */
[----:B------:R-:W-:Y:S01]  /*25b0*/  STL [R1+0x3e4], R120 ;  /* 0x0003e47801007387 */ /* 0x000fe20000100800 */
[C---:B------:R-:W-:Y:S01]  /*25c0*/  IMAD R62, R6.reuse, R53, R62 ;  /* 0x00000035063e7224 */ /* 0x040fe200078e023e */
[----:B------:R-:W-:Y:S01]  /*25d0*/  IABS R55, R94 ;  /* 0x0000005e00377213 */ /* 0x000fe20000000000 */
[C---:B------:R-:W-:Y:S01]  /*25e0*/  IMAD R60, R6.reuse, R50, R60 ;  /* 0x00000032063c7224 */ /* 0x040fe200078e023c */
[----:B------:R-:W-:Y:S01]  /*25f0*/  STL [R1+0x3e0], R119 ;  /* 0x0003e07701007387 */ /* 0x000fe20000100800 */
[----:B------:R-:W-:Y:S01]  /*2600*/  IABS R54, R91 ;  /* 0x0000005b00367213 */ /* 0x000fe20000000000 */
[----:B------:R-:W-:Y:S01]  /*2610*/  @!P6 IMAD.IADD R51, R51, 0x1, -R6 ;  /* 0x000000013333e824 */ /* 0x000fe200078e0a06 */
[----:B------:R-:W-:Y:S01]  /*2620*/  IABS R53, R89 ;  /* 0x0000005900357213 */ /* 0x000fe20000000000 */
[----:B------:R-:W-:Y:S01]  /*2630*/  STL [R1+0x5f8], R120 ;  /* 0x0005f87801007387 */ /* 0x000fe20000100800 */
[C---:B------:R-:W-:Y:S01]  /*2640*/  ISETP.GT.U32.AND P6, PT, R6.reuse, R66, PT ;  /* 0x000000420600720c */ /* 0x040fe20003fc4070 */
[----:B------:R-:W-:-:S02]  /*2650*/  IMAD R61, R6, R52, R61 ;  /* 0x00000034063d7224 */ /* 0x000fc400078e023d */
[----:B------:R-:W-:Y:S01]  /*2660*/  STL [R1+0x3dc], R118 ;  /* 0x0003dc7601007387 */ /* 0x000fe20000100800 */
[----:B------:R-:W-:Y:S02]  /*2670*/  IMAD R59, R6, R13, R59 ;  /* 0x0000000d063b7224 */ /* 0x000fe400078e023b */
[----:B------:R-:W-:Y:S01]  /*2680*/  @!P2 IMAD.IADD R67, R67, 0x1, -R6 ;  /* 0x000000014343a824 */ /* 0x000fe200078e0a06 */
[----:B------:R2:W-:Y:S01]  /*2690*/  STL [R1+0x5fc], R119 ;  /* 0x0005fc7701007387 */ /* 0x0005e20000100800 */
[----:B------:R-:W-:Y:S01]  /*26a0*/  IMAD.HI.U32 R52, R12, R56, RZ ;  /* 0x000000380c347227 */ /* 0x000fe200078e00ff */
[----:B------:R-:W-:Y:S02]  /*26b0*/  ISETP.GT.U32.AND P2, PT, R6, R60, PT ;  /* 0x0000003c0600720c */ /* 0x000fe40003f44070 */
[----:B------:R-:W-:Y:S01]  /*26c0*/  STL [R1+0x3d8], R117 ;  /* 0x0003d87501007387 */ /* 0x000fe20000100800 */
[----:B------:R-:W-:-:S03]  /*26d0*/  IMAD.HI.U32 R50, R12, R55, RZ ;  /* 0x000000370c327227 */ /* 0x000fc600078e00ff */
[----:B------:R3:W-:Y:S01]  /*26e0*/  STL [R1+0x600], R118 ;  /* 0x0006007601007387 */ /* 0x0007e20000100800 */
[----:B------:R-:W-:-:S03]  /*26f0*/  IMAD.HI.U32 R13, R12, R54, RZ ;  /* 0x000000360c0d7227 */ /* 0x000fc600078e00ff */
[----:B------:R-:W-:Y:S01]  /*2700*/  STL [R1+0x3d4], R116 ;  /* 0x0003d47401007387 */ /* 0x000fe20000100800 */
[----:B------:R-:W-:Y:S01]  /*2710*/  IMAD.HI.U32 R12, R12, R53, RZ ;  /* 0x000000350c0c7227 */ /* 0x000fe200078e00ff */
[----:B-1----:R-:W-:Y:S02]  /*2720*/  LOP3.LUT R92, R0, 0x7f, RZ, 0xc0, !PT ;  /* 0x0000007f005c7812 */ /* 0x002fe400078ec0ff */
[----:B------:R-:W-:Y:S01]  /*2730*/  STL [R1+0x3d0], R115 ;  /* 0x0003d07301007387 */ /* 0x000fe20000100800 */
[----:B------:R-:W-:-:S03]  /*2740*/  IMAD.MOV R12, RZ, RZ, -R12 ;  /* 0x000000ffff0c7224 */ /* 0x000fc600078e0a0c */
[----:B------:R-:W-:Y:S04]  /*2750*/  STL [R1+0x3cc], R96 ;  /* 0x0003cc6001007387 */ /* 0x000fe80000100800 */
[----:B------:R-:W-:Y:S04]  /*2760*/  STL [R1+0x3c8], R114 ;  /* 0x0003c87201007387 */ /* 0x000fe80000100800 */
[----:B------:R-:W-:Y:S01]  /*2770*/  STL [R1+0x3c4], R113 ;  /* 0x0003c47101007387 */ /* 0x000fe20000100800 */
[----:B------:R-:W-:-:S03]  /*2780*/  IMAD.MOV R52, RZ, RZ, -R52 ;  /* 0x000000ffff347224 */ /* 0x000fc600078e0a34 */
[----:B------:R-:W-:Y:S01]  /*2790*/  STL [R1+0x3c0], R103 ;  /* 0x0003c06701007387 */ /* 0x000fe20000100800 */
[----:B------:R-:W-:-:S03]  /*27a0*/  IMAD R88, R8, 0x80, R92 ;  /* 0x0000008008587824 */ /* 0x000fc600078e025c */
[----:B------:R-:W-:Y:S01]  /*27b0*/  STL [R1+0x3bc], R102 ;  /* 0x0003bc6601007387 */ /* 0x000fe20000100800 */
[----:B------:R-:W-:Y:S02]  /*27c0*/  IMAD R53, R6, R12, R53 ;  /* 0x0000000c06357224 */ /* 0x000fe400078e0235 */
[----:B------:R-:W-:Y:S01]  /*27d0*/  @!P6 IMAD.IADD R66, R66, 0x1, -R6 ;  /* 0x000000014242e824 */ /* 0x000fe200078e0a06 */
[----:B------:R-:W-:Y:S01]  /*27e0*/  STL [R1+0x3b8], R112 ;  /* 0x0003b87001007387 */ /* 0x000fe20000100800 */
[----:B------:R-:W-:-:S03]  /*27f0*/  ISETP.GT.U32.AND P6, PT, R6, R59, PT ;  /* 0x0000003b0600720c */ /* 0x000fc60003fc4070 */
[----:B------:R-:W-:Y:S01]  /*2800*/  STL [R1+0x3b4], R111 ;  /* 0x0003b46f01007387 */ /* 0x000fe20000100800 */
[----:B------:R-:W-:-:S03]  /*2810*/  IMAD R56, R6, R52, R56 ;  /* 0x0000003406387224 */ /* 0x000fc600078e0238 */
[----:B------:R-:W-:Y:S01]  /*2820*/  STL [R1+0x3b0], R110 ;  /* 0x0003b06e01007387 */ /* 0x000fe20000100800 */
[----:B------:R-:W-:-:S03]  /*2830*/  @!P2 IMAD.IADD R60, R60, 0x1, -R6 ;  /* 0x000000013c3ca824 */ /* 0x000fc600078e0a06 */
[----:B------:R-:W-:Y:S01]  /*2840*/  STL [R1+0x3ac], R109 ;  /* 0x0003ac6d01007387 */ /* 0x000fe20000100800 */
[----:B------:R-:W-:-:S03]  /*2850*/  IABS R52, R88 ;  /* 0x0000005800347213 */ /* 0x000fc60000000000 */
[----:B------:R-:W-:Y:S01]  /*2860*/  STL [R1+0x3a8], R108 ;  /* 0x0003a86c01007387 */ /* 0x000fe20000100800 */
[----:B------:R-:W-:-:S03]  /*2870*/  ISETP.GT.U32.AND P2, PT, R6, R53, PT ;  /* 0x000000350600720c */ /* 0x000fc60003f44070 */
[----:B------:R-:W-:Y:S04]  /*2880*/  STL [R1+0x3a4], R107 ;  /* 0x0003a46b01007387 */ /* 0x000fe80000100800 */
[----:B------:R-:W-:Y:S04]  /*2890*/  STL [R1+0x3a0], R106 ;  /* 0x0003a06a01007387 */ /* 0x000fe80000100800 */
[----:B------:R-:W-:Y:S01]  /*28a0*/  STL [R1+0x39c], R105 ;  /* 0x00039c6901007387 */ /* 0x000fe20000100800 */
[----:B------:R-:W-:-:S03]  /*28b0*/  IMAD.HI.U32 R7, R7, R52, RZ ;  /* 0x0000003407077227 */ /* 0x000fc600078e00ff */
[----:B------:R-:W-:Y:S04]  /*28c0*/  STL [R1+0x398], R104 ;  /* 0x0003986801007387 */ /* 0x000fe80000100800 */
[----:B------:R-:W-:Y:S04]  /*28d0*/  STL [R1+0x394], R101 ;  /* 0x0003946501007387 */ /* 0x000fe80000100800 */
[----:B------:R-:W-:Y:S01]  /*28e0*/  STL [R1+0x390], R100 ;  /* 0x0003906401007387 */ /* 0x000fe20000100800 */
[----:B------:R-:W-:-:S03]  /*28f0*/  IMAD.MOV R50, RZ, RZ, -R50 ;  /* 0x000000ffff327224 */ /* 0x000fc600078e0a32 */
[----:B------:R-:W-:Y:S01]  /*2900*/  STL [R1+0x38c], R99 ;  /* 0x00038c6301007387 */ /* 0x000fe20000100800 */
[----:B------:R-:W-:-:S03]  /*2910*/  IMAD.MOV R7, RZ, RZ, -R7 ;  /* 0x000000ffff077224 */ /* 0x000fc600078e0a07 */
[----:B------:R-:W-:Y:S01]  /*2920*/  STL [R1+0x388], R98 ;  /* 0x0003886201007387 */ /* 0x000fe20000100800 */
[----:B------:R-:W-:-:S03]  /*2930*/  @!P6 IMAD.IADD R59, R59, 0x1, -R6 ;  /* 0x000000013b3be824 */ /* 0x000fc600078e0a06 */
[----:B------:R-:W-:Y:S01]  /*2940*/  STL [R1+0x384], R97 ;  /* 0x0003846101007387 */ /* 0x000fe20000100800 */
[----:B------:R-:W-:-:S03]  /*2950*/  LOP3.LUT R8, R0, 0x180, RZ, 0xc0, !PT ;  /* 0x0000018000087812 */ /* 0x000fc600078ec0ff */
[----:B------:R-:W-:Y:S01]  /*2960*/  STL [R1+0x36c], R90 ;  /* 0x00036c5a01007387 */ /* 0x000fe20000100800 */
[----:B------:R-:W-:-:S03]  /*2970*/  IMAD R55, R6, R50, R55 ;  /* 0x0000003206377224 */ /* 0x000fc600078e0237 */
[----:B------:R-:W-:Y:S01]  /*2980*/  STL [R1+0x380], R95 ;  /* 0x0003805f01007387 */ /* 0x000fe20000100800 */
[----:B------:R-:W-:-:S03]  /*2990*/  IMAD R52, R3, R7, R52 ;  /* 0x0000000703347224 */ /* 0x000fc600078e0234 */
[----:B------:R-:W-:Y:S01]  /*29a0*/  STL [R1+0x37c], R94 ;  /* 0x00037c5e01007387 */ /* 0x000fe20000100800 */
[----:B------:R-:W-:-:S03]  /*29b0*/  IMAD.SHL.U32 R50, R0, 0x10, RZ ;  /* 0x0000001000327824 */ /* 0x000fc600078e00ff */
[----:B------:R-:W-:Y:S01]  /*29c0*/  STL [R1+0x374], R91 ;  /* 0x0003745b01007387 */ /* 0x000fe20000100800 */
[----:B------:R-:W-:Y:S01]  /*29d0*/  @!P2 IMAD.IADD R53, R53, 0x1, -R6 ;  /* 0x000000013535a824 */ /* 0x000fe200078e0a06 */
[----:B------:R-:W-:Y:S02]  /*29e0*/  SHF.R.U32.HI R7, RZ, 0x5, R8 ;  /* 0x00000005ff077819 */ /* 0x000fe40000011608 */
[----:B------:R-:W-:Y:S01]  /*29f0*/  STL [R1+0x370], R89 ;  /* 0x0003705901007387 */ /* 0x000fe20000100800 */
[----:B------:R-:W-:-:S03]  /*2a00*/  ISETP.GT.U32.AND P2, PT, R6, R59, PT ;  /* 0x0000003b0600720c */ /* 0x000fc60003f44070 */
[----:B------:R-:W-:Y:S04]  /*2a10*/  STL [R1+0x308], R88 ;  /* 0x0003085801007387 */ /* 0x000fe80000100800 */
[----:B--2---:R-:W2:Y:S01]  /*2a20*/  LDL R119, [R1+0x30c] ;  /* 0x00030c0001777983 */ /* 0x004ea20000100800 */
[----:B------:R-:W-:-:S03]  /*2a30*/  LOP3.LUT R50, R50, 0x70, RZ, 0xc0, !PT ;  /* 0x0000007032327812 */ /* 0x000fc600078ec0ff */
[----:B------:R-:W4:Y:S01]  /*2a40*/  LDL R120, [R1+0x368] ;  /* 0x0003680001787983 */ /* 0x000f220000100800 */
[----:B------:R-:W-:Y:S01]  /*2a50*/  LEA.HI R8, R8, R8, RZ, 0x1d ;  /* 0x0000000808087211 */ /* 0x000fe200078fe8ff */
[----:B------:R-:W-:Y:S02]  /*2a60*/  IMAD R7, R92, 0x80, R7 ;  /* 0x000000805c077824 */ /* 0x000fe400078e0207 */
[----:B------:R-:W4:Y:S01]  /*2a70*/  LDL R121, [R1+0x364] ;  /* 0x0003640001797983 */ /* 0x000f220000100800 */
[----:B------:R-:W-:Y:S01]  /*2a80*/  LOP3.LUT R8, R2, R8, RZ, 0x3c, !PT ;  /* 0x0000000802087212 */ /* 0x000fe200078e3cff */
[----:B------:R-:W-:Y:S02]  /*2a90*/  IMAD.IADD R2, R50, 0x1, R7 ;  /* 0x0000000132027824 */ /* 0x000fe400078e0207 */
[----:B------:R-:W4:Y:S01]  /*2aa0*/  LDL R122, [R1+0x360] ;  /* 0x00036000017a7983 */ /* 0x000f220000100800 */
[----:B------:R-:W-:Y:S01]  /*2ab0*/  @!P2 IMAD.IADD R59, R59, 0x1, -R6 ;  /* 0x000000013b3ba824 */ /* 0x000fe200078e0a06 */
[----:B------:R-:W-:-:S02]  /*2ac0*/  ISETP.GE.AND P2, PT, R93, RZ, PT ;  /* 0x000000ff5d00720c */ /* 0x000fc40003f46270 */
[----:B------:R-:W4:Y:S04]  /*2ad0*/  LDL R123, [R1+0x35c] ;  /* 0x00035c00017b7983 */ /* 0x000f280000100800 */
[----:B------:R-:W4:Y:S04]  /*2ae0*/  LDL R0, [R1+0x358] ;  /* 0x0003580001007983 */ /* 0x000f280000100800 */
[----:B------:R-:W-:Y:S04]  /*2af0*/  STL [R1+0x14c], R8 ;  /* 0x00014c0801007387 */ /* 0x000fe80000100800 */
[----:B------:R1:W-:Y:S04]  /*2b00*/  STL [R1+0x5d8], R2 ;  /* 0x0005d80201007387 */ /* 0x0003e80000100800 */
[----:B------:R-:W4:Y:S04]  /*2b10*/  LDL.LU R93, [R1+0x604] ;  /* 0x00060400015d7983 */ /* 0x000f280000300800 */
[----:B------:R-:W4:Y:S01]  /*2b20*/  LDL R92, [R1+0x354] ;  /* 0x00035400015c7983 */ /* 0x000f220000100800 */
[----:B------:R-:W-:-:S02]  /*2b30*/  ISETP.GT.U32.AND P4, PT, R6, R24, PT ;  /* 0x000000180600720c */ /* 0x000fc40003f84070 */
[C---:B------:R-:W-:Y:S02]  /*2b40*/  ISETP.GT.U32.AND P3, PT, R6.reuse, R28, PT ;  /* 0x0000001c0600720c */ /* 0x040fe40003f64070 */
[----:B------:R-:W-:Y:S01]  /*2b50*/  ISETP.GT.U32.AND P5, PT, R6, R69, PT ;  /* 0x000000450600720c */ /* 0x000fe20003fa4070 */
[----:B------:R-:W-:Y:S01]  /*2b60*/  IMAD.MOV R13, RZ, RZ, -R13 ;  /* 0x000000ffff0d7224 */ /* 0x000fe200078e0a0d */
[----:B---3--:R-:W3:Y:S07]  /*2b70*/  LDL R118, [R1+0x350] ;  /* 0x0003500001767983 */ /* 0x008eee0000100800 */
[----:B------:R-:W-:Y:S01]  /*2b80*/  @!P4 IMAD.IADD R24, R24, 0x1, -R6 ;  /* 0x000000011818c824 */ /* 0x000fe200078e0a06 */
[----:B------:R-:W-:-:S13]  /*2b90*/  ISETP.GT.U32.AND P4, PT, R6, R18, PT ;  /* 0x000000120600720c */ /* 0x000fda0003f84070 */
[----:B------:R-:W-:Y:S01]  /*2ba0*/  @!P4 IMAD.IADD R18, R18, 0x1, -R6 ;  /* 0x000000011212c824 */ /* 0x000fe200078e0a06 */
[----:B------:R-:W-:-:S13]  /*2bb0*/  ISETP.GT.U32.AND P4, PT, R6, R24, PT ;  /* 0x000000180600720c */ /* 0x000fda0003f84070 */
[----:B------:R-:W-:Y:S01]  /*2bc0*/  @!P4 IMAD.IADD R24, R24, 0x1, -R6 ;  /* 0x000000011818c824 */ /* 0x000fe200078e0a06 */
[----:B------:R-:W-:-:S13]  /*2bd0*/  ISETP.GT.U32.AND P4, PT, R6, R31, PT ;  /* 0x0000001f0600720c */ /* 0x000fda0003f84070 */
[----:B------:R-:W-:Y:S01]  /*2be0*/  @!P4 IMAD.IADD R31, R31, 0x1, -R6 ;  /* 0x000000011f1fc824 */ /* 0x000fe200078e0a06 */
[----:B------:R-:W-:-:S04]  /*2bf0*/  ISETP.GT.U32.AND P4, PT, R6, R47, PT ;  /* 0x0000002f0600720c */ /* 0x000fc80003f84070 */
[----:B------:R-:W-:-:S09]  /*2c00*/  ISETP.GT.U32.AND P0, PT, R6, R31, PT ;  /* 0x0000001f0600720c */ /* 0x000fd20003f04070 */
[--C-:B------:R-:W-:Y:S01]  /*2c10*/  @!P4 IMAD.IADD R47, R47, 0x1, -R6.reuse ;  /* 0x000000012f2fc824 */ /* 0x100fe200078e0a06 */
[----:B------:R-:W-:Y:S01]  /*2c20*/  ISETP.GT.U32.AND P4, PT, R6, R32, PT ;  /* 0x000000200600720c */ /* 0x000fe20003f84070 */
[--C-:B------:R-:W-:Y:S01]  /*2c30*/  @!P3 IMAD.IADD R28, R28, 0x1, -R6.reuse ;  /* 0x000000011c1cb824 */ /* 0x100fe200078e0a06 */
[C---:B------:R-:W-:Y:S01]  /*2c40*/  ISETP.GT.U32.AND P3, PT, R6.reuse, R35, PT ;  /* 0x000000230600720c */ /* 0x040fe20003f64070 */
[----:B------:R-:W-:Y:S01]  /*2c50*/  @!P0 IMAD.IADD R31, R31, 0x1, -R6 ;  /* 0x000000011f1f8824 */ /* 0x000fe200078e0a06 */
[----:B------:R-:W-:-:S09]  /*2c60*/  ISETP.GT.U32.AND P0, PT, R6, R47, PT ;  /* 0x0000002f0600720c */ /* 0x000fd20003f04070 */
[--C-:B------:R-:W-:Y:S01]  /*2c70*/  @!P4 IMAD.IADD R32, R32, 0x1, -R6.reuse ;  /* 0x000000012020c824 */ /* 0x100fe200078e0a06 */
[C---:B------:R-:W-:Y:S01]  /*2c80*/  ISETP.GT.U32.AND P4, PT, R6.reuse, R48, PT ;  /* 0x000000300600720c */ /* 0x040fe20003f84070 */
[--C-:B------:R-:W-:Y:S01]  /*2c90*/  @!P3 IMAD.IADD R35, R35, 0x1, -R6.reuse ;  /* 0x000000012323b824 */ /* 0x100fe200078e0a06 */
[C---:B------:R-:W-:Y:S01]  /*2ca0*/  ISETP.GT.U32.AND P3, PT, R6.reuse, R124, PT ;  /* 0x0000007c0600720c */ /* 0x040fe20003f64070 */
[----:B------:R-:W-:Y:S01]  /*2cb0*/  @!P0 IMAD.IADD R47, R47, 0x1, -R6 ;  /* 0x000000012f2f8824 */ /* 0x000fe200078e0a06 */
[----:B------:R-:W-:-:S09]  /*2cc0*/  ISETP.GT.U32.AND P0, PT, R6, R72, PT ;  /* 0x000000480600720c */ /* 0x000fd20003f04070 */
[--C-:B------:R-:W-:Y:S01]  /*2cd0*/  @!P4 IMAD.IADD R48, R48, 0x1, -R6.reuse ;  /* 0x000000013030c824 */ /* 0x100fe200078e0a06 */
[----:B------:R-:W-:Y:S01]  /*2ce0*/  ISETP.GT.U32.AND P4, PT, R6, R71, PT ;  /* 0x000000470600720c */ /* 0x000fe20003f84070 */
[--C-:B------:R-:W-:Y:S01]  /*2cf0*/  @!P3 IMAD.IADD R124, R124, 0x1, -R6.reuse ;  /* 0x000000017c7cb824 */ /* 0x100fe200078e0a06 */
[----:B------:R-:W-:Y:S01]  /*2d00*/  ISETP.GT.U32.AND P3, PT, R6, R68, PT ;  /* 0x000000440600720c */ /* 0x000fe20003f64070 */
[--C-:B------:R-:W-:Y:S01]  /*2d10*/  @!P0 IMAD.IADD R72, R72, 0x1, -R6.reuse ;  /* 0x0000000148488824 */ /* 0x100fe200078e0a06 */
[C---:B------:R-:W-:Y:S01]  /*2d20*/  ISETP.GT.U32.AND P0, PT, R6.reuse, R48, PT ;  /* 0x000000300600720c */ /* 0x040fe20003f04070 */
[----:B------:R-:W-:Y:S01]  /*2d30*/  @!P5 IMAD.IADD R69, R69, 0x1, -R6 ;  /* 0x000000014545d824 */ /* 0x000fe200078e0a06 */
[----:B------:R-:W-:-:S07]  /*2d40*/  ISETP.GT.U32.AND P5, PT, R6, R124, PT ;  /* 0x0000007c0600720c */ /* 0x000fce0003fa4070 */
[--C-:B------:R-:W-:Y:S01]  /*2d50*/  @!P4 IMAD.IADD R71, R71, 0x1, -R6.reuse ;  /* 0x000000014747c824 */ /* 0x100fe200078e0a06 */
[----:B------:R-:W-:Y:S01]  /*2d60*/  ISETP.GT.U32.AND P4, PT, R6, R49, PT ;  /* 0x000000310600720c */ /* 0x000fe20003f84070 */
[--C-:B------:R-:W-:Y:S01]  /*2d70*/  @!P3 IMAD.IADD R68, R68, 0x1, -R6.reuse ;  /* 0x000000014444b824 */ /* 0x100fe200078e0a06 */
[----:B------:R-:W-:Y:S01]  /*2d80*/  ISETP.GT.U32.AND P3, PT, R6, R125, PT ;  /* 0x0000007d0600720c */ /* 0x000fe20003f64070 */
[--C-:B------:R-:W-:Y:S01]  /*2d90*/  @!P0 IMAD.IADD R48, R48, 0x1, -R6.reuse ;  /* 0x0000000130308824 */ /* 0x100fe200078e0a06 */
[----:B------:R-:W-:Y:S01]  /*2da0*/  ISETP.GT.U32.AND P0, PT, R6, R72, PT ;  /* 0x000000480600720c */ /* 0x000fe20003f04070 */
[----:B------:R-:W-:Y:S01]  /*2db0*/  @!P5 IMAD.IADD R124, R124, 0x1, -R6 ;  /* 0x000000017c7cd824 */ /* 0x000fe200078e0a06 */
[C---:B------:R-:W-:Y:S02]  /*2dc0*/  ISETP.GT.U32.AND P1, PT, R6.reuse, R71, PT ;  /* 0x000000470600720c */ /* 0x040fe40003f24070 */
[----:B------:R-:W-:-:S05]  /*2dd0*/  ISETP.GT.U32.AND P5, PT, R6, R69, PT ;  /* 0x000000450600720c */ /* 0x000fca0003fa4070 */
[--C-:B------:R-:W-:Y:S01]  /*2de0*/  @!P4 IMAD.IADD R49, R49, 0x1, -R6.reuse ;  /* 0x000000013131c824 */ /* 0x100fe200078e0a06 */
[C---:B------:R-:W-:Y:S01]  /*2df0*/  ISETP.GT.U32.AND P4, PT, R6.reuse, R70, PT ;  /* 0x000000460600720c */ /* 0x040fe20003f84070 */
[--C-:B------:R-:W-:Y:S01]  /*2e00*/  @!P3 IMAD.IADD R125, R125, 0x1, -R6.reuse ;  /* 0x000000017d7db824 */ /* 0x100fe200078e0a06 */
[----:B------:R-:W-:Y:S01]  /*2e10*/  ISETP.GT.U32.AND P3, PT, R6, R68, PT ;  /* 0x000000440600720c */ /* 0x000fe20003f64070 */
[--C-:B------:R-:W-:Y:S01]  /*2e20*/  @!P0 IMAD.IADD R72, R72, 0x1, -R6.reuse ;  /* 0x0000000148488824 */ /* 0x100fe200078e0a06 */
[C---:B------:R-:W-:Y:S01]  /*2e30*/  ISETP.GT.U32.AND P0, PT, R6.reuse, R65, PT ;  /* 0x000000410600720c */ /* 0x040fe20003f04070 */
[--C-:B------:R-:W-:Y:S01]  /*2e40*/  @!P1 IMAD.IADD R71, R71, 0x1, -R6.reuse ;  /* 0x0000000147479824 */ /* 0x100fe200078e0a06 */
[C---:B------:R-:W-:Y:S01]  /*2e50*/  ISETP.GT.U32.AND P1, PT, R6.reuse, R64, PT ;  /* 0x000000400600720c */ /* 0x040fe20003f24070 */
[----:B------:R-:W-:Y:S01]  /*2e60*/  @!P5 IMAD.IADD R69, R69, 0x1, -R6 ;  /* 0x000000014545d824 */ /* 0x000fe200078e0a06 */
[----:B------:R-:W-:-:S05]  /*2e70*/  ISETP.GT.U32.AND P5, PT, R6, R62, PT ;  /* 0x0000003e0600720c */ /* 0x000fca0003fa4070 */
[----:B------:R-:W-:Y:S01]  /*2e80*/  @!P4 IMAD.IADD R70, R70, 0x1, -R6 ;  /* 0x000000014646c824 */ /* 0x000fe200078e0a06 */
[C---:B------:R-:W-:Y:S01]  /*2e90*/  ISETP.GT.U32.AND P4, PT, R6.reuse, R63, PT ;  /* 0x0000003f0600720c */ /* 0x040fe20003f84070 */
[----:B------:R-:W-:Y:S02]  /*2ea0*/  IMAD R54, R6, R13, R54 ;  /* 0x0000000d06367224 */ /* 0x000fe400078e0236 */
[--C-:B------:R-:W-:Y:S01]  /*2eb0*/  @!P3 IMAD.IADD R68, R68, 0x1, -R6.reuse ;  /* 0x000000014444b824 */ /* 0x100fe200078e0a06 */
[C---:B------:R-:W-:Y:S01]  /*2ec0*/  ISETP.GT.U32.AND P3, PT, R6.reuse, R61, PT ;  /* 0x0000003d0600720c */ /* 0x040fe20003f64070 */
[--C-:B------:R-:W-:Y:S01]  /*2ed0*/  @!P0 IMAD.IADD R65, R65, 0x1, -R6.reuse ;  /* 0x0000000141418824 */ /* 0x100fe200078e0a06 */
[----:B------:R-:W-:Y:S01]  /*2ee0*/  ISETP.GT.U32.AND P0, PT, R6, R57, PT ;  /* 0x000000390600720c */ /* 0x000fe20003f04070 */
[--C-:B------:R-:W-:Y:S01]  /*2ef0*/  @!P1 IMAD.IADD R64, R64, 0x1, -R6.reuse ;  /* 0x0000000140409824 */ /* 0x100fe200078e0a06 */
[----:B------:R-:W-:Y:S01]  /*2f00*/  ISETP.GT.U32.AND P1, PT, R6, R56, PT ;  /* 0x000000380600720c */ /* 0x000fe20003f24070 */
[--C-:B------:R-:W-:Y:S01]  /*2f10*/  @!P5 IMAD.IADD R62, R62, 0x1, -R6.reuse ;  /* 0x000000013e3ed824 */ /* 0x100fe200078e0a06 */
[C---:B------:R-:W-:Y:S01]  /*2f20*/  ISETP.GT.U32.AND P5, PT, R6.reuse, R54, PT ;  /* 0x000000360600720c */ /* 0x040fe20003fa4070 */
[----:B------:R-:W1:Y:S02]  /*2f30*/  LDC.64 R12, c[0x0][0x230] ;  /* 0x00008c00ff0c7b82 */ /* 0x000e640000000a00 */
        /* <DEDUP_REMOVED lines=11> */
[C---:B------:R-:W-:Y:S02]  /*2ff0*/  ISETP.GT.U32.AND P4, PT, R6.reuse, R61, PT ;  /* 0x0000003d0600720c */ /* 0x040fe40003f84070 */
[----:B------:R-:W-:Y:S01]  /*3000*/  ISETP.GT.U32.AND P3, PT, R6, R65, PT ;  /* 0x000000410600720c */ /* 0x000fe20003f64070 */
        /* <DEDUP_REMOVED lines=9> */
[----:B------:R-:W-:Y:S01]  /*30a0*/  ISETP.GT.U32.AND P4, PT, R6, R54, PT ;  /* 0x000000360600720c */ /* 0x000fe20003f84070 */
[--C-:B------:R-:W-:Y:S02]  /*30b0*/  @!P3 IMAD.IADD R65, R65, 0x1, -R6.reuse ;  /* 0x000000014141b824 */ /* 0x100fe400078e0a06 */
[--C-:B------:R-:W-:Y:S02]  /*30c0*/  @!P6 IMAD.IADD R55, R55, 0x1, -R6.reuse ;  /* 0x000000013737e824 */ /* 0x100fe400078e0a06 */
[--C-:B------:R-:W-:Y:S02]  /*30d0*/  @!P0 IMAD.IADD R57, R57, 0x1, -R6.reuse ;  /* 0x0000000139398824 */ /* 0x100fe400078e0a06 */
[--C-:B------:R-:W-:Y:S02]  /*30e0*/  @!P1 IMAD.IADD R56, R56, 0x1, -R6.reuse ;  /* 0x0000000138389824 */ /* 0x100fe400078e0a06 */
[----:B------:R-:W-:-:S04]  /*30f0*/  @!P5 IMAD.IADD R53, R53, 0x1, -R6 ;  /* 0x000000013535d824 */ /* 0x000fc800078e0a06 */
[----:B------:R-:W-:Y:S02]  /*3100*/  @!P4 IMAD.IADD R54, R54, 0x1, -R6 ;  /* 0x000000013636c824 */ /* 0x000fe400078e0a06 */
[----:B------:R-:W4:Y:S01]  /*3110*/  LDC.64 R6, c[0x0][0x238] ;  /* 0x00008e00ff067b82 */ /* 0x000f220000000a00 */
[----:B-1----:R-:W-:Y:S02]  /*3120*/  VIADD R2, R12, 0x7f ;  /* 0x0000007f0c027836 */ /* 0x002fe40000000000 */
[----:B------:R-:W-:Y:S01]  /*3130*/  @!P2 IMAD.MOV R45, RZ, RZ, -R45 ;  /* 0x000000ffff2da224 */ /* 0x000fe200078e0a2d */
[----:B--2---:R-:W-:Y:S02]  /*3140*/  ISETP.GE.AND P0, PT, R119, RZ, PT ;  /* 0x000000ff7700720c */ /* 0x004fe40003f06270 */
[----:B------:R-:W2:Y:S01]  /*3150*/  LDL R119, [R1+0x34c] ;  /* 0x00034c0001777983 */ /* 0x000ea20000100800 */
[----:B----4-:R-:W-:-:S03]  /*3160*/  ISETP.GE.AND P5, PT, R120, RZ, PT ;  /* 0x000000ff7800720c */ /* 0x010fc60003fa6270 */
[----:B------:R1:W-:Y:S04]  /*3170*/  STL [R1+0x5dc], R7 ;  /* 0x0005dc0701007387 */ /* 0x0003e80000100800 */
[----:B------:R-:W4:Y:S01]  /*3180*/  LDL R120, [R1+0x348] ;  /* 0x0003480001787983 */ /* 0x000f220000100800 */
[----:B------:R-:W-:Y:S02]  /*3190*/  ISETP.GE.AND P1, PT, R121, RZ, PT ;  /* 0x000000ff7900720c */ /* 0x000fe40003f26270 */
[----:B------:R-:W-:Y:S01]  /*31a0*/  ISETP.GE.AND P4, PT, R122, RZ, PT ;  /* 0x000000ff7a00720c */ /* 0x000fe20003f86270 */
[----:B------:R-:W4:Y:S01]  /*31b0*/  LDL R121, [R1+0x344] ;  /* 0x0003440001797983 */ /* 0x000f220000100800 */
[----:B------:R-:W-:Y:S01]  /*31c0*/  @!P0 IMAD.MOV R44, RZ, RZ, -R44 ;  /* 0x000000ffff2c8224 */ /* 0x000fe200078e0a2c */
[----:B------:R-:W-:-:S02]  /*31d0*/  ISETP.GE.AND P2, PT, R123, RZ, PT ;  /* 0x000000ff7b00720c */ /* 0x000fc40003f46270 */
[----:B------:R-:W4:Y:S01]  /*31e0*/  LDL R122, [R1+0x340] ;  /* 0x00034000017a7983 */ /* 0x000f220000100800 */
[----:B------:R-:W-:Y:S01]  /*31f0*/  @!P5 IMAD.MOV R43, RZ, RZ, -R43 ;  /* 0x000000ffff2bd224 */ /* 0x000fe200078e0a2b */
[----:B------:R-:W-:Y:S02]  /*3200*/  ISETP.GE.AND P0, PT, R0, RZ, PT ;  /* 0x000000ff0000720c */ /* 0x000fe40003f06270 */
[----:B------:R4:W-:Y:S04]  /*3210*/  STL [R1+0x140], R2 ;  /* 0x0001400201007387 */ /* 0x0009e80000100800 */
[----:B------:R-:W4:Y:S04]  /*3220*/  LDL R123, [R1+0x33c] ;  /* 0x00033c00017b7983 */ /* 0x000f280000100800 */
[----:B------:R-:W4:Y:S01]  /*3230*/  LDL R0, [R1+0x338] ;  /* 0x0003380001007983 */ /* 0x000f220000100800 */
[----:B------:R-:W-:Y:S01]  /*3240*/  ISETP.GT.U32.AND P3, PT, R3, R52, PT ;  /* 0x000000340300720c */ /* 0x000fe20003f64070 */
[----:B------:R-:W-:-:S02]  /*3250*/  @!P1 IMAD.MOV R42, RZ, RZ, -R42 ;  /* 0x000000ffff2a9224 */ /* 0x000fc400078e0a2a */
[----:B------:R-:W-:Y:S01]  /*3260*/  @!P4 IMAD.MOV R41, RZ, RZ, -R41 ;  /* 0x000000ffff29c224 */ /* 0x000fe200078e0a29 */
[----:B------:R-:W4:Y:S01]  /*3270*/  LDL R8, [R1+0x32c] ;  /* 0x00032c0001087983 */ /* 0x000f220000100800 */
[----:B------:R-:W-:-:S03]  /*3280*/  ISETP.GE.AND P5, PT, R92, RZ, PT ;  /* 0x000000ff5c00720c */ /* 0x000fc60003fa6270 */
[----:B------:R-:W4:Y:S01]  /*3290*/  LDL R92, [R1+0x334] ;  /* 0x00033400015c7983 */ /* 0x000f220000100800 */
[----:B------:R-:W-:Y:S02]  /*32a0*/  @!P2 IMAD.MOV R40, RZ, RZ, -R40 ;  /* 0x000000ffff28a224 */ /* 0x000fe400078e0a28 */
[----:B------:R-:W-:Y:S01]  /*32b0*/  @!P0 IMAD.MOV R39, RZ, RZ, -R39 ;  /* 0x000000ffff278224 */ /* 0x000fe200078e0a27 */
[----:B-1----:R-:W4:Y:S01]  /*32c0*/  LDL R7, [R1+0x300] ;  /* 0x0003000001077983 */ /* 0x002f220000100800 */
[----:B------:R-:W-:-:S05]  /*32d0*/  @!P3 IMAD.IADD R52, R52, 0x1, -R3 ;  /* 0x000000013434b824 */ /* 0x000fca00078e0a03 */
[----:B------:R-:W-:Y:S02]  /*32e0*/  ISETP.GT.U32.AND P3, PT, R3, R52, PT ;  /* 0x000000340300720c */ /* 0x000fe40003f64070 */
[----:B---3--:R-:W-:Y:S02]  /*32f0*/  ISETP.GE.AND P1, PT, R118, RZ, PT ;  /* 0x000000ff7600720c */ /* 0x008fe40003f26270 */
[----:B------:R-:W3:Y:S09]  /*3300*/  LDL R118, [R1+0x328] ;  /* 0x0003280001767983 */ /* 0x000ef20000100800 */
[----:B------:R-:W-:-:S02]  /*3310*/  @!P3 IMAD.IADD R52, R52, 0x1, -R3 ;  /* 0x000000013434b824 */ /* 0x000fc400078e0a03 */
[----:B------:R-:W3:Y:S01]  /*3320*/  LDL R3, [R1+0x330] ;  /* 0x0003300001037983 */ /* 0x000ee20000100800 */
[----:B------:R-:W-:Y:S02]  /*3330*/  @!P5 IMAD.MOV R38, RZ, RZ, -R38 ;  /* 0x000000ffff26d224 */ /* 0x000fe400078e0a26 */
[----:B------:R-:W-:Y:S01]  /*3340*/  @!P1 IMAD.MOV R37, RZ, RZ, -R37 ;  /* 0x000000ffff259224 */ /* 0x000fe200078e0a25 */
[----:B--2---:R-:W-:Y:S02]  /*3350*/  ISETP.GE.AND P4, PT, R119, RZ, PT ;  /* 0x000000ff7700720c */ /* 0x004fe40003f86270 */
[----:B------:R-:W2:Y:S01]  /*3360*/  LDL R119, [R1+0x324] ;  /* 0x0003240001777983 */ /* 0x000ea20000100800 */
[----:B----4-:R-:W-:-:S03]  /*3370*/  ISETP.GE.AND P2, PT, R120, RZ, PT ;  /* 0x000000ff7800720c */ /* 0x010fc60003f46270 */
[----:B------:R-:W4:Y:S01]  /*3380*/  LDL R120, [R1+0x320] ;  /* 0x0003200001787983 */ /* 0x000f220000100800 */
[----:B------:R-:W-:-:S06]  /*3390*/  ISETP.GE.AND P0, PT, R121, RZ, PT ;  /* 0x000000ff7900720c */ /* 0x000fcc0003f06270 */
[----:B------:R-:W-:Y:S01]  /*33a0*/  @!P4 IMAD.MOV R5, RZ, RZ, -R5 ;  /* 0x000000ffff05c224 */ /* 0x000fe200078e0a05 */
[----:B------:R-:W4:Y:S01]  /*33b0*/  LDL R121, [R1+0x31c] ;  /* 0x00031c0001797983 */ /* 0x000f220000100800 */
[----:B------:R-:W-:-:S03]  /*33c0*/  ISETP.GE.AND P5, PT, R122, RZ, PT ;  /* 0x000000ff7a00720c */ /* 0x000fc60003fa6270 */
[----:B------:R-:W4:Y:S01]  /*33d0*/  LDL R122, [R1+0x318] ;  /* 0x00031800017a7983 */ /* 0x000f220000100800 */
[----:B------:R-:W-:Y:S01]  /*33e0*/  @!P2 IMAD.MOV R9, RZ, RZ, -R9 ;  /* 0x000000ffff09a224 */ /* 0x000fe200078e0a09 */
[----:B------:R-:W-:Y:S02]  /*33f0*/  ISETP.GE.AND P1, PT, R123, RZ, PT ;  /* 0x000000ff7b00720c */ /* 0x000fe40003f26270 */
[----:B------:R-:W4:Y:S01]  /*3400*/  LDL R123, [R1+0x314] ;  /* 0x00031400017b7983 */ /* 0x000f220000100800 */
[----:B------:R-:W-:-:S03]  /*3410*/  ISETP.GE.AND P4, PT, R0, RZ, PT ;  /* 0x000000ff0000720c */ /* 0x000fc60003f86270 */
[----:B------:R-:W4:Y:S01]  /*3420*/  LDL R0, [R1+0x310] ;  /* 0x0003100001007983 */ /* 0x000f220000100800 */
[----:B------:R-:W-:-:S03]  /*3430*/  ISETP.GE.AND P2, PT, R92, RZ, PT ;  /* 0x000000ff5c00720c */ /* 0x000fc60003f46270 */
[----:B------:R-:W4:Y:S01]  /*3440*/  LDL R92, [R1+0x304] ;  /* 0x00030400015c7983 */ /* 0x000f220000100800 */
[----:B------:R-:W-:Y:S02]  /*3450*/  @!P0 IMAD.MOV R10, RZ, RZ, -R10 ;  /* 0x000000ffff0a8224 */ /* 0x000fe400078e0a0a */
[----:B------:R-:W-:Y:S01]  /*3460*/  @!P5 IMAD.MOV R11, RZ, RZ, -R11 ;  /* 0x000000ffff0bd224 */ /* 0x000fe200078e0a0b */
[----:B------:R-:W-:Y:S01]  /*3470*/  ISETP.GE.AND P5, PT, R8, RZ, PT ;  /* 0x000000ff0800720c */ /* 0x000fe20003fa6270 */
[----:B------:R-:W-:Y:S01]  /*3480*/  @!P1 IMAD.MOV R14, RZ, RZ, -R14 ;  /* 0x000000ffff0e9224 */ /* 0x000fe200078e0a0e */
[----:B------:R-:W4:Y:S01]  /*3490*/  LDL R8, [R1+0x2f8] ;  /* 0x0002f80001087983 */ /* 0x000f220000100800 */
[----:B------:R-:W-:-:S03]  /*34a0*/  @!P4 IMAD.MOV R15, RZ, RZ, -R15 ;  /* 0x000000ffff0fc224 */ /* 0x000fc600078e0a0f */
[----:B------:R-:W-:Y:S01]  /*34b0*/  @!P2 IMAD.MOV R16, RZ, RZ, -R16 ;  /* 0x000000ffff10a224 */ /* 0x000fe200078e0a10 */
[----:B---3--:R-:W-:Y:S02]  /*34c0*/  ISETP.GE.AND P1, PT, R118, RZ, PT ;  /* 0x000000ff7600720c */ /* 0x008fe40003f26270 */
[----:B------:R-:W-:Y:S02]  /*34d0*/  ISETP.GE.AND P0, PT, R3, RZ, PT ;  /* 0x000000ff0300720c */ /* 0x000fe40003f06270 */
[----:B------:R-:W3:Y:S02]  /*34e0*/  LDL R3, [R1+0x2fc] ;  /* 0x0002fc0001037983 */ /* 0x000ee40000100800 */
[----:B------:R-:W-:Y:S02]  /*34f0*/  @!P5 IMAD.MOV R18, RZ, RZ, -R18 ;  /* 0x000000ffff12d224 */ /* 0x000fe400078e0a12 */
[----:B------:R-:W3:Y:S05]  /*3500*/  LDL.LU R118, [R1+0x600] ;  /* 0x0006000001767983 */ /* 0x000eea0000300800 */
[----:B------:R-:W-:-:S02]  /*3510*/  @!P1 IMAD.MOV R19, RZ, RZ, -R19 ;  /* 0x000000ffff139224 */ /* 0x000fc400078e0a13 */
[----:B------:R-:W-:Y:S01]  /*3520*/  @!P0 IMAD.MOV R17, RZ, RZ, -R17 ;  /* 0x000000ffff118224 */ /* 0x000fe200078e0a11 */
[----:B--2---:R-:W-:Y:S02]  /*3530*/  ISETP.GE.AND P4, PT, R119, RZ, PT ;  /* 0x000000ff7700720c */ /* 0x004fe40003f86270 */
[----:B------:R-:W2:Y:S01]  /*3540*/  LDL.LU R119, [R1+0x5fc] ;  /* 0x0005fc0001777983 */ /* 0x000ea20000300800 */
[----:B----4-:R-:W-:-:S03]  /*3550*/  ISETP.GE.AND P2, PT, R120, RZ, PT ;  /* 0x000000ff7800720c */ /* 0x010fc60003f46270 */
[----:B------:R-:W4:Y:S01]  /*3560*/  LDL.LU R120, [R1+0x5f8] ;  /* 0x0005f80001787983 */ /* 0x000f220000300800 */
[----:B------:R-:W-:-:S06]  /*3570*/  ISETP.GE.AND P0, PT, R121, RZ, PT ;  /* 0x000000ff7900720c */ /* 0x000fcc0003f06270 */
[----:B------:R-:W-:Y:S01]  /*3580*/  @!P4 IMAD.MOV R20, RZ, RZ, -R20 ;  /* 0x000000ffff14c224 */ /* 0x000fe200078e0a14 */
[----:B------:R-:W2:Y:S01]  /*3590*/  LDL.LU R121, [R1+0x5f4] ;  /* 0x0005f40001797983 */ /* 0x000ea20000300800 */
[----:B------:R-:W-:-:S03]  /*35a0*/  ISETP.GE.AND P5, PT, R122, RZ, PT ;  /* 0x000000ff7a00720c */ /* 0x000fc60003fa6270 */
[----:B------:R-:W4:Y:S01]  /*35b0*/  LDL.LU R122, [R1+0x5f0] ;  /* 0x0005f000017a7983 */ /* 0x000f220000300800 */
[----:B------:R-:W-:Y:S01]  /*35c0*/  @!P2 IMAD.MOV R21, RZ, RZ, -R21 ;  /* 0x000000ffff15a224 */ /* 0x000fe200078e0a15 */
[----:B------:R-:W-:Y:S02]  /*35d0*/  ISETP.GE.AND P1, PT, R123, RZ, PT ;  /* 0x000000ff7b00720c */ /* 0x000fe40003f26270 */
[----:B------:R-:W2:Y:S01]  /*35e0*/  LDL.LU R123, [R1+0x5ec] ;  /* 0x0005ec00017b7983 */ /* 0x000ea20000300800 */
[----:B------:R-:W-:-:S03]  /*35f0*/  ISETP.GE.AND P4, PT, R0, RZ, PT ;  /* 0x000000ff0000720c */ /* 0x000fc60003f86270 */
[----:B------:R-:W4:Y:S01]  /*3600*/  LDL.LU R0, [R1+0x5e8] ;  /* 0x0005e80001007983 */ /* 0x000f220000300800 */
[----:B------:R-:W-:-:S03]  /*3610*/  ISETP.GE.AND P2, PT, R92, RZ, PT ;  /* 0x000000ff5c00720c */ /* 0x000fc60003f46270 */
[----:B------:R-:W2:Y:S06]  /*3620*/  LDL.LU R92, [R1+0x5e4] ;  /* 0x0005e400015c7983 */ /* 0x000eac0000300800 */
[----:B------:R-:W-:Y:S02]  /*3630*/  @!P4 IMAD.MOV R25, RZ, RZ, -R25 ;  /* 0x000000ffff19c224 */ /* 0x000fe400078e0a19 */
[----:B------:R-:W-:Y:S01]  /*3640*/  @!P0 IMAD.MOV R22, RZ, RZ, -R22 ;  /* 0x000000ffff168224 */ /* 0x000fe200078e0a16 */
[----:B------:R-:W-:Y:S01]  /*3650*/  ISETP.GE.AND P0, PT, R7, RZ, PT ;  /* 0x000000ff0700720c */ /* 0x000fe20003f06270 */
[----:B------:R-:W-:-:S02]  /*3660*/  @!P2 IMAD.MOV R26, RZ, RZ, -R26 ;  /* 0x000000ffff1aa224 */ /* 0x000fc400078e0a1a */
[----:B------:R-:W-:Y:S01]  /*3670*/  @!P1 IMAD.MOV R24, RZ, RZ, -R24 ;  /* 0x000000ffff189224 */ /* 0x000fe200078e0a18 */
[----:B------:R-:W-:-:S09]  /*3680*/  ISETP.GE.AND P1, PT, R8, RZ, PT ;  /* 0x000000ff0800720c */ /* 0x000fd20003f26270 */
[----:B------:R-:W-:-:S04]  /*3690*/  @!P0 IMAD.MOV R27, RZ, RZ, -R27 ;  /* 0x000000ffff1b8224 */ /* 0x000fc800078e0a1b */
[----:B------:R-:W-:Y:S02]  /*36a0*/  @!P1 IMAD.MOV R29, RZ, RZ, -R29 ;  /* 0x000000ffff1d9224 */ /* 0x000fe400078e0a1d */
[----:B------:R-:W-:Y:S01]  /*36b0*/  @!P5 IMAD.MOV R23, RZ, RZ, -R23 ;  /* 0x000000ffff17d224 */ /* 0x000fe200078e0a17 */
[----:B---3--:R-:W-:-:S13]  /*36c0*/  ISETP.GE.AND P5, PT, R3, RZ, PT ;  /* 0x000000ff0300720c */ /* 0x008fda0003fa6270 */
[----:B------:R-:W-:Y:S01]  /*36d0*/  @!P5 IMAD.MOV R28, RZ, RZ, -R28 ;  /* 0x000000ffff1cd224 */ /* 0x000fe200078e0a1c */
[----:B--2---:R-:W-:Y:S02]  /*36e0*/  ISETP.GE.AND P4, PT, R92, RZ, PT ;  /* 0x000000ff5c00720c */ /* 0x004fe40003f86270 */
[----:B------:R-:W2:Y:S01]  /*36f0*/  LDL.LU R92, [R1+0x5e0] ;  /* 0x0005e000015c7983 */ /* 0x000ea20000300800 */
[----:B----4-:R-:W-:Y:S02]  /*3700*/  ISETP.GE.AND P2, PT, R0, RZ, PT ;  /* 0x000000ff0000720c */ /* 0x010fe40003f46270 */
[----:B------:R-:W-:Y:S01]  /*3710*/  ISETP.GE.AND P0, PT, R123, RZ, PT ;  /* 0x000000ff7b00720c */ /* 0x000fe20003f06270 */
[----:B------:R-:W1:Y:S01]  /*3720*/  S2R R0, SR_TID.X ;  /* 0x0000000000007919 */ /* 0x000e620000002100 */
[----:B------:R-:W-:-:S09]  /*3730*/  ISETP.GE.AND P1, PT, R121, RZ, PT ;  /* 0x000000ff7900720c */ /* 0x000fd20003f26270 */
[----:B------:R-:W-:Y:S01]  /*3740*/  @!P2 IMAD.MOV R31, RZ, RZ, -R31 ;  /* 0x000000ffff1fa224 */ /* 0x000fe200078e0a1f */
[----:B------:R-:W-:Y:S01]  /*3750*/  ISETP.GE.AND P2, PT, R119, RZ, PT ;  /* 0x000000ff7700720c */ /* 0x000fe20003f46270 */
[----:B------:R-:W-:Y:S01]  /*3760*/  @!P4 IMAD.MOV R30, RZ, RZ, -R30 ;  /* 0x000000ffff1ec224 */ /* 0x000fe200078e0a1e */
[----:B------:R-:W-:Y:S01]  /*3770*/  ISETP.GE.AND P4, PT, R120, RZ, PT ;  /* 0x000000ff7800720c */ /* 0x000fe20003f86270 */
[----:B------:R-:W-:Y:S01]  /*3780*/  @!P0 IMAD.MOV R32, RZ, RZ, -R32 ;  /* 0x000000ffff208224 */ /* 0x000fe200078e0a20 */
[----:B------:R-:W-:Y:S01]  /*3790*/  ISETP.GE.AND P0, PT, R118, RZ, PT ;  /* 0x000000ff7600720c */ /* 0x000fe20003f06270 */
[----:B------:R-:W-:-:S08]  /*37a0*/  @!P1 IMAD.MOV R34, RZ, RZ, -R34 ;  /* 0x000000ffff229224 */ /* 0x000fd000078e0a22 */
[----:B------:R-:W-:Y:S01]  /*37b0*/  @!P2 IMAD.MOV R36, RZ, RZ, -R36 ;  /* 0x000000ffff24a224 */ /* 0x000fe200078e0a24 */
[----:B------:R-:W-:Y:S02]  /*37c0*/  ISETP.GE.AND P2, PT, R115, RZ, PT ;  /* 0x000000ff7300720c */ /* 0x000fe40003f46270 */
[----:B------:R-:W-:Y:S01]  /*37d0*/  ISETP.GE.AND P1, PT, R117, RZ, PT ;  /* 0x000000ff7500720c */ /* 0x000fe20003f26270 */
[----:B------:R-:W-:Y:S01]  /*37e0*/  @!P4 IMAD.MOV R35, RZ, RZ, -R35 ;  /* 0x000000ffff23c224 */ /* 0x000fe200078e0a23 */
[----:B------:R-:W-:Y:S01]  /*37f0*/  ISETP.GE.AND P4, PT, R116, RZ, PT ;  /* 0x000000ff7400720c */ /* 0x000fe20003f86270 */
[----:B------:R-:W-:Y:S01]  /*3800*/  @!P0 IMAD.MOV R46, RZ, RZ, -R46 ;  /* 0x000000ffff2e8224 */ /* 0x000fe200078e0a2e */
[----:B------:R-:W-:-:S07]  /*3810*/  ISETP.GE.AND P0, PT, R96, RZ, PT ;  /* 0x000000ff6000720c */ /* 0x000fce0003f06270 */
[----:B------:R-:W-:Y:S01]  /*3820*/  @!P2 IMAD.MOV R49, RZ, RZ, -R49 ;  /* 0x000000ffff31a224 */ /* 0x000fe200078e0a31 */
[----:B------:R-:W-:Y:S01]  /*3830*/  ISETP.GE.AND P2, PT, R103, RZ, PT ;  /* 0x000000ff6700720c */ /* 0x000fe20003f46270 */
[----:B------:R-:W-:Y:S01]  /*3840*/  @!P1 IMAD.MOV R47, RZ, RZ, -R47 ;  /* 0x000000ffff2f9224 */ /* 0x000fe200078e0a2f */
[----:B------:R-:W-:Y:S02]  /*3850*/  ISETP.GE.AND P1, PT, R114, RZ, PT ;  /* 0x000000ff7200720c */ /* 0x000fe40003f26270 */
[----:B-1----:R-:W-:Y:S01]  /*3860*/  SHF.R.U32.HI R0, RZ, 0x7, R0 ;  /* 0x00000007ff007819 */ /* 0x002fe20000011600 */
[----:B------:R-:W-:Y:S01]  /*3870*/  @!P4 IMAD.MOV R48, RZ, RZ, -R48 ;  /* 0x000000ffff30c224 */ /* 0x000fe200078e0a30 */
[----:B------:R-:W-:Y:S01]  /*3880*/  ISETP.GE.AND P4, PT, R113, RZ, PT ;  /* 0x000000ff7100720c */ /* 0x000fe20003f86270 */
[----:B------:R-:W-:Y:S01]  /*3890*/  @!P0 IMAD.MOV R51, RZ, RZ, -R51 ;  /* 0x000000ffff338224 */ /* 0x000fe200078e0a33 */
[----:B------:R-:W-:-:S05]  /*38a0*/  SGXT.U32 R0, R0, 0x2 ;  /* 0x000000020000781a */ /* 0x000fca0000000000 */
[----:B------:R-:W-:Y:S01]  /*38b0*/  @!P2 IMAD.MOV R73, RZ, RZ, -R73 ;  /* 0x000000ffff49a224 */ /* 0x000fe200078e0a49 */
[----:B------:R-:W-:Y:S02]  /*38c0*/  ISETP.GE.AND P2, PT, R110, RZ, PT ;  /* 0x000000ff6e00720c */ /* 0x000fe40003f46270 */
[----:B------:R-:W-:Y:S02]  /*38d0*/  ISETP.GE.AND P5, PT, R122, RZ, PT ;  /* 0x000000ff7a00720c */ /* 0x000fe40003fa6270 */
[----:B------:R-:W-:Y:S01]  /*38e0*/  ISETP.GE.AND P0, PT, R102, RZ, PT ;  /* 0x000000ff6600720c */ /* 0x000fe20003f06270 */
[----:B------:R-:W-:Y:S02]  /*38f0*/  IMAD R96, R0, R6, RZ ;  /* 0x0000000600607224 */ /* 0x000fe400078e02ff */
[----:B------:R-:W-:Y:S01]  /*3900*/  @!P1 IMAD.MOV R124, RZ, RZ, -R124 ;  /* 0x000000ffff7c9224 */ /* 0x000fe200078e0a7c */
[----:B------:R-:W-:Y:S01]  /*3910*/  ISETP.GE.AND P1, PT, R112, RZ, PT ;  /* 0x000000ff7000720c */ /* 0x000fe20003f26270 */
[----:B------:R-:W-:-:S02]  /*3920*/  IMAD R103, R6, 0x4, R96 ;  /* 0x0000000406677824 */ /* 0x000fc400078e0260 */
[----:B------:R-:W-:Y:S02]  /*3930*/  @!P4 IMAD.MOV R125, RZ, RZ, -R125 ;  /* 0x000000ffff7dc224 */ /* 0x000fe400078e0a7d */
[----:B------:R-:W-:Y:S01]  /*3940*/  @!P2 IMAD.MOV R69, RZ, RZ, -R69 ;  /* 0x000000ffff45a224 */ /* 0x000fe200078e0a45 */
[----:B------:R-:W-:Y:S01]  /*3950*/  ISETP.GE.AND P2, PT, R106, RZ, PT ;  /* 0x000000ff6a00720c */ /* 0x000fe20003f46270 */
[----:B------:R-:W-:Y:S01]  /*3960*/  IMAD R102, R6, 0x4, R103 ;  /* 0x0000000406667824 */ /* 0x000fe200078e0267 */
[----:B------:R-:W-:Y:S01]  /*3970*/  ISETP.GE.AND P4, PT, R111, RZ, PT ;  /* 0x000000ff6f00720c */ /* 0x000fe20003f86270 */
[----:B------:R-:W-:Y:S01]  /*3980*/  @!P5 IMAD.MOV R33, RZ, RZ, -R33 ;  /* 0x000000ffff21d224 */ /* 0x000fe200078e0a21 */
[----:B------:R-:W-:Y:S01]  /*3990*/  ISETP.GT.AND P5, PT, R2, 0x7f, PT ;  /* 0x0000007f0200780c */ /* 0x000fe20003fa4270 */
[----:B------:R-:W-:Y:S01]  /*39a0*/  @!P0 IMAD.MOV R72, RZ, RZ, -R72 ;  /* 0x000000ffff488224 */ /* 0x000fe200078e0a48 */
[----:B------:R-:W-:Y:S01]  /*39b0*/  ISETP.GE.AND P0, PT, R109, RZ, PT ;  /* 0x000000ff6d00720c */ /* 0x000fe20003f06270 */
[----:B------:R-:W-:Y:S01]  /*39c0*/  IMAD R2, R6, 0x4, R102 ;  /* 0x0000000406027824 */ /* 0x000fe200078e0266 */
[----:B------:R-:W-:Y:S01]  /*39d0*/  STL [R1+0x1e4], R96 ;  /* 0x0001e46001007387 */ /* 0x000fe20000100800 */
[----:B------:R-:W-:Y:S01]  /*39e0*/  @!P1 IMAD.MOV R71, RZ, RZ, -R71 ;  /* 0x000000ffff479224 */ /* 0x000fe200078e0a47 */
[----:B------:R-:W-:-:S02]  /*39f0*/  ISETP.GE.AND P1, PT, R108, RZ, PT ;  /* 0x000000ff6c00720c */ /* 0x000fc40003f26270 */
[----:B------:R-:W-:Y:S04]  /*3a00*/  STL [R1+0x1dc], R103 ;  /* 0x0001dc6701007387 */ /* 0x000fe80000100800 */
[----:B------:R-:W-:Y:S01]  /*3a10*/  STL [R1+0x1d8], R102 ;  /* 0x0001d86601007387 */ /* 0x000fe20000100800 */
[----:B------:R-:W-:-:S03]  /*3a20*/  @!P2 IMAD.MOV R65, RZ, RZ, -R65 ;  /* 0x000000ffff41a224 */ /* 0x000fc600078e0a41 */
[----:B------:R1:W-:Y:S01]  /*3a30*/  STL [R1+0x1d4], R2 ;  /* 0x0001d40201007387 */ /* 0x0003e20000100800 */
[----:B------:R-:W-:Y:S01]  /*3a40*/  ISETP.GE.AND P2, PT, R100, RZ, PT ;  /* 0x000000ff6400720c */ /* 0x000fe20003f46270 */
[----:B------:R-:W-:Y:S01]  /*3a50*/  @!P4 IMAD.MOV R70, RZ, RZ, -R70 ;  /* 0x000000ffff46c224 */ /* 0x000fe200078e0a46 */
[----:B------:R-:W-:Y:S01]  /*3a60*/  ISETP.GE.AND P4, PT, R107, RZ, PT ;  /* 0x000000ff6b00720c */ /* 0x000fe20003f86270 */
[----:B------:R-:W-:Y:S02]  /*3a70*/  @!P0 IMAD.MOV R68, RZ, RZ, -R68 ;  /* 0x000000ffff448224 */ /* 0x000fe400078e0a44 */
[----:B-1----:R-:W-:Y:S01]  /*3a80*/  IMAD R2, R6, 0x4, R2 ;  /* 0x0000000406027824 */ /* 0x002fe200078e0202 */
[----:B------:R-:W-:-:S03]  /*3a90*/  ISETP.GE.AND P0, PT, R105, RZ, PT ;  /* 0x000000ff6900720c */ /* 0x000fc60003f06270 */
[C---:B------:R-:W-:Y:S02]  /*3aa0*/  IMAD R123, R6.reuse, 0x4, R2 ;  /* 0x00000004067b7824 */ /* 0x040fe400078e0202 */
[----:B------:R-:W-:Y:S02]  /*3ab0*/  @!P1 IMAD.MOV R67, RZ, RZ, -R67 ;  /* 0x000000ffff439224 */ /* 0x000fe400078e0a43 */
[----:B------:R-:W-:Y:S01]  /*3ac0*/  IMAD R105, R6, 0x4, R123 ;  /* 0x0000000406697824 */ /* 0x000fe200078e027b */
[----:B------:R-:W-:-:S03]  /*3ad0*/  ISETP.GE.AND P1, PT, R104, RZ, PT ;  /* 0x000000ff6800720c */ /* 0x000fc60003f26270 */
[C---:B------:R-:W-:Y:S02]  /*3ae0*/  IMAD R104, R6.reuse, 0x4, R105 ;  /* 0x0000000406687824 */ /* 0x040fe400078e0269 */
[----:B------:R-:W-:Y:S01]  /*3af0*/  @!P2 IMAD.MOV R61, RZ, RZ, -R61 ;  /* 0x000000ffff3da224 */ /* 0x000fe200078e0a3d */
[----:B------:R-:W-:Y:S01]  /*3b00*/  ISETP.GE.AND P2, PT, R95, RZ, PT ;  /* 0x000000ff5f00720c */ /* 0x000fe20003f46270 */
[C---:B------:R-:W-:Y:S01]  /*3b10*/  IMAD R121, R6.reuse, 0x4, R104 ;  /* 0x0000000406797824 */ /* 0x040fe200078e0268 */
[----:B------:R-:W-:Y:S01]  /*3b20*/  ISETP.GE.AND P6, PT, R97, RZ, PT ;  /* 0x000000ff6100720c */ /* 0x000fe20003fc6270 */
[----:B------:R-:W-:Y:S01]  /*3b30*/  @!P4 IMAD.MOV R66, RZ, RZ, -R66 ;  /* 0x000000ffff42c224 */ /* 0x000fe200078e0a42 */
[----:B------:R-:W-:Y:S01]  /*3b40*/  ISETP.GE.AND P4, PT, R101, RZ, PT ;  /* 0x000000ff6500720c */ /* 0x000fe20003f86270 */
[C---:B------:R-:W-:Y:S01]  /*3b50*/  IMAD R120, R6.reuse, 0x4, R121 ;  /* 0x0000000406787824 */ /* 0x040fe200078e0279 */
[----:B------:R-:W-:Y:S01]  /*3b60*/  ISETP.NE.AND P3, PT, R93, RZ, PT ;  /* 0x000000ff5d00720c */ /* 0x000fe20003f65270 */
[----:B------:R-:W-:Y:S01]  /*3b70*/  STL [R1+0x1e0], R2 ;  /* 0x0001e00201007387 */ /* 0x000fe20000100800 */
[----:B------:R-:W-:Y:S01]  /*3b80*/  LOP3.LUT R50, RZ, R93, RZ, 0x33, !PT ;  /* 0x0000005dff327212 */ /* 0x000fe200078e33ff */
[----:B------:R-:W-:Y:S01]  /*3b90*/  IMAD R113, R6, 0x4, R120 ;  /* 0x0000000406717824 */ /* 0x000fe200078e0278 */
[----:B------:R-:W-:Y:S01]  /*3ba0*/  SEL R3, RZ, 0x4, !P5 ;  /* 0x00000004ff037807 */ /* 0x000fe20006800000 */
[----:B------:R-:W-:Y:S01]  /*3bb0*/  STL [R1+0x160], R123 ;  /* 0x0001607b01007387 */ /* 0x000fe20000100800 */
[----:B------:R-:W-:Y:S01]  /*3bc0*/  LOP3.LUT R7, R0, 0x20, RZ, 0xfc, !PT ;  /* 0x0000002000077812 */ /* 0x000fe200078efcff */
[----:B------:R-:W-:Y:S01]  /*3bd0*/  IMAD R119, R6, 0x4, R113 ;  /* 0x0000000406777824 */ /* 0x000fe200078e0271 */
[----:B------:R-:W-:Y:S01]  /*3be0*/  ISETP.GE.AND P5, PT, R90, RZ, PT ;  /* 0x000000ff5a00720c */ /* 0x000fe20003fa6270 */
[----:B------:R-:W-:Y:S01]  /*3bf0*/  STL [R1+0x164], R105 ;  /* 0x0001646901007387 */ /* 0x000fe20000100800 */
[----:B------:R-:W-:Y:S01]  /*3c00*/  SEL R90, R50, R73, !P3 ;  /* 0x00000049325a7207 */ /* 0x000fe20005800000 */
[----:B------:R-:W-:-:S02]  /*3c10*/  @!P1 IMAD.MOV R63, RZ, RZ, -R63 ;  /* 0x000000ffff3f9224 */ /* 0x000fc400078e0a3f */
[----:B------:R-:W-:Y:S01]  /*3c20*/  STL [R1+0x168], R104 ;  /* 0x0001686801007387 */ /* 0x000fe20000100800 */
[----:B------:R-:W-:Y:S01]  /*3c30*/  @!P2 IMAD.MOV R56, RZ, RZ, -R56 ;  /* 0x000000ffff38a224 */ /* 0x000fe200078e0a38 */
[----:B------:R-:W-:Y:S01]  /*3c40*/  ISETP.GE.AND P1, PT, R99, RZ, PT ;  /* 0x000000ff6300720c */ /* 0x000fe20003f26270 */
[----:B------:R-:W-:Y:S01]  /*3c50*/  @!P6 IMAD.MOV R57, RZ, RZ, -R57 ;  /* 0x000000ffff39e224 */ /* 0x000fe200078e0a39 */
[----:B------:R-:W-:Y:S01]  /*3c60*/  STL [R1+0x16c], R121 ;  /* 0x00016c7901007387 */ /* 0x000fe20000100800 */
[----:B------:R-:W-:Y:S01]  /*3c70*/  ISETP.GE.AND P2, PT, R89, RZ, PT ;  /* 0x000000ff5900720c */ /* 0x000fe20003f46270 */
[----:B------:R-:W-:Y:S01]  /*3c80*/  @!P4 IMAD.MOV R62, RZ, RZ, -R62 ;  /* 0x000000ffff3ec224 */ /* 0x000fe200078e0a3e */
[----:B------:R-:W-:Y:S01]  /*3c90*/  ISETP.GE.AND P6, PT, R7, R12, PT ;  /* 0x0000000c0700720c */ /* 0x000fe20003fc6270 */
[----:B------:R-:W-:Y:S01]  /*3ca0*/  STL [R1+0x170], R120 ;  /* 0x0001707801007387 */ /* 0x000fe20000100800 */
[----:B------:R-:W-:Y:S02]  /*3cb0*/  SEL R89, R50, R72, !P3 ;  /* 0x0000004832597207 */ /* 0x000fe40005800000 */
[----:B------:R-:W-:Y:S01]  /*3cc0*/  ISETP.GE.AND P4, PT, R98, RZ, PT ;  /* 0x000000ff6200720c */ /* 0x000fe20003f86270 */
[----:B------:R-:W-:Y:S01]  /*3cd0*/  STL [R1+0x188], R113 ;  /* 0x0001887101007387 */ /* 0x000fe20000100800 */
[----:B------:R-:W-:-:S03]  /*3ce0*/  SEL R7, R50, R71, !P3 ;  /* 0x0000004732077207 */ /* 0x000fc60005800000 */
[----:B------:R-:W-:Y:S04]  /*3cf0*/  STL [R1+0x18c], R119 ;  /* 0x00018c7701007387 */ /* 0x000fe80000100800 */
[----:B------:R1:W-:Y:S04]  /*3d00*/  STL [R1], R90 ;  /* 0x0000005a01007387 */ /* 0x0003e80000100800 */
[----:B------:R3:W-:Y:S01]  /*3d10*/  STL [R1+0x4], R89 ;  /* 0x0000045901007387 */ /* 0x0007e20000100800 */
[----:B-1----:R-:W-:-:S03]  /*3d20*/  SEL R90, R50, R70, !P3 ;  /* 0x00000046325a7207 */ /* 0x002fc60005800000 */
[----:B------:R1:W-:Y:S01]  /*3d30*/  STL [R1+0x8], R7 ;  /* 0x0000080701007387 */ /* 0x0003e20000100800 */
[----:B---3--:R-:W-:-:S03]  /*3d40*/  SEL R89, R50, R69, !P3 ;  /* 0x0000004532597207 */ /* 0x008fc60005800000 */
[----:B------:R3:W-:Y:S01]  /*3d50*/  STL [R1+0xc], R90 ;  /* 0x00000c5a01007387 */ /* 0x0007e20000100800 */
[----:B------:R-:W-:Y:S01]  /*3d60*/  @!P0 IMAD.MOV R64, RZ, RZ, -R64 ;  /* 0x000000ffff408224 */ /* 0x000fe200078e0a40 */
[C---:B-1----:R-:W-:Y:S02]  /*3d70*/  SEL R7, R50.reuse, R68, !P3 ;  /* 0x0000004432077207 */ /* 0x042fe40005800000 */
[----:B------:R1:W-:Y:S01]  /*3d80*/  STL [R1+0x10], R89 ;  /* 0x0000105901007387 */ /* 0x0003e20000100800 */
[----:B---3--:R-:W-:Y:S01]  /*3d90*/  SEL R90, R50, R67, !P3 ;  /* 0x00000043325a7207 */ /* 0x008fe20005800000 */
[----:B------:R-:W-:Y:S02]  /*3da0*/  @!P1 IMAD.MOV R60, RZ, RZ, -R60 ;  /* 0x000000ffff3c9224 */ /* 0x000fe400078e0a3c */
[----:B------:R3:W-:Y:S01]  /*3db0*/  STL [R1+0x14], R7 ;  /* 0x0000140701007387 */ /* 0x0007e20000100800 */
[----:B------:R-:W-:Y:S01]  /*3dc0*/  ISETP.GE.AND P1, PT, R94, RZ, PT ;  /* 0x000000ff5e00720c */ /* 0x000fe20003f26270 */
[----:B------:R-:W-:Y:S01]  /*3dd0*/  @!P4 IMAD.MOV R59, RZ, RZ, -R59 ;  /* 0x000000ffff3bc224 */ /* 0x000fe200078e0a3b */
[----:B-1----:R-:W-:Y:S01]  /*3de0*/  SEL R89, R50, R66, !P3 ;  /* 0x0000004232597207 */ /* 0x002fe20005800000 */
[----:B------:R1:W-:Y:S01]  /*3df0*/  STL [R1+0x18], R90 ;  /* 0x0000185a01007387 */ /* 0x0003e20000100800 */
[----:B------:R-:W-:-:S02]  /*3e00*/  ISETP.GE.AND P4, PT, R91, RZ, PT ;  /* 0x000000ff5b00720c */ /* 0x000fc40003f86270 */
[C---:B---3--:R-:W-:Y:S01]  /*3e10*/  SEL R7, R50.reuse, R65, !P3 ;  /* 0x0000004132077207 */ /* 0x048fe20005800000 */
[----:B------:R3:W-:Y:S01]  /*3e20*/  STL [R1+0x1c], R89 ;  /* 0x00001c5901007387 */ /* 0x0007e20000100800 */
[----:B-1----:R-:W-:-:S03]  /*3e30*/  SEL R90, R50, R64, !P3 ;  /* 0x00000040325a7207 */ /* 0x002fc60005800000 */
[----:B------:R1:W-:Y:S01]  /*3e40*/  STL [R1+0x20], R7 ;  /* 0x0000200701007387 */ /* 0x0003e20000100800 */
[----:B---3--:R-:W-:-:S03]  /*3e50*/  SEL R89, R50, R63, !P3 ;  /* 0x0000003f32597207 */ /* 0x008fc60005800000 */
        /* <DEDUP_REMOVED lines=8> */
[----:B------:R-:W-:Y:S01]  /*3ee0*/  @!P4 IMAD.MOV R54, RZ, RZ, -R54 ;  /* 0x000000ffff36c224 */ /* 0x000fe200078e0a36 */
[----:B---3--:R-:W-:Y:S02]  /*3ef0*/  SEL R7, R50, R59, !P3 ;  /* 0x0000003b32077207 */ /* 0x008fe40005800000 */
[----:B------:R3:W-:Y:S01]  /*3f00*/  STL [R1+0x178], R89 ;  /* 0x0001785901007387 */ /* 0x0007e20000100800 */
[----:B------:R-:W-:Y:S01]  /*3f10*/  ISETP.GE.AND P4, PT, R88, RZ, PT ;  /* 0x000000ff5800720c */ /* 0x000fe20003f86270 */
[----:B------:R-:W-:Y:S01]  /*3f20*/  IMAD R58, R6, 0x4, R119 ;  /* 0x00000004063a7824 */ /* 0x000fe200078e0277 */
[C---:B-1----:R-:W-:Y:S01]  /*3f30*/  SEL R90, R50.reuse, R57, !P3 ;  /* 0x00000039325a7207 */ /* 0x042fe20005800000 */
[----:B------:R1:W-:Y:S01]  /*3f40*/  STL [R1+0x17c], R7 ;  /* 0x00017c0701007387 */ /* 0x0003e20000100800 */
[----:B------:R-:W-:Y:S01]  /*3f50*/  @!P2 IMAD.MOV R53, RZ, RZ, -R53 ;  /* 0x000000ffff35a224 */ /* 0x000fe200078e0a35 */
[----:B---3--:R-:W-:Y:S01]  /*3f60*/  SEL R89, R50, R56, !P3 ;  /* 0x0000003832597207 */ /* 0x008fe20005800000 */
[----:B------:R-:W-:Y:S01]  /*3f70*/  @!P5 IMAD.MOV R4, RZ, RZ, -R4 ;  /* 0x000000ffff04d224 */ /* 0x000fe200078e0a04 */
[----:B------:R3:W-:Y:S01]  /*3f80*/  STL [R1+0x180], R90 ;  /* 0x0001805a01007387 */ /* 0x0007e20000100800 */
[----:B------:R-:W-:-:S02]  /*3f90*/  ISETP.GE.AND P0, PT, R0, R12, PT ;  /* 0x0000000c0000720c */ /* 0x000fc40003f06270 */
[C---:B-1----:R-:W-:Y:S01]  /*3fa0*/  SEL R7, R50.reuse, R55, !P3 ;  /* 0x0000003732077207 */ /* 0x042fe20005800000 */
[----:B------:R1:W-:Y:S01]  /*3fb0*/  STL [R1+0x184], R89 ;  /* 0x0001845901007387 */ /* 0x0003e20000100800 */
[----:B------:R-:W-:Y:S02]  /*3fc0*/  SEL R8, R3, RZ, !P0 ;  /* 0x000000ff03087207 */ /* 0x000fe40004000000 */
[----:B---3--:R-:W-:Y:S01]  /*3fd0*/  SEL R90, R50, R54, !P3 ;  /* 0x00000036325a7207 */ /* 0x008fe20005800000 */
[----:B------:R-:W-:Y:S01]  /*3fe0*/  IMAD R54, R6, 0x4, R58 ;  /* 0x0000000406367824 */ /* 0x000fe200078e023a */
[----:B------:R3:W-:Y:S01]  /*3ff0*/  STL [R1+0x190], R7 ;  /* 0x0001900701007387 */ /* 0x0007e20000100800 */
[----:B-1----:R-:W-:Y:S02]  /*4000*/  SEL R89, R50, R53, !P3 ;  /* 0x0000003532597207 */ /* 0x002fe40005800000 */
[----:B------:R-:W-:Y:S01]  /*4010*/  IMAD R59, R6, 0x4, R54 ;  /* 0x00000004063b7824 */ /* 0x000fe200078e0236 */
[----:B------:R-:W-:Y:S01]  /*4020*/  STL [R1+0x194], R90 ;  /* 0x0001945a01007387 */ /* 0x000fe20000100800 */
[----:B------:R-:W-:-:S02]  /*4030*/  ISETP.NE.U32.AND P2, PT, R8, RZ, PT ;  /* 0x000000ff0800720c */ /* 0x000fc40003f45070 */
[----:B---3--:R-:W-:Y:S01]  /*4040*/  SEL R7, R50, R4, !P3 ;  /* 0x0000000432077207 */ /* 0x008fe20005800000 */
[----:B------:R1:W-:Y:S01]  /*4050*/  STL [R1+0x198], R89 ;  /* 0x0001985901007387 */ /* 0x0003e20000100800 */
[C---:B------:R-:W-:Y:S02]  /*4060*/  IMAD R8, R6.reuse, 0x4, R59 ;  /* 0x0000000406087824 */ /* 0x040fe400078e023b */
[----:B------:R-:W-:Y:S01]  /*4070*/  @!P4 IMAD.MOV R52, RZ, RZ, -R52 ;  /* 0x000000ffff34c224 */ /* 0x000fe200078e0a34 */
[----:B------:R3:W-:Y:S01]  /*4080*/  STL [R1+0x19c], R7 ;  /* 0x00019c0701007387 */ /* 0x0007e20000100800 */
[----:B------:R-:W-:Y:S01]  /*4090*/  SEL R4, R3, RZ, !P6 ;  /* 0x000000ff03047207 */ /* 0x000fe20007000000 */
[----:B------:R-:W-:Y:S01]  /*40a0*/  IMAD R60, R6, 0x4, R8 ;  /* 0x00000004063c7824 */ /* 0x000fe200078e0208 */
[C---:B-1----:R-:W-:Y:S02]  /*40b0*/  LOP3.LUT R89, R0.reuse, 0x40, RZ, 0xfc, !PT ;  /* 0x0000004000597812 */ /* 0x042fe400078efcff */
[----:B---3--:R-:W-:-:S02]  /*40c0*/  LOP3.LUT R7, R0, 0x4, RZ, 0xfc, !PT ;  /* 0x0000000400077812 */ /* 0x008fc400078efcff */
[----:B------:R-:W-:Y:S02]  /*40d0*/  LOP3.LUT R88, R0, 0x60, RZ, 0xfc, !PT ;  /* 0x0000006000587812 */ /* 0x000fe400078efcff */
[-C--:B------:R-:W-:Y:S02]  /*40e0*/  ISETP.GE.AND P5, PT, R89, R12.reuse, PT ;  /* 0x0000000c5900720c */ /* 0x080fe40003fa6270 */
[----:B------:R-:W-:Y:S02]  /*40f0*/  ISETP.GE.AND P4, PT, R7, R12, PT ;  /* 0x0000000c0700720c */ /* 0x000fe40003f86270 */
[----:B--2---:R-:W-:Y:S01]  /*4100*/  ISETP.NE.AND P1, PT, R92, RZ, PT ;  /* 0x000000ff5c00720c */ /* 0x004fe20003f25270 */
[----:B------:R-:W-:Y:S01]  /*4110*/  IMAD R53, R6, 0x4, R60 ;  /* 0x0000000406357824 */ /* 0x000fe200078e023c */
[C---:B------:R-:W-:Y:S02]  /*4120*/  SEL R45, R50.reuse, R45, !P3 ;  /* 0x0000002d322d7207 */ /* 0x040fe40005800000 */
[----:B------:R-:W-:-:S02]  /*4130*/  SEL R44, R50, R44, !P3 ;  /* 0x0000002c322c7207 */ /* 0x000fc40005800000 */
[----:B------:R-:W-:-:S07]  /*4140*/  SEL R43, R50, R43, !P3 ;  /* 0x0000002b322b7207 */ /* 0x000fce0005800000 */
[----:B------:R-:W-:Y:S02]  /*4150*/  @!P1 LOP3.LUT R52, RZ, R92, RZ, 0x33, !PT ;  /* 0x0000005cff349212 */ /* 0x000fe400078e33ff */
[----:B------:R-:W-:-:S03]  /*4160*/  SEL R42, R50, R42, !P3 ;  /* 0x0000002a322a7207 */ /* 0x000fc60005800000 */
[----:B------:R-:W-:Y:S01]  /*4170*/  IMAD R7, R52, R13, RZ ;  /* 0x0000000d34077224 */ /* 0x000fe200078e02ff */
[C---:B------:R-:W-:Y:S02]  /*4180*/  SEL R41, R50.reuse, R41, !P3 ;  /* 0x0000002932297207 */ /* 0x040fe40005800000 */
[C---:B------:R-:W-:Y:S02]  /*4190*/  SEL R40, R50.reuse, R40, !P3 ;  /* 0x0000002832287207 */ /* 0x040fe40005800000 */
[C---:B------:R-:W-:Y:S02]  /*41a0*/  SEL R39, R50.reuse, R39, !P3 ;  /* 0x0000002732277207 */ /* 0x040fe40005800000 */
[C---:B------:R-:W-:Y:S02]  /*41b0*/  SEL R38, R50.reuse, R38, !P3 ;  /* 0x0000002632267207 */ /* 0x040fe40005800000 */
[C---:B------:R-:W-:Y:S02]  /*41c0*/  SEL R37, R50.reuse, R37, !P3 ;  /* 0x0000002532257207 */ /* 0x040fe40005800000 */
[----:B------:R-:W-:-:S02]  /*41d0*/  SEL R5, R50, R5, !P3 ;  /* 0x0000000532057207 */ /* 0x000fc40005800000 */
        /* <DEDUP_REMOVED lines=32> */
[----:B------:R-:W-:Y:S02]  /*43e0*/  SEL R125, R50, R125, !P3 ;  /* 0x0000007d327d7207 */ /* 0x000fe40005800000 */
[----:B------:R-:W-:Y:S02]  /*43f0*/  ISETP.NE.U32.AND P0, PT, R4, RZ, PT ;  /* 0x000000ff0400720c */ /* 0x000fe40003f05070 */
[----:B------:R-:W-:Y:S01]  /*4400*/  ISETP.GE.AND P3, PT, R88, R12, PT ;  /* 0x0000000c5800720c */ /* 0x000fe20003f66270 */
[----:B------:R-:W-:Y:S01]  /*4410*/  IMAD.SHL.U32 R88, R7, 0x4, RZ ;  /* 0x0000000407587824 */ /* 0x000fe200078e00ff */
[----:B------:R-:W-:Y:S01]  /*4420*/  SEL R4, R3, RZ, !P5 ;  /* 0x000000ff03047207 */ /* 0x000fe20006800000 */
[----:B------:R-:W-:-:S03]  /*4430*/  IMAD R57, R6, 0x4, R53 ;  /* 0x0000000406397824 */ /* 0x000fc600078e0235 */
[----:B------:R-:W-:Y:S02]  /*4440*/  ISETP.NE.U32.AND P1, PT, R4, RZ, PT ;  /* 0x000000ff0400720c */ /* 0x000fe40003f25070 */
[C---:B------:R-:W-:Y:S01]  /*4450*/  SEL R4, R3.reuse, RZ, !P3 ;  /* 0x000000ff03047207 */ /* 0x040fe20005800000 */
[----:B------:R-:W-:Y:S01]  /*4460*/  IMAD R52, R6, 0x4, R57 ;  /* 0x0000000406347824 */ /* 0x000fe200078e0239 */
[----:B------:R-:W-:Y:S02]  /*4470*/  IADD3 R112, P5, R88, UR10, RZ ;  /* 0x0000000a58707c10 */ /* 0x000fe4000ffbe0ff */
[----:B------:R-:W-:Y:S02]  /*4480*/  SEL R50, R3, RZ, !P4 ;  /* 0x000000ff03327207 */ /* 0x000fe40006000000 */
[----:B------:R-:W-:Y:S01]  /*4490*/  ISETP.NE.U32.AND P4, PT, R4, RZ, PT ;  /* 0x000000ff0400720c */ /* 0x000fe20003f85070 */
[----:B------:R-:W-:Y:S01]  /*44a0*/  IMAD R56, R6, 0x4, R52 ;  /* 0x0000000406387824 */ /* 0x000fe200078e0234 */
[----:B------:R-:W-:-:S02]  /*44b0*/  LEA.HI.X.SX32 R4, R7, UR11, 0x2, P5 ;  /* 0x0000000b07047c11 */ /* 0x000fc4000a8f16ff */
[-C--:B------:R-:W-:Y:S02]  /*44c0*/  LEA R98, P5, R58, R112.reuse, 0x2 ;  /* 0x000000703a627211 */ /* 0x080fe400078a10ff */
[----:B------:R-:W-:Y:S02]  /*44d0*/  LEA R82, P6, R54, R112, 0x2 ;  /* 0x0000007036527211 */ /* 0x000fe400078c10ff */
[----:B------:R-:W-:Y:S01]  /*44e0*/  ISETP.NE.U32.AND P3, PT, R50, RZ, PT ;  /* 0x000000ff3200720c */ /* 0x000fe20003f65070 */
[----:B------:R-:W-:Y:S01]  /*44f0*/  IMAD R50, R6, 0x4, R56 ;  /* 0x0000000406327824 */ /* 0x000fe200078e0238 */
[----:B------:R-:W-:Y:S02]  /*4500*/  LEA.HI.X.SX32 R99, R58, R4, 0x2, P5 ;  /* 0x000000043a637211 */ /* 0x000fe400028f16ff */
[----:B------:R-:W-:Y:S02]  /*4510*/  LEA R66, P5, R59, R112, 0x2 ;  /* 0x000000703b427211 */ /* 0x000fe400078a10ff */
[----:B------:R-:W-:-:S02]  /*4520*/  LEA.HI.X.SX32 R83, R54, R4, 0x2, P6 ;  /* 0x0000000436537211 */ /* 0x000fc400030f16ff */
[----:B------:R-:W-:Y:S01]  /*4530*/  LEA R58, P6, R8, R112, 0x2 ;  /* 0x00000070083a7211 */ /* 0x000fe200078c10ff */
[----:B------:R-:W-:Y:S01]  /*4540*/  IMAD R55, R6, 0x4, R50 ;  /* 0x0000000406377824 */ /* 0x000fe200078e0232 */
[-C--:B------:R-:W-:Y:S02]  /*4550*/  LEA.HI.X.SX32 R67, R59, R4.reuse, 0x2, P5 ;  /* 0x000000043b437211 */ /* 0x080fe400028f16ff */
[----:B------:R-:W-:Y:S01]  /*4560*/  LEA.HI.X.SX32 R59, R8, R4, 0x2, P6 ;  /* 0x00000004083b7211 */ /* 0x000fe200030f16ff */
[----:B------:R-:W-:Y:S01]  /*4570*/  IMAD R13, R6, 0x4, R55 ;  /* 0x00000004060d7824 */ /* 0x000fe200078e0237 */
[----:B------:R-:W-:-:S03]  /*4580*/  LEA R90, P6, R53, R112, 0x2 ;  /* 0x00000070355a7211 */ /* 0x000fc600078c10ff */
[----:B------:R-:W-:Y:S01]  /*4590*/  IMAD R54, R6, 0x4, R13 ;  /* 0x0000000406367824 */ /* 0x000fe200078e020d */
[----:B------:R-:W-:Y:S02]  /*45a0*/  LEA.HI.X.SX32 R91, R53, R4, 0x2, P6 ;  /* 0x00000004355b7211 */ /* 0x000fe400030f16ff */
[----:B------:R-:W-:Y:S01]  /*45b0*/  LEA R108, P6, R52, R112, 0x2 ;  /* 0x00000070346c7211 */ /* 0x000fe200078c10ff */
[----:B------:R-:W-:-:S03]  /*45c0*/  IMAD R8, R6, 0x4, R54 ;  /* 0x0000000406087824 */ /* 0x000fc600078e0236 */
[----:B------:R-:W-:Y:S02]  /*45d0*/  LEA.HI.X.SX32 R109, R52, R4, 0x2, P6 ;  /* 0x00000004346d7211 */ /* 0x000fe400030f16ff */
[----:B------:R-:W-:Y:S01]  /*45e0*/  LEA R78, P6, R50, R112, 0x2 ;  /* 0x00000070324e7211 */ /* 0x000fe200078c10ff */
[----:B------:R-:W-:-:S03]  /*45f0*/  IMAD R53, R6, 0x4, R8 ;  /* 0x0000000406357824 */ /* 0x000fc600078e0208 */
[----:B------:R-:W-:Y:S02]  /*4600*/  LEA.HI.X.SX32 R79, R50, R4, 0x2, P6 ;  /* 0x00000004324f7211 */ /* 0x000fe400030f16ff */
[----:B------:R-:W-:Y:S01]  /*4610*/  LEA R62, P6, R13, R112, 0x2 ;  /* 0x000000700d3e7211 */ /* 0x000fe200078c10ff */
[----:B------:R-:W-:-:S03]  /*4620*/  IMAD R52, R6, 0x4, R53 ;  /* 0x0000000406347824 */ /* 0x000fc600078e0235 */
[----:B------:R-:W-:Y:S01]  /*4630*/  LEA.HI.X.SX32 R63, R13, R4, 0x2, P6 ;  /* 0x000000040d3f7211 */ /* 0x000fe200030f16ff */
[----:B------:R-:W-:Y:S01]  /*4640*/  IMAD R50, R6, 0x4, R52 ;  /* 0x0000000406327824 */ /* 0x000fe200078e0234 */
[----:B------:R-:W-:Y:S01]  /*4650*/  LEA R76, P6, R8, R112, 0x2 ;  /* 0x00000070084c7211 */ /* 0x000fe200078c10ff */
[----:B------:R-:W-:Y:S02]  /*4660*/  STL.64 [R1+0x480], R92 ;  /* 0x0004805c01007387 */ /* 0x000fe40000100a00 */
[----:B------:R-:W-:Y:S01]  /*4670*/  IMAD R13, R6, 0x4, R50 ;  /* 0x00000004060d7824 */ /* 0x000fe200078e0232 */
[----:B------:R-:W-:Y:S02]  /*4680*/  LEA.HI.X.SX32 R77, R8, R4, 0x2, P6 ;  /* 0x00000004084d7211 */ /* 0x000fe400030f16ff */
[----:B------:R-:W-:Y:S01]  /*4690*/  LEA R106, P6, R52, R112, 0x2 ;  /* 0x00000070346a7211 */ /* 0x000fe200078c10ff */
[----:B------:R1:W-:Y:S01]  /*46a0*/  STL [R1+0x2d0], R7 ;  /* 0x0002d00701007387 */ /* 0x0003e20000100800 */
[----:B------:R-:W-:Y:S01]  /*46b0*/  LOP3.LUT R118, R0, 0x24, RZ, 0xfc, !PT ;  /* 0x0000002400767812 */ /* 0x000fe200078efcff */
[----:B------:R-:W-:Y:S01]  /*46c0*/  IMAD.SHL.U32 R0, R105, 0x4, RZ ;  /* 0x0000000469007824 */ /* 0x000fe200078e00ff */
[----:B------:R-:W-:-:S02]  /*46d0*/  LEA.HI.X.SX32 R107, R52, R4, 0x2, P6 ;  /* 0x00000004346b7211 */ /* 0x000fc400030f16ff */
[----:B------:R-:W-:Y:S01]  /*46e0*/  LEA R74, P6, R13, R112, 0x2 ;  /* 0x000000700d4a7211 */ /* 0x000fe200078c10ff */
[----:B------:R2:W-:Y:S01]  /*46f0*/  STL [R1+0x3e8], R88 ;  /* 0x0003e85801007387 */ /* 0x0005e20000100800 */
[----:B-1----:R-:W-:Y:S02]  /*4700*/  IMAD.SHL.U32 R7, R123, 0x4, RZ ;  /* 0x000000047b077824 */ /* 0x002fe400078e00ff */
[----:B------:R-:W-:Y:S01]  /*4710*/  LEA.HI.X.SX32 R75, R13, R4, 0x2, P6 ;  /* 0x000000040d4b7211 */ /* 0x000fe200030f16ff */
[----:B------:R-:W-:Y:S02]  /*4720*/  IMAD R8, R6, 0x4, R13 ;  /* 0x0000000406087824 */ /* 0x000fe400078e020d */
[----:B------:R1:W-:Y:S04]  /*4730*/  STL [R1+0x200], R7 ;  /* 0x0002000701007387 */ /* 0x0003e80000100800 */
[----:B------:R3:W-:Y:S04]  /*4740*/  STL [R1+0x1fc], R0 ;  /* 0x0001fc0001007387 */ /* 0x0007e80000100800 */
[----:B------:R-:W4:Y:S01]  /*4750*/  LDL R13, [R1+0x1d4] ;  /* 0x0001d400010d7983 */ /* 0x000f220000100800 */
[----:B------:R-:W-:-:S04]  /*4760*/  LEA R86, P5, R60, R112, 0x2 ;  /* 0x000000703c567211 */ /* 0x000fc800078a10ff */
[----:B------:R-:W-:Y:S02]  /*4770*/  LEA.HI.X.SX32 R87, R60, R4, 0x2, P5 ;  /* 0x000000043c577211 */ /* 0x000fe400028f16ff */
        /* <DEDUP_REMOVED lines=10> */
[----:B--2---:R-:W-:-:S04]  /*4820*/  LEA R88, P5, R50, R112, 0x2 ;  /* 0x0000007032587211 */ /* 0x004fc800078a10ff */
[----:B------:R-:W-:Y:S02]  /*4830*/  LEA.HI.X.SX32 R89, R50, R4, 0x2, P5 ;  /* 0x0000000432597211 */ /* 0x000fe400028f16ff */
[-C--:B------:R-:W-:Y:S02]  /*4840*/  LEA R68, P5, R8, R112.reuse, 0x2 ;  /* 0x0000007008447211 */ /* 0x080fe400078a10ff */
[----:B------:R-:W-:Y:S02]  /*4850*/  LEA R54, P6, R96, R112, 0x2 ;  /* 0x0000007060367211 */ /* 0x000fe400078c10ff */
[----:B------:R-:W-:Y:S02]  /*4860*/  LEA.HI.X.SX32 R69, R8, R4, 0x2, P5 ;  /* 0x0000000408457211 */ /* 0x000fe400028f16ff */
[----:B------:R-:W-:Y:S02]  /*4870*/  LEA R114, P5, R103, R112, 0x2 ;  /* 0x0000007067727211 */ /* 0x000fe400078a10ff */
[----:B------:R-:W-:-:S02]  /*4880*/  LEA.HI.X.SX32 R55, R96, R4, 0x2, P6 ;  /* 0x0000000460377211 */ /* 0x000fc400030f16ff */
[----:B------:R-:W-:Y:S01]  /*4890*/  LEA R96, P6, R102, R112, 0x2 ;  /* 0x0000007066607211 */ /* 0x000fe200078c10ff */
[----:B------:R-:W-:Y:S01]  /*48a0*/  IMAD.SHL.U32 R122, R104, 0x4, RZ ;  /* 0x00000004687a7824 */ /* 0x000fe200078e00ff */
[-C--:B------:R-:W-:Y:S01]  /*48b0*/  LEA.HI.X.SX32 R115, R103, R4.reuse, 0x2, P5 ;  /* 0x0000000467737211 */ /* 0x080fe200028f16ff */
[----:B------:R-:W-:Y:S01]  /*48c0*/  IMAD.SHL.U32 R93, R121, 0x4, RZ ;  /* 0x00000004795d7824 */ /* 0x000fe200078e00ff */
[----:B------:R-:W-:Y:S02]  /*48d0*/  LEA.HI.X.SX32 R97, R102, R4, 0x2, P6 ;  /* 0x0000000466617211 */ /* 0x000fe400030f16ff */
[C---:B------:R-:W-:Y:S01]  /*48e0*/  LEA R102, P6, R2.reuse, R112, 0x2 ;  /* 0x0000007002667211 */ /* 0x040fe200078c10ff */
[----:B------:R-:W-:Y:S03]  /*48f0*/  STL [R1+0x1f8], R122 ;  /* 0x0001f87a01007387 */ /* 0x000fe60000100800 */
[----:B------:R-:W-:Y:S01]  /*4900*/  LEA.HI.X.SX32 R103, R2, R4, 0x2, P6 ;  /* 0x0000000402677211 */ /* 0x000fe200030f16ff */
[----:B------:R-:W-:Y:S01]  /*4910*/  STL [R1+0x1f4], R93 ;  /* 0x0001f45d01007387 */ /* 0x000fe20000100800 */
[----:B----4-:R-:W-:-:S04]  /*4920*/  LEA R116, P5, R13, R112, 0x2 ;  /* 0x000000700d747211 */ /* 0x010fc800078a10ff */
[----:B------:R-:W-:Y:S02]  /*4930*/  LEA.HI.X.SX32 R117, R13, R4, 0x2, P5 ;  /* 0x000000040d757211 */ /* 0x000fe400028f16ff */
[-C--:B------:R-:W-:Y:S02]  /*4940*/  IADD3 R84, P5, R7, R112.reuse, RZ ;  /* 0x0000007007547210 */ /* 0x080fe40007fbe0ff */
[----:B-1----:R-:W2:Y:S04]  /*4950*/  LDL.LU R7, [R1+0x5dc] ;  /* 0x0005dc0001077983 */ /* 0x002ea80000300800 */
[----:B------:R-:W4:Y:S01]  /*4960*/  LDL.LU R2, [R1+0x5d8] ;  /* 0x0005d80001027983 */ /* 0x000f220000300800 */
[----:B------:R-:W-:Y:S02]  /*4970*/  IADD3 R72, P6, R0, R112, RZ ;  /* 0x0000007000487210 */ /* 0x000fe40007fde0ff */
[----:B---3--:R-:W1:Y:S01]  /*4980*/  S2R R0, SR_TID.X ;  /* 0x0000000000007919 */ /* 0x008e620000002100 */
[----:B------:R-:W-:Y:S01]  /*4990*/  LEA.HI.X.SX32 R85, R123, R4, 0x2, P5 ;  /* 0x000000047b557211 */ /* 0x000fe200028f16ff */
[----:B------:R-:W-:Y:S01]  /*49a0*/  IMAD.SHL.U32 R92, R120, 0x4, RZ ;  /* 0x00000004785c7824 */ /* 0x000fe200078e00ff */
[----:B------:R-:W-:Y:S01]  /*49b0*/  IADD3 R64, P5, R122, R112, RZ ;  /* 0x000000707a407210 */ /* 0x000fe20007fbe0ff */
[----:B------:R-:W-:Y:S01]  /*49c0*/  IMAD.SHL.U32 R13, R113, 0x4, RZ ;  /* 0x00000004710d7824 */ /* 0x000fe200078e00ff */
[----:B------:R-:W-:-:S02]  /*49d0*/  LEA.HI.X.SX32 R73, R105, R4, 0x2, P6 ;  /* 0x0000000469497211 */ /* 0x000fc400030f16ff */
[----:B------:R-:W-:Y:S01]  /*49e0*/  IADD3 R52, P6, R93, R112, RZ ;  /* 0x000000705d347210 */ /* 0x000fe20007fde0ff */
[----:B------:R-:W-:Y:S01]  /*49f0*/  STL [R1+0x1f0], R92 ;  /* 0x0001f05c01007387 */ /* 0x000fe20000100800 */
[----:B------:R-:W-:Y:S01]  /*4a00*/  LEA.HI.X.SX32 R65, R104, R4, 0x2, P5 ;  /* 0x0000000468417211 */ /* 0x000fe200028f16ff */
[----:B------:R-:W-:Y:S01]  /*4a10*/  IMAD R8, R6, 0x4, R8 ;  /* 0x0000000406087824 */ /* 0x000fe200078e0208 */
[----:B------:R-:W-:Y:S01]  /*4a20*/  IADD3 R104, P5, R92, R112, RZ ;  /* 0x000000705c687210 */ /* 0x000fe20007fbe0ff */
[----:B------:R3:W-:Y:S01]  /*4a30*/  STL [R1+0x1ec], R13 ;  /* 0x0001ec0d01007387 */ /* 0x0007e20000100800 */
[----:B------:R-:W-:Y:S02]  /*4a40*/  LEA.HI.X.SX32 R53, R121, R4, 0x2, P6 ;  /* 0x0000000479357211 */ /* 0x000fe400030f16ff */
[----:B------:R-:W-:Y:S02]  /*4a50*/  IADD3 R80, P6, R13, R112, RZ ;  /* 0x000000700d507210 */ /* 0x000fe40007fde0ff */
[----:B------:R-:W-:Y:S01]  /*4a60*/  LEA.HI.X.SX32 R105, R120, R4, 0x2, P5 ;  /* 0x0000000478697211 */ /* 0x000fe200028f16ff */
[----:B------:R-:W-:Y:S01]  /*4a70*/  ULEA UR7, UR4, UR7, 0x18 ;  /* 0x0000000704077291 */ /* 0x000fe2000f8ec03f */
[----:B------:R-:W-:Y:S01]  /*4a80*/  LEA R60, P5, R8, R112, 0x2 ;  /* 0x00000070083c7211 */ /* 0x000fe200078a10ff */
[----:B---3--:R-:W-:Y:S01]  /*4a90*/  IMAD.SHL.U32 R13, R119, 0x4, RZ ;  /* 0x00000004770d7824 */ /* 0x008fe200078e00ff */
[----:B------:R-:W-:-:S02]  /*4aa0*/  LEA.HI.X.SX32 R81, R113, R4, 0x2, P6 ;  /* 0x0000000471517211 */ /* 0x000fc400030f16ff */
[----:B-1----:R-:W-:-:S04]  /*4ab0*/  SHF.R.U32.HI R0, RZ, 0x7, R0 ;  /* 0x00000007ff007819 */ /* 0x002fc80000011600 */
[----:B------:R-:W-:Y:S02]  /*4ac0*/  SGXT.U32 R0, R0, 0x2 ;  /* 0x000000020000781a */ /* 0x000fe40000000000 */
[----:B------:R-:W-:Y:S02]  /*4ad0*/  IADD3 R112, P6, R13, R112, RZ ;  /* 0x000000700d707210 */ /* 0x000fe40007fde0ff */
[----:B------:R-:W-:Y:S02]  /*4ae0*/  LOP3.LUT R93, R0, 0x44, RZ, 0xfc, !PT ;  /* 0x00000044005d7812 */ /* 0x000fe400078efcff */
[----:B------:R-:W-:Y:S02]  /*4af0*/  LEA.HI.X.SX32 R61, R8, R4, 0x2, P5 ;  /* 0x00000004083d7211 */ /* 0x000fe400028f16ff */
[----:B------:R-:W-:Y:S01]  /*4b00*/  ISETP.GE.AND P5, PT, R118, R12, PT ;  /* 0x0000000c7600720c */ /* 0x000fe20003fa6270 */
[----:B------:R1:W-:Y:S01]  /*4b10*/  STL [R1+0x1e8], R13 ;  /* 0x0001e80d01007387 */ /* 0x0003e20000100800 */
[----:B------:R-:W-:-:S02]  /*4b20*/  LOP3.LUT R92, R0, 0x64, RZ, 0xfc, !PT ;  /* 0x00000064005c7812 */ /* 0x000fc400078efcff */
[----:B------:R-:W-:Y:S02]  /*4b30*/  LEA.HI.X.SX32 R113, R119, R4, 0x2, P6 ;  /* 0x0000000477717211 */ /* 0x000fe400030f16ff */
[-C--:B------:R-:W-:Y:S02]  /*4b40*/  ISETP.GE.AND P6, PT, R93, R12.reuse, PT ;  /* 0x0000000c5d00720c */ /* 0x080fe40003fc6270 */
[C---:B------:R-:W-:Y:S02]  /*4b50*/  SEL R8, R3.reuse, RZ, !P5 ;  /* 0x000000ff03087207 */ /* 0x040fe40006800000 */
[----:B-1----:R-:W-:Y:S02]  /*4b60*/  LOP3.LUT R13, R0, 0x8, RZ, 0xfc, !PT ;  /* 0x00000008000d7812 */ /* 0x002fe400078efcff */
[----:B------:R-:W-:Y:S02]  /*4b70*/  ISETP.GE.AND P5, PT, R92, R12, PT ;  /* 0x0000000c5c00720c */ /* 0x000fe40003fa6270 */
[----:B------:R-:W-:-:S02]  /*4b80*/  SEL R4, R3, RZ, !P6 ;  /* 0x000000ff03047207 */ /* 0x000fc40007000000 */
[----:B------:R-:W-:Y:S02]  /*4b90*/  ISETP.GE.AND P6, PT, R13, R12, PT ;  /* 0x0000000c0d00720c */ /* 0x000fe40003fc6270 */
[C---:B------:R-:W-:Y:S02]  /*4ba0*/  LOP3.LUT R119, R0.reuse, 0x28, RZ, 0xfc, !PT ;  /* 0x0000002800777812 */ /* 0x040fe400078efcff */
[C---:B------:R-:W-:Y:S02]  /*4bb0*/  LOP3.LUT R93, R0.reuse, 0x48, RZ, 0xfc, !PT ;  /* 0x00000048005d7812 */ /* 0x040fe400078efcff */
[C---:B------:R-:W-:Y:S02]  /*4bc0*/  LOP3.LUT R92, R0.reuse, 0x68, RZ, 0xfc, !PT ;  /* 0x00000068005c7812 */ /* 0x040fe400078efcff */
[----:B------:R-:W-:Y:S01]  /*4bd0*/  LOP3.LUT R13, R0, 0xc, RZ, 0xfc, !PT ;  /* 0x0000000c000d7812 */ /* 0x000fe200078efcff */
[----:B----4-:R-:W-:-:S05]  /*4be0*/  VIADD R118, R2, UR7 ;  /* 0x0000000702767c36 */ /* 0x010fca0008000000 */
[----:B------:R-:W-:Y:S01]  /*4bf0*/  @!PT LDS RZ, [RZ] ;  /* 0x00000000fffff984 */ /* 0x000fe20000000800 */
[----:B------:R-:W-:Y:S01]  /*4c00*/  @!PT LDS RZ, [RZ] ;  /* 0x00000000fffff984 */ /* 0x000fe20000000800 */
[----:B------:R-:W-:Y:S01]  /*4c10*/  @!PT LDS RZ, [RZ] ;  /* 0x00000000fffff984 */ /* 0x000fe20000000800 */
[----:B------:R-:W-:Y:S01]  /*4c20*/  LDGSTS.E [R118+0x60000], desc[UR16][R54.64], P2 ;  /* 0x6000000036767fae */ /* 0x000fe20009121850 */
[----:B------:R-:W-:Y:S02]  /*4c30*/  ISETP.NE.U32.AND P2, PT, R8, RZ, PT ;  /* 0x000000ff0800720c */ /* 0x000fe40003f45070 */
[C---:B------:R-:W-:Y:S01]  /*4c40*/  SEL R8, R3.reuse, RZ, !P5 ;  /* 0x000000ff03087207 */ /* 0x040fe20006800000 */
[----:B------:R-:W-:Y:S01]  /*4c50*/  LDGSTS.E [R118+0x64000], desc[UR16][R52.64], P0 ;  /* 0x6400000034767fae */ /* 0x000fe20008121850 */
[----:B------:R-:W-:Y:S02]  /*4c60*/  ISETP.NE.U32.AND P5, PT, R4, RZ, PT ;  /* 0x000000ff0400720c */ /* 0x000fe40003fa5070 */
[----:B------:R-:W-:Y:S01]  /*4c70*/  SEL R4, R3, RZ, !P6 ;  /* 0x000000ff03047207 */ /* 0x000fe20007000000 */
[----:B------:R-:W-:Y:S03]  /*4c80*/  LDGSTS.E [R118+0x68000], desc[UR16][R86.64], P1 ;  /* 0x6800000056767fae */ /* 0x000fe60008921850 */
[----:B------:R-:W-:Y:S01]  /*4c90*/  ISETP.NE.U32.AND P0, PT, R4, RZ, PT ;  /* 0x000000ff0400720c */ /* 0x000fe20003f05070 */
[----:B------:R1:W-:Y:S01]  /*4ca0*/  STL [R1+0x148], R118 ;  /* 0x0001487601007387 */ /* 0x0003e20000100800 */
[----:B------:R-:W-:-:S02]  /*4cb0*/  LOP3.LUT R4, R2, 0x10, RZ, 0x3c, !PT ;  /* 0x0000001002047812 */ /* 0x000fc400078e3cff */
[-C--:B------:R-:W-:Y:S01]  /*4cc0*/  ISETP.GE.AND P1, PT, R119, R12.reuse, PT ;  /* 0x0000000c7700720c */ /* 0x080fe20003f26270 */
[----:B------:R1:W-:Y:S01]  /*4cd0*/  LDGSTS.E [R118+0x6c000], desc[UR16][R110.64], P4 ;  /* 0x6c0000006e767fae */ /* 0x0003e2000a121850 */
[-C--:B------:R-:W-:Y:S02]  /*4ce0*/  ISETP.GE.AND P4, PT, R93, R12.reuse, PT ;  /* 0x0000000c5d00720c */ /* 0x080fe40003f86270 */
[----:B------:R-:W-:Y:S01]  /*4cf0*/  ISETP.NE.U32.AND P6, PT, R8, RZ, PT ;  /* 0x000000ff0800720c */ /* 0x000fe20003fc5070 */
[----:B------:R-:W-:Y:S01]  /*4d00*/  STL.64 [R1+0x4c8], R110 ;  /* 0x0004c86e01007387 */ /* 0x000fe20000100a00 */
[----:B------:R-:W-:Y:S02]  /*4d10*/  SEL R8, R3, RZ, !P1 ;  /* 0x000000ff03087207 */ /* 0x000fe40004800000 */
[----:B------:R-:W-:Y:S01]  /*4d20*/  ISETP.GE.AND P1, PT, R92, R12, PT ;  /* 0x0000000c5c00720c */ /* 0x000fe20003f26270 */
[----:B------:R3:W-:Y:S01]  /*4d30*/  STL [R1+0x47c], R4 ;  /* 0x00047c0401007387 */ /* 0x0007e20000100800 */
[----:B-1----:R-:W-:-:S05]  /*4d40*/  VIADD R118, R4, UR7 ;  /* 0x0000000704767c36 */ /* 0x002fca0008000000 */
[----:B------:R-:W-:Y:S01]  /*4d50*/  LDGSTS.E [R118+0x60000], desc[UR16][R114.64], P3 ;  /* 0x6000000072767fae */ /* 0x000fe20009921850 */
[----:B---3--:R-:W-:Y:S02]  /*4d60*/  SEL R4, R3, RZ, !P4 ;  /* 0x000000ff03047207 */ /* 0x008fe40006000000 */
[----:B------:R-:W-:Y:S01]  /*4d70*/  ISETP.GE.AND P4, PT, R13, R12, PT ;  /* 0x0000000c0d00720c */ /* 0x000fe20003f86270 */
[----:B------:R-:W-:Y:S01]  /*4d80*/  LDGSTS.E [R118+0x64000], desc[UR16][R104.64], P2 ;  /* 0x6400000068767fae */ /* 0x000fe20009121850 */
[----:B------:R-:W-:Y:S02]  /*4d90*/  ISETP.NE.U32.AND P3, PT, R8, RZ, PT ;  /* 0x000000ff0800720c */ /* 0x000fe40003f65070 */
[C---:B------:R-:W-:Y:S01]  /*4da0*/  SEL R8, R3.reuse, RZ, !P1 ;  /* 0x000000ff03087207 */ /* 0x040fe20004800000 */
[----:B------:R1:W-:Y:S01]  /*4db0*/  LDGSTS.E [R118+0x68000], desc[UR16][R90.64], P5 ;  /* 0x680000005a767fae */ /* 0x0003e2000a921850 */
[----:B------:R-:W-:Y:S02]  /*4dc0*/  ISETP.NE.U32.AND P1, PT, R4, RZ, PT ;  /* 0x000000ff0400720c */ /* 0x000fe40003f25070 */
[----:B------:R-:W-:-:S02]  /*4dd0*/  SEL R4, R3, RZ, !P4 ;  /* 0x000000ff03047207 */ /* 0x000fc40006000000 */
[C---:B------:R-:W-:Y:S02]  /*4de0*/  LOP3.LUT R110, R0.reuse, 0x2c, RZ, 0xfc, !PT ;  /* 0x0000002c006e7812 */ /* 0x040fe400078efcff */
[----:B------:R-:W-:Y:S01]  /*4df0*/  LOP3.LUT R93, R0, 0x4c, RZ, 0xfc, !PT ;  /* 0x0000004c005d7812 */ /* 0x000fe200078efcff */
[----:B------:R-:W-:Y:S01]  /*4e00*/  STL.64 [R1+0x4d0], R114 ;  /* 0x0004d07201007387 */ /* 0x000fe20000100a00 */
[----:B------:R-:W-:Y:S02]  /*4e10*/  ISETP.NE.U32.AND P2, PT, R4, RZ, PT ;  /* 0x000000ff0400720c */ /* 0x000fe40003f45070 */
[----:B------:R-:W-:Y:S01]  /*4e20*/  LOP3.LUT R4, R2, 0x20, RZ, 0x3c, !PT ;  /* 0x0000002002047812 */ /* 0x000fe200078e3cff */
[----:B------:R-:W-:Y:S01]  /*4e30*/  LDGSTS.E [R118+0x6c000], desc[UR16][R76.64], P6 ;  /* 0x6c0000004c767fae */ /* 0x000fe2000b121850 */
[-C--:B------:R-:W-:Y:S02]  /*4e40*/  ISETP.GE.AND P5, PT, R110, R12.reuse, PT ;  /* 0x0000000c6e00720c */ /* 0x080fe40003fa6270 */
[----:B------:R-:W-:Y:S01]  /*4e50*/  LOP3.LUT R92, R0, 0x6c, RZ, 0xfc, !PT ;  /* 0x0000006c005c7812 */ /* 0x000fe200078efcff */
[----:B------:R-:W-:Y:S01]  /*4e60*/  STL.64 [R1+0x4d8], R104 ;  /* 0x0004d86801007387 */ /* 0x000fe20000100a00 */
[----:B------:R-:W-:Y:S01]  /*4e70*/  ISETP.GE.AND P6, PT, R93, R12, PT ;  /* 0x0000000c5d00720c */ /* 0x000fe20003fc6270 */
[----:B------:R-:W-:Y:S01]  /*4e80*/  VIADD R119, R4, UR7 ;  /* 0x0000000704777c36 */ /* 0x000fe20008000000 */
[----:B------:R-:W-:Y:S01]  /*4e90*/  ISETP.NE.U32.AND P4, PT, R8, RZ, PT ;  /* 0x000000ff0800720c */ /* 0x000fe20003f85070 */
[----:B------:R-:W-:Y:S01]  /*4ea0*/  STL [R1+0x5d0], R90 ;  /* 0x0005d05a01007387 */ /* 0x000fe20000100800 */
[----:B------:R-:W-:-:S02]  /*4eb0*/  LOP3.LUT R13, R0, 0x10, RZ, 0xfc, !PT ;  /* 0x00000010000d7812 */ /* 0x000fc400078efcff */
[----:B------:R-:W-:Y:S01]  /*4ec0*/  SEL R8, R3, RZ, !P5 ;  /* 0x000000ff03087207 */ /* 0x000fe20006800000 */
[----:B------:R-:W-:Y:S01]  /*4ed0*/  STL [R1+0x4c0], R91 ;  /* 0x0004c05b01007387 */ /* 0x000fe20000100800 */
[----:B------:R-:W-:-:S03]  /*4ee0*/  ISETP.GE.AND P5, PT, R92, R12, PT ;  /* 0x0000000c5c00720c */ /* 0x000fc60003fa6270 */
[----:B------:R3:W-:Y:S04]  /*4ef0*/  STL [R1+0x478], R4 ;  /* 0x0004780401007387 */ /* 0x0007e80000100800 */
[----:B------:R-:W-:Y:S01]  /*4f00*/  LDGSTS.E [R119+0x60000], desc[UR16][R96.64], P0 ;  /* 0x6000000060777fae */ /* 0x000fe20008121850 */
[----:B------:R-:W-:Y:S02]  /*4f10*/  ISETP.NE.U32.AND P0, PT, R8, RZ, PT ;  /* 0x000000ff0800720c */ /* 0x000fe40003f05070 */
[C---:B------:R-:W-:Y:S01]  /*4f20*/  SEL R8, R3.reuse, RZ, !P5 ;  /* 0x000000ff03087207 */ /* 0x040fe20006800000 */
[----:B------:R-:W-:Y:S01]  /*4f30*/  LDGSTS.E [R119+0x64000], desc[UR16][R80.64], P3 ;  /* 0x6400000050777fae */ /* 0x000fe20009921850 */
[----:B---3--:R-:W-:Y:S02]  /*4f40*/  SEL R4, R3, RZ, !P6 ;  /* 0x000000ff03047207 */ /* 0x008fe40007000000 */
[----:B------:R-:W-:Y:S01]  /*4f50*/  ISETP.GE.AND P6, PT, R13, R12, PT ;  /* 0x0000000c0d00720c */ /* 0x000fe20003fc6270 */
[----:B------:R-:W-:Y:S01]  /*4f60*/  LDGSTS.E [R119+0x68000], desc[UR16][R70.64], P1 ;  /* 0x6800000046777fae */ /* 0x000fe20008921850 */
[----:B------:R-:W-:-:S02]  /*4f70*/  ISETP.NE.U32.AND P5, PT, R4, RZ, PT ;  /* 0x000000ff0400720c */ /* 0x000fc40003fa5070 */
[----:B------:R-:W-:Y:S01]  /*4f80*/  SEL R4, R3, RZ, !P6 ;  /* 0x000000ff03047207 */ /* 0x000fe20007000000 */
[----:B------:R3:W-:Y:S01]  /*4f90*/  LDGSTS.E [R119+0x6c000], desc[UR16][R100.64], P4 ;  /* 0x6c00000064777fae */ /* 0x0007e2000a121850 */
[----:B------:R-:W-:Y:S02]  /*4fa0*/  LOP3.LUT R92, R0, 0x30, RZ, 0xfc, !PT ;  /* 0x00000030005c7812 */ /* 0x000fe400078efcff */
[----:B------:R-:W-:Y:S02]  /*4fb0*/  ISETP.NE.U32.AND P3, PT, R4, RZ, PT ;  /* 0x000000ff0400720c */ /* 0x000fe40003f65070 */
[----:B------:R-:W-:Y:S02]  /*4fc0*/  LOP3.LUT R4, R2, 0x30, RZ, 0x3c, !PT ;  /* 0x0000003002047812 */ /* 0x000fe400078e3cff */
[----:B-1----:R-:W-:Y:S02]  /*4fd0*/  LOP3.LUT R91, R0, 0x50, RZ, 0xfc, !PT ;  /* 0x00000050005b7812 */ /* 0x002fe400078efcff */
[----:B------:R-:W-:Y:S01]  /*4fe0*/  ISETP.GE.AND P1, PT, R92, R12, PT ;  /* 0x0000000c5c00720c */ /* 0x000fe20003f26270 */
[----:B------:R-:W-:Y:S01]  /*4ff0*/  VIADD R120, R4, UR7 ;  /* 0x0000000704787c36 */ /* 0x000fe20008000000 */
[----:B------:R-:W-:Y:S01]  /*5000*/  LOP3.LUT R90, R0, 0x70, RZ, 0xfc, !PT ;  /* 0x00000070005a7812 */ /* 0x000fe200078efcff */
[----:B------:R-:W-:Y:S01]  /*5010*/  STL [R1+0x4a4], R96 ;  /* 0x0004a46001007387 */ /* 0x000fe20000100800 */
[----:B------:R-:W-:-:S02]  /*5020*/  ISETP.NE.U32.AND P6, PT, R8, RZ, PT ;  /* 0x000000ff0800720c */ /* 0x000fc40003fc5070 */
[-C--:B------:R-:W-:Y:S01]  /*5030*/  ISETP.GE.AND P4, PT, R91, R12.reuse, PT ;  /* 0x0000000c5b00720c */ /* 0x080fe20003f86270 */
[----:B------:R-:W-:Y:S01]  /*5040*/  STL [R1+0x4a0], R97 ;  /* 0x0004a06101007387 */ /* 0x000fe20000100800 */
[----:B------:R-:W-:Y:S02]  /*5050*/  SEL R8, R3, RZ, !P1 ;  /* 0x000000ff03087207 */ /* 0x000fe40004800000 */
[----:B------:R-:W-:Y:S01]  /*5060*/  ISETP.GE.AND P1, PT, R90, R12, PT ;  /* 0x0000000c5a00720c */ /* 0x000fe20003f26270 */
[----:B------:R-:W-:Y:S01]  /*5070*/  STL [R1+0x4b0], R119 ;  /* 0x0004b07701007387 */ /* 0x000fe20000100800 */
[----:B------:R-:W-:-:S03]  /*5080*/  LOP3.LUT R92, R0, 0x34, RZ, 0xfc, !PT ;  /* 0x00000034005c7812 */ /* 0x000fc600078efcff */
[----:B------:R1:W-:Y:S01]  /*5090*/  STL [R1+0x474], R4 ;  /* 0x0004740401007387 */ /* 0x0003e20000100800 */
[----:B------:R-:W-:-:S03]  /*50a0*/  LOP3.LUT R90, R0, 0x74, RZ, 0xfc, !PT ;  /* 0x00000074005a7812 */ /* 0x000fc600078efcff */
[----:B------:R-:W-:Y:S04]  /*50b0*/  LDGSTS.E [R120+0x60000], desc[UR16][R116.64], P2 ;  /* 0x6000000074787fae */ /* 0x000fe80009121850 */
[----:B------:R-:W-:Y:S01]  /*50c0*/  LDGSTS.E [R120+0x64000], desc[UR16][R112.64], P0 ;  /* 0x6400000070787fae */ /* 0x000fe20008121850 */
[C---:B-1----:R-:W-:Y:S02]  /*50d0*/  SEL R4, R3.reuse, RZ, !P4 ;  /* 0x000000ff03047207 */ /* 0x042fe40006000000 */
[----:B------:R-:W-:Y:S01]  /*50e0*/  ISETP.NE.U32.AND P4, PT, R8, RZ, PT ;  /* 0x000000ff0800720c */ /* 0x000fe20003f85070 */
[----:B------:R-:W-:Y:S01]  /*50f0*/  LDGSTS.E [R120+0x68000], desc[UR16][R108.64], P5 ;  /* 0x680000006c787fae */ /* 0x000fe2000a921850 */
[----:B------:R-:W-:Y:S02]  /*5100*/  SEL R8, R3, RZ, !P1 ;  /* 0x000000ff03087207 */ /* 0x000fe40004800000 */
[----:B------:R-:W-:-:S02]  /*5110*/  ISETP.GE.AND P5, PT, R92, R12, PT ;  /* 0x0000000c5c00720c */ /* 0x000fc40003fa6270 */
[----:B------:R-:W-:Y:S01]  /*5120*/  LOP3.LUT R13, R0, 0x14, RZ, 0xfc, !PT ;  /* 0x00000014000d7812 */ /* 0x000fe200078efcff */
[----:B------:R-:W-:Y:S01]  /*5130*/  STL [R1+0x4e0], R118 ;  /* 0x0004e07601007387 */ /* 0x000fe20000100800 */
[----:B------:R-:W-:Y:S02]  /*5140*/  ISETP.NE.U32.AND P0, PT, R8, RZ, PT ;  /* 0x000000ff0800720c */ /* 0x000fe40003f05070 */
[----:B------:R-:W-:Y:S01]  /*5150*/  SEL R8, R3, RZ, !P5 ;  /* 0x000000ff03087207 */ /* 0x000fe20006800000 */
[----:B------:R-:W-:Y:S01]  /*5160*/  LDGSTS.E [R120+0x6c000], desc[UR16][R106.64], P6 ;  /* 0x6c0000006a787fae */ /* 0x000fe2000b121850 */
[-C--:B------:R-:W-:Y:S02]  /*5170*/  ISETP.GE.AND P5, PT, R90, R12.reuse, PT ;  /* 0x0000000c5a00720c */ /* 0x080fe40003fa6270 */
[----:B------:R-:W1:Y:S01]  /*5180*/  S2R R90, SR_TID.X ;  /* 0x00000000005a7919 */ /* 0x000e620000002100 */
[----:B------:R-:W-:Y:S02]  /*5190*/  ISETP.GE.AND P2, PT, R13, R12, PT ;  /* 0x0000000c0d00720c */ /* 0x000fe40003f46270 */
[----:B------:R-:W-:-:S02]  /*51a0*/  ISETP.NE.U32.AND P1, PT, R4, RZ, PT ;  /* 0x000000ff0400720c */ /* 0x000fc40003f25070 */
[----:B------:R-:W-:Y:S01]  /*51b0*/  SEL R4, R3, RZ, !P2 ;  /* 0x000000ff03047207 */ /* 0x000fe20005000000 */
[----:B------:R-:W-:Y:S03]  /*51c0*/  STL [R1+0x4ac], R100 ;  /* 0x0004ac6401007387 */ /* 0x000fe60000100800 */
[----:B------:R-:W-:Y:S02]  /*51d0*/  ISETP.NE.U32.AND P2, PT, R4, RZ, PT ;  /* 0x000000ff0400720c */ /* 0x000fe40003f45070 */
[----:B------:R-:W-:Y:S01]  /*51e0*/  LOP3.LUT R4, R2, 0x40, RZ, 0x3c, !PT ;  /* 0x0000004002047812 */ /* 0x000fe200078e3cff */
[----:B------:R3:W-:Y:S01]  /*51f0*/  STL [R1+0x4a8], R101 ;  /* 0x0004a86501007387 */ /* 0x0007e20000100800 */
[----:B------:R-:W-:-:S03]  /*5200*/  LOP3.LUT R91, R0, 0x54, RZ, 0xfc, !PT ;  /* 0x00000054005b7812 */ /* 0x000fc600078efcff */
[----:B------:R-:W-:Y:S01]  /*5210*/  STL [R1+0x4b8], R116 ;  /* 0x0004b87401007387 */ /* 0x000fe20000100800 */
[----:B------:R-:W-:-:S03]  /*5220*/  VIADD R121, R4, UR7 ;  /* 0x0000000704797c36 */ /* 0x000fc60008000000 */
[----:B------:R-:W-:Y:S01]  /*5230*/  STL [R1+0x4b4], R117 ;  /* 0x0004b47501007387 */ /* 0x000fe20000100800 */
[----:B------:R-:W-:-:S03]  /*5240*/  ISETP.GE.AND P6, PT, R91, R12, PT ;  /* 0x0000000c5b00720c */ /* 0x000fc60003fc6270 */
[----:B------:R-:W-:Y:S01]  /*5250*/  STL [R1+0x4bc], R113 ;  /* 0x0004bc7101007387 */ /* 0x000fe20000100800 */
[----:B------:R-:W-:-:S03]  /*5260*/  LOP3.LUT R13, R0, 0x18, RZ, 0xfc, !PT ;  /* 0x00000018000d7812 */ /* 0x000fc600078efcff */
[----:B------:R-:W-:Y:S01]  /*5270*/  STL [R1+0x4e4], R112 ;  /* 0x0004e47001007387 */ /* 0x000fe20000100800 */
[----:B---3--:R-:W-:-:S03]  /*5280*/  LOP3.LUT R101, R0, 0x38, RZ, 0xfc, !PT ;  /* 0x0000003800657812 */ /* 0x008fc600078efcff */
[----:B------:R-:W-:Y:S04]  /*5290*/  STL.64 [R1+0x4e8], R108 ;  /* 0x0004e86c01007387 */ /* 0x000fe80000100a00 */
[----:B------:R-:W-:Y:S04]  /*52a0*/  STL.64 [R1+0x4f0], R106 ;  /* 0x0004f06a01007387 */ /* 0x000fe80000100a00 */
[----:B------:R3:W-:Y:S04]  /*52b0*/  STL [R1+0x470], R4 ;  /* 0x0004700401007387 */ /* 0x0007e80000100800 */
[----:B------:R4:W-:Y:S01]  /*52c0*/  LDGSTS.E [R121+0x60000], desc[UR16][R102.64], P3 ;  /* 0x6000000066797fae */ /* 0x0009e20009921850 */
[----:B------:R-:W-:-:S03]  /*52d0*/  ISETP.NE.U32.AND P3, PT, R8, RZ, PT ;  /* 0x000000ff0800720c */ /* 0x000fc60003f65070 */
[----:B------:R-:W-:Y:S01]  /*52e0*/  STL [R1+0x49c], R103 ;  /* 0x00049c6701007387 */ /* 0x000fe20000100800 */
[----:B---3--:R-:W-:-:S03]  /*52f0*/  SEL R4, R3, RZ, !P6 ;  /* 0x000000ff03047207 */ /* 0x008fc60007000000 */
[----:B------:R4:W-:Y:S01]  /*5300*/  STL [R1+0x4f8], R102 ;  /* 0x0004f86601007387 */ /* 0x0009e20000100800 */
[----:B------:R-:W-:-:S03]  /*5310*/  ISETP.GE.AND P6, PT, R13, R12, PT ;  /* 0x0000000c0d00720c */ /* 0x000fc60003fc6270 */
[----:B------:R-:W-:Y:S01]  /*5320*/  LDGSTS.E [R121+0x64000], desc[UR16][R98.64], P4 ;  /* 0x6400000062797fae */ /* 0x000fe2000a121850 */
[----:B------:R-:W-:-:S03]  /*5330*/  SEL R8, R3, RZ, !P5 ;  /* 0x000000ff03087207 */ /* 0x000fc60006800000 */
[----:B------:R-:W-:Y:S01]  /*5340*/  STL [R1+0x498], R99 ;  /* 0x0004986301007387 */ /* 0x000fe20000100800 */
[----:B----4-:R-:W-:-:S03]  /*5350*/  LOP3.LUT R102, R2, 0x50, RZ, 0x3c, !PT ;  /* 0x0000005002667812 */ /* 0x010fc600078e3cff */
[----:B------:R-:W-:Y:S01]  /*5360*/  LDGSTS.E [R121+0x68000], desc[UR16][R94.64], P1 ;  /* 0x680000005e797fae */ /* 0x000fe20008921850 */
[----:B------:R-:W-:-:S03]  /*5370*/  LOP3.LUT R93, R0, 0x3c, RZ, 0xfc, !PT ;  /* 0x0000003c005d7812 */ /* 0x000fc600078efcff */
[----:B------:R-:W-:Y:S01]  /*5380*/  STL [R1+0x4fc], R98 ;  /* 0x0004fc6201007387 */ /* 0x000fe20000100800 */
[----:B------:R-:W-:-:S03]  /*5390*/  ISETP.NE.U32.AND P5, PT, R4, RZ, PT ;  /* 0x000000ff0400720c */ /* 0x000fc60003fa5070 */
[----:B------:R3:W-:Y:S01]  /*53a0*/  LDGSTS.E [R121+0x6c000], desc[UR16][R88.64], P0 ;  /* 0x6c00000058797fae */ /* 0x0007e20008121850 */
[----:B------:R-:W-:-:S03]  /*53b0*/  ISETP.GE.AND P0, PT, R101, R12, PT ;  /* 0x0000000c6500720c */ /* 0x000fc60003f06270 */
[----:B-1----:R-:W-:Y:S01]  /*53c0*/  STL [R1+0x5d4], R90 ;  /* 0x0005d45a01007387 */ /* 0x002fe20000100800 */
[----:B------:R-:W-:-:S03]  /*53d0*/  SEL R4, R3, RZ, !P6 ;  /* 0x000000ff03047207 */ /* 0x000fc60007000000 */
[----:B------:R-:W-:Y:S01]  /*53e0*/  STL [R1+0x494], R95 ;  /* 0x0004945f01007387 */ /* 0x000fe20000100800 */
[----:B------:R-:W-:-:S03]  /*53f0*/  ISETP.NE.U32.AND P6, PT, R8, RZ, PT ;  /* 0x000000ff0800720c */ /* 0x000fc60003fc5070 */
[----:B------:R-:W-:Y:S01]  /*5400*/  STL [R1+0x500], R94 ;  /* 0x0005005e01007387 */ /* 0x000fe20000100800 */
[----:B------:R-:W-:-:S03]  /*5410*/  SEL R8, R3, RZ, !P0 ;  /* 0x000000ff03087207 */ /* 0x000fc60004000000 */
[----:B------:R-:W-:Y:S01]  /*5420*/  STL [R1+0x46c], R102 ;  /* 0x00046c6601007387 */ /* 0x000fe20000100800 */
[----:B------:R-:W-:-:S03]  /*5430*/  ISETP.GE.AND P0, PT, R93, R12, PT ;  /* 0x0000000c5d00720c */ /* 0x000fc60003f06270 */
[----:B------:R-:W-:Y:S04]  /*5440*/  STL.64 [R1+0x510], R120 ;  /* 0x0005107801007387 */ /* 0x000fe80000100a00 */
[----:B------:R3:W-:Y:S04]  /*5450*/  STL.64 [R1+0x508], R88 ;  /* 0x0005085801007387 */ /* 0x0007e80000100a00 */
[----:B------:R-:W4:Y:S01]  /*5460*/  LDL R93, [R1+0x140] ;  /* 0x00014000015d7983 */ /* 0x000f220000100800 */
[----:B------:R-:W-:Y:S01]  /*5470*/  VIADD R123, R102, UR7 ;  /* 0x00000007667b7c36 */ /* 0x000fe20008000000 */
[----:B------:R-:W-:-:S02]  /*5480*/  LOP3.LUT R100, R0, 0x58, RZ, 0xfc, !PT ;  /* 0x0000005800647812 */ /* 0x000fc400078efcff */
[----:B------:R-:W-:Y:S02]  /*5490*/  LOP3.LUT R91, R90, 0x7f, RZ, 0xc0, !PT ;  /* 0x0000007f5a5b7812 */ /* 0x000fe400078ec0ff */
[----:B------:R-:W-:Y:S01]  /*54a0*/  LDGSTS.E [R123+0x60000], desc[UR16][R84.64], P2 ;  /* 0x60000000547b7fae */ /* 0x000fe20009121850 */
[----:B------:R-:W-:Y:S02]  /*54b0*/  LOP3.LUT R97, R0, 0x78, RZ, 0xfc, !PT ;  /* 0x0000007800617812 */ /* 0x000fe400078efcff */
[-C--:B------:R-:W-:Y:S01]  /*54c0*/  ISETP.GE.AND P2, PT, R100, R12.reuse, PT ;  /* 0x0000000c6400720c */ /* 0x080fe20003f46270 */
[----:B------:R-:W-:Y:S01]  /*54d0*/  LDGSTS.E [R123+0x64000], desc[UR16][R82.64], P3 ;  /* 0x64000000527b7fae */ /* 0x000fe20009921850 */
[C---:B------:R-:W-:Y:S02]  /*54e0*/  LOP3.LUT R13, R0.reuse, 0x5c, RZ, 0xfc, !PT ;  /* 0x0000005c000d7812 */ /* 0x040fe400078efcff */
[----:B------:R-:W-:Y:S01]  /*54f0*/  ISETP.GE.AND P1, PT, R91, R12, PT ;  /* 0x0000000c5b00720c */ /* 0x000fe20003f26270 */
[----:B------:R-:W-:Y:S01]  /*5500*/  LDGSTS.E [R123+0x68000], desc[UR16][R78.64], P5 ;  /* 0x680000004e7b7fae */ /* 0x000fe2000a921850 */
[----:B------:R-:W-:-:S02]  /*5510*/  LOP3.LUT R96, R0, 0x1c, RZ, 0xfc, !PT ;  /* 0x0000001c00607812 */ /* 0x000fc400078efcff */
[----:B------:R-:W-:Y:S01]  /*5520*/  ISETP.NE.U32.AND P4, PT, R4, RZ, PT ;  /* 0x000000ff0400720c */ /* 0x000fe20003f85070 */
[----:B------:R-:W-:Y:S01]  /*5530*/  UIADD3 UR4, UR8, -0x80, URZ ;  /* 0xffffff8008047890 */ /* 0x000fe2000fffe03f */
[----:B------:R-:W-:Y:S01]  /*5540*/  LOP3.LUT R92, R0, 0x7c, RZ, 0xfc, !PT ;  /* 0x0000007c005c7812 */ /* 0x000fe200078efcff */
[----:B------:R-:W-:Y:S01]  /*5550*/  LDGSTS.E [R123+0x6c000], desc[UR16][R74.64], P6 ;  /* 0x6c0000004a7b7fae */ /* 0x000fe2000b121850 */
[-C--:B------:R-:W-:Y:S02]  /*5560*/  ISETP.GE.AND P3, PT, R97, R12.reuse, PT ;  /* 0x0000000c6100720c */ /* 0x080fe40003f66270 */
[----:B------:R-:W-:Y:S02]  /*5570*/  SEL R4, R3, RZ, !P2 ;  /* 0x000000ff03047207 */ /* 0x000fe40005000000 */
[-C--:B------:R-:W-:Y:S02]  /*5580*/  ISETP.GE.AND P2, PT, R13, R12.reuse, PT ;  /* 0x0000000c0d00720c */ /* 0x080fe40003f46270 */
[----:B------:R-:W-:-:S02]  /*5590*/  ISETP.GE.AND P5, PT, R96, R12, PT ;  /* 0x0000000c6000720c */ /* 0x000fc40003fa6270 */
[C---:B------:R-:W-:Y:S02]  /*55a0*/  SEL R13, R3.reuse, RZ, !P1 ;  /* 0x000000ff030d7207 */ /* 0x040fe40004800000 */
[----:B------:R-:W-:Y:S02]  /*55b0*/  ISETP.GE.AND P1, PT, R92, R12, PT ;  /* 0x0000000c5c00720c */ /* 0x000fe40003f26270 */
[C---:B------:R-:W-:Y:S02]  /*55c0*/  SEL R12, R3.reuse, RZ, !P3 ;  /* 0x000000ff030c7207 */ /* 0x040fe40005800000 */
[----:B------:R-:W-:Y:S02]  /*55d0*/  ISETP.NE.U32.AND P3, PT, R8, RZ, PT ;  /* 0x000000ff0800720c */ /* 0x000fe40003f65070 */
[----:B------:R-:W-:Y:S02]  /*55e0*/  SEL R8, R3, RZ, !P5 ;  /* 0x000000ff03087207 */ /* 0x000fe40006800000 */
[----:B------:R-:W-:-:S02]  /*55f0*/  ISETP.NE.U32.AND P5, PT, R4, RZ, PT ;  /* 0x000000ff0400720c */ /* 0x000fc40003fa5070 */
[----:B---3--:R-:W-:-:S05]  /*5600*/  LOP3.LUT R88, R2, 0x60, RZ, 0x3c, !PT ;  /* 0x0000006002587812 */ /* 0x008fca00078e3cff */
[----:B------:R-:W-:Y:S01]  /*5610*/  VIADD R122, R88, UR7 ;  /* 0x00000007587a7c36 */ /* 0x000fe20008000000 */
[----:B------:R-:W-:-:S04]  /*5620*/  SEL R4, R3, RZ, !P0 ;  /* 0x000000ff03047207 */ /* 0x000fc80004000000 */
[----:B------:R-:W-:Y:S01]  /*5630*/  LDGSTS.E [R122+0x60000], desc[UR16][R72.64], P4 ;  /* 0x60000000487a7fae */ /* 0x000fe2000a121850 */
[----:B------:R-:W-:-:S03]  /*5640*/  ISETP.NE.U32.AND P0, PT, R8, RZ, PT ;  /* 0x000000ff0800720c */ /* 0x000fc60003f05070 */
[----:B------:R-:W-:Y:S01]  /*5650*/  LDGSTS.E [R122+0x64000], desc[UR16][R66.64], P3 ;  /* 0x64000000427a7fae */ /* 0x000fe20009921850 */
[----:B------:R-:W-:-:S03]  /*5660*/  SEL R8, R3, RZ, !P2 ;  /* 0x000000ff03087207 */ /* 0x000fc60005000000 */
[----:B------:R-:W-:Y:S01]  /*5670*/  LDGSTS.E [R122+0x68000], desc[UR16][R56.64], P5 ;  /* 0x68000000387a7fae */ /* 0x000fe2000a921850 */
[----:B------:R-:W-:Y:S02]  /*5680*/  ISETP.GE.AND P5, PT, R0, UR4, PT ;  /* 0x0000000400007c0c */ /* 0x000fe4000bfa6270 */
[----:B------:R-:W-:Y:S02]  /*5690*/  ISETP.NE.U32.AND P2, PT, R4, RZ, PT ;  /* 0x000000ff0400720c */ /* 0x000fe40003f45070 */
[----:B------:R-:W-:Y:S02]  /*56a0*/  SEL R4, RZ, 0x4, P5 ;  /* 0x00000004ff047807 */ /* 0x000fe40002800000 */
[----:B------:R-:W-:Y:S02]  /*56b0*/  ISETP.NE.U32.AND P4, PT, R12, RZ, PT ;  /* 0x000000ff0c00720c */ /* 0x000fe40003f85070 */
[----:B------:R-:W-:Y:S02]  /*56c0*/  LOP3.LUT R92, R0, 0x20, RZ, 0xfc, !PT ;  /* 0x00000020005c7812 */ /* 0x000fe400078efcff */
[----:B------:R-:W-:Y:S01]  /*56d0*/  ISETP.NE.U32.AND P3, PT, R8, RZ, PT ;  /* 0x000000ff0800720c */ /* 0x000fe20003f65070 */
[----:B------:R-:W-:Y:S01]  /*56e0*/  STL [R1+0x490], R123 ;  /* 0x0004907b01007387 */ /* 0x000fe20000100800 */
[----:B------:R-:W-:-:S02]  /*56f0*/  LOP3.LUT R8, R2, 0x70, RZ, 0x3c, !PT ;  /* 0x0000007002087812 */ /* 0x000fc400078e3cff */
[----:B------:R-:W-:Y:S01]  /*5700*/  SEL R3, R3, RZ, !P1 ;  /* 0x000000ff03037207 */ /* 0x000fe20004800000 */
[----:B------:R-:W-:Y:S04]  /*5710*/  STL [R1+0x468], R88 ;  /* 0x0004685801007387 */ /* 0x000fe80000100800 */
[----:B------:R1:W-:Y:S01]  /*5720*/  LDGSTS.E [R122+0x6c000], desc[UR16][R68.64], P4 ;  /* 0x6c000000447a7fae */ /* 0x0003e2000a121850 */
[----:B------:R-:W-:-:S03]  /*5730*/  ISETP.GE.AND P4, PT, R92, UR4, PT ;  /* 0x000000045c007c0c */ /* 0x000fc6000bf86270 */
[----:B------:R-:W-:Y:S01]  /*5740*/  STL [R1+0x518], R122 ;  /* 0x0005187a01007387 */ /* 0x000fe20000100800 */
[----:B------:R-:W-:-:S03]  /*5750*/  ISETP.NE.U32.AND P1, PT, R3, RZ, PT ;  /* 0x000000ff0300720c */ /* 0x000fc60003f25070 */
[----:B--2---:R-:W-:Y:S01]  /*5760*/  STL.64 [R1+0x520], R6 ;  /* 0x0005200601007387 */ /* 0x004fe20000100a00 */
[----:B------:R-:W-:-:S03]  /*5770*/  SEL R3, RZ, 0x4, P4 ;  /* 0x00000004ff037807 */ /* 0x000fc60002000000 */
[----:B------:R2:W-:Y:S01]  /*5780*/  STL [R1+0x458], R8 ;  /* 0x0004580801007387 */ /* 0x0005e20000100800 */
[----:B------:R-:W-:Y:S02]  /*5790*/  IMAD R0, R91, R7, RZ ;  /* 0x000000075b007224 */ /* 0x000fe400078e02ff */
[----:B--2---:R-:W-:-:S05]  /*57a0*/  VIADD R8, R8, UR7 ;  /* 0x0000000708087c36 */ /* 0x004fca0008000000 */
[----:B------:R-:W-:Y:S01]  /*57b0*/  LDGSTS.E [R8+0x60000], desc[UR16][R64.64], P0 ;  /* 0x6000000040087fae */ /* 0x000fe20008121850 */
[----:B------:R-:W-:-:S03]  /*57c0*/  IMAD R115, R45, UR5, RZ ;  /* 0x000000052d737c24 */ /* 0x000fc6000f8e02ff */
[----:B------:R-:W-:Y:S01]  /*57d0*/  LDGSTS.E [R8+0x64000], desc[UR16][R58.64], P2 ;  /* 0x640000003a087fae */ /* 0x000fe20009121850 */
[----:B------:R-:W-:Y:S02]  /*57e0*/  IMAD R111, R44, UR5, RZ ;  /* 0x000000052c6f7c24 */ /* 0x000fe4000f8e02ff */
[----:B------:R-:W-:Y:S01]  /*57f0*/  IMAD R109, R43, UR5, RZ ;  /* 0x000000052b6d7c24 */ /* 0x000fe2000f8e02ff */
[----:B------:R-:W-:Y:S01]  /*5800*/  LDGSTS.E [R8+0x68000], desc[UR16][R62.64], P3 ;  /* 0x680000003e087fae */ /* 0x000fe20009921850 */
[----:B------:R-:W-:Y:S02]  /*5810*/  IMAD R107, R42, UR5, RZ ;  /* 0x000000052a6b7c24 */ /* 0x000fe4000f8e02ff */
[----:B------:R-:W-:Y:S01]  /*5820*/  IMAD R106, R41, UR5, RZ ;  /* 0x00000005296a7c24 */ /* 0x000fe2000f8e02ff */
[----:B------:R2:W-:Y:S01]  /*5830*/  STL [R1+0x224], R0 ;  /* 0x0002240001007387 */ /* 0x0005e20000100800 */
[----:B------:R-:W-:Y:S02]  /*5840*/  IMAD R95, R39, UR5, RZ ;  /* 0x00000005275f7c24 */ /* 0x000fe4000f8e02ff */
[----:B------:R-:W-:Y:S01]  /*5850*/  IMAD R89, R38, UR5, RZ ;  /* 0x0000000526597c24 */ /* 0x000fe2000f8e02ff */
[----:B------:R-:W-:Y:S01]  /*5860*/  LDGSTS.E [R8+0x6c000], desc[UR16][R60.64], P1 ;  /* 0x6c0000003c087fae */ /* 0x000fe20008921850 */
[----:B------:R-:W-:-:S02]  /*5870*/  IMAD R88, R37, UR5, RZ ;  /* 0x0000000525587c24 */ /* 0x000fc4000f8e02ff */
[----:B------:R-:W-:Y:S02]  /*5880*/  IMAD R12, R5, UR5, RZ ;  /* 0x00000005050c7c24 */ /* 0x000fe4000f8e02ff */
[----:B------:R-:W-:Y:S02]  /*5890*/  IMAD R94, R9, UR5, RZ ;  /* 0x00000005095e7c24 */ /* 0x000fe4000f8e02ff */
[----:B------:R-:W-:Y:S02]  /*58a0*/  IMAD R10, R10, UR5, RZ ;  /* 0x000000050a0a7c24 */ /* 0x000fe4000f8e02ff */
[----:B------:R-:W-:Y:S02]  /*58b0*/  IMAD R99, R11, UR5, RZ ;  /* 0x000000050b637c24 */ /* 0x000fe4000f8e02ff */
[----:B------:R-:W-:Y:S02]  /*58c0*/  IMAD R98, R14, UR5, RZ ;  /* 0x000000050e627c24 */ /* 0x000fe4000f8e02ff */
        /* <DEDUP_REMOVED lines=16> */
[----:B------:R-:W-:Y:S01]  /*59d0*/  IMAD R116, R32, UR5, RZ ;  /* 0x0000000520747c24 */ /* 0x000fe2000f8e02ff */
[----:B------:R-:W-:Y:S01]  /*59e0*/  ISETP.NE.U32.AND P6, PT, R13, RZ, PT ;  /* 0x000000ff0d00720c */ /* 0x000fe20003fc5070 */
[----:B------:R-:W-:Y:S01]  /*59f0*/  IMAD R92, R31, UR5, RZ ;  /* 0x000000051f5c7c24 */ /* 0x000fe2000f8e02ff */
[----:B------:R-:W0:Y:S01]  /*5a00*/  LDGDEPBAR ;  /* 0x00000000000079af */ /* 0x000e220000000000 */
[----:B------:R-:W-:-:S02]  /*5a10*/  IMAD R100, R34, UR5, RZ ;  /* 0x0000000522647c24 */ /* 0x000fc4000f8e02ff */
[----:B------:R-:W-:Y:S02]  /*5a20*/  IMAD R96, R35, UR5, RZ ;  /* 0x0000000523607c24 */ /* 0x000fe4000f8e02ff */
[----:B------:R-:W-:Y:S02]  /*5a30*/  IMAD R13, R36, UR5, RZ ;  /* 0x00000005240d7c24 */ /* 0x000fe4000f8e02ff */
[----:B------:R-:W-:Y:S01]  /*5a40*/  IMAD R5, R48, UR5, RZ ;  /* 0x0000000530057c24 */ /* 0x000fe2000f8e02ff */
[----:B----4-:R-:W-:Y:S02]  /*5a50*/  ISETP.GT.AND P5, PT, R93, 0xff, PT ;  /* 0x000000ff5d00780c */ /* 0x010fe40003fa4270 */
[----:B------:R-:W3:Y:S02]  /*5a60*/  S2R R93, SR_TID.X ;  /* 0x00000000005d7919 */ /* 0x000ee40000002100 */
[----:B------:R-:W-:Y:S02]  /*5a70*/  SEL R4, R4, RZ, P5 ;  /* 0x000000ff04047207 */ /* 0x000fe40002800000 */
[----:B------:R-:W-:-:S02]  /*5a80*/  SEL R3, R3, RZ, P5 ;  /* 0x000000ff03037207 */ /* 0x000fc40002800000 */
[----:B------:R-:W-:Y:S02]  /*5a90*/  ISETP.NE.U32.AND P0, PT, R4, RZ, PT ;  /* 0x000000ff0400720c */ /* 0x000fe40003f05070 */
[----:B---3--:R-:W-:-:S04]  /*5aa0*/  SHF.R.U32.HI R93, RZ, 0x7, R93 ;  /* 0x00000007ff5d7819 */ /* 0x008fc8000001165d */
[----:B------:R-:W-:-:S04]  /*5ab0*/  SGXT.U32 R93, R93, 0x2 ;  /* 0x000000025d5d781a */ /* 0x000fc80000000000 */
[----:B------:R-:W-:-:S04]  /*5ac0*/  LOP3.LUT R93, R93, 0x40, RZ, 0xfc, !PT ;  /* 0x000000405d5d7812 */ /* 0x000fc800078efcff */
[----:B------:R-:W-:-:S04]  /*5ad0*/  ISETP.GE.AND P4, PT, R93, UR4, PT ;  /* 0x000000045d007c0c */ /* 0x000fc8000bf86270 */
[----:B------:R-:W-:Y:S02]  /*5ae0*/  SEL R4, RZ, 0x4, P4 ;  /* 0x00000004ff047807 */ /* 0x000fe40002000000 */
[----:B------:R-:W-:Y:S01]  /*5af0*/  ISETP.NE.U32.AND P4, PT, R3, RZ, PT ;  /* 0x000000ff0300720c */ /* 0x000fe20003f85070 */
[----:B------:R-:W-:Y:S01]  /*5b00*/  IMAD.SHL.U32 R3, R0, 0x4, RZ ;  /* 0x0000000400037824 */ /* 0x000fe200078e00ff */
[----:B------:R-:W-:-:S04]  /*5b10*/  SEL R4, R4, RZ, P5 ;  /* 0x000000ff04047207 */ /* 0x000fc80002800000 */
[----:B------:R-:W-:Y:S01]  /*5b20*/  IADD3 R50, P2, R3, UR12, RZ ;  /* 0x0000000c03327c10 */ /* 0x000fe2000ff5e0ff */
[----:B------:R3:W-:Y:S01]  /*5b30*/  STL.64 [R1+0x488], R2 ;  /* 0x0004880201007387 */ /* 0x0007e20000100a00 */
[----:B------:R-:W-:Y:S02]  /*5b40*/  ISETP.NE.U32.AND P3, PT, R4, RZ, PT ;  /* 0x000000ff0400720c */ /* 0x000fe40003f65070 */
[----:B------:R-:W-:Y:S01]  /*5b50*/  LEA.HI.X.SX32 R4, R0, UR13, 0x2, P2 ;  /* 0x0000000d00047c11 */ /* 0x000fe200090f16ff */
[----:B------:R-:W-:Y:S01]  /*5b60*/  STL [R1+0x2e4], R115 ;  /* 0x0002e47301007387 */ /* 0x000fe20000100800 */
[----:B--2---:R-:W-:-:S03]  /*5b70*/  IMAD R0, R40, UR5, RZ ;  /* 0x0000000528007c24 */ /* 0x004fc6000f8e02ff */
[----:B------:R-:W-:Y:S04]  /*5b80*/  STL [R1+0x2e0], R111 ;  /* 0x0002e06f01007387 */ /* 0x000fe80000100800 */
        /* <DEDUP_REMOVED lines=20> */
[----:B------:R-:W-:Y:S01]  /*5cd0*/  STL [R1+0x288], R23 ;  /* 0x0002881701007387 */ /* 0x000fe20000100800 */
[----:B------:R-:W-:-:S03]  /*5ce0*/  LEA R112, P1, R115, R50, 0x2 ;  /* 0x0000003273707211 */ /* 0x000fc600078210ff */
[----:B------:R-:W-:Y:S01]  /*5cf0*/  STL [R1+0x284], R117 ;  /* 0x0002847501007387 */ /* 0x000fe20000100800 */
[----:B------:R-:W-:-:S03]  /*5d00*/  IMAD R93, R33, UR5, RZ ;  /* 0x00000005215d7c24 */ /* 0x000fc6000f8e02ff */
[----:B------:R-:W-:Y:S04]  /*5d10*/  STL [R1+0x280], R105 ;  /* 0x0002806901007387 */ /* 0x000fe80000100800 */
[----:B------:R-:W-:Y:S04]  /*5d20*/  STL [R1+0x27c], R104 ;  /* 0x00027c6801007387 */ /* 0x000fe80000100800 */
[----:B------:R-:W-:Y:S01]  /*5d30*/  STL [R1+0x278], R101 ;  /* 0x0002786501007387 */ /* 0x000fe20000100800 */
[----:B------:R-:W-:-:S03]  /*5d40*/  LEA R6, P2, R111, R50, 0x2 ;  /* 0x000000326f067211 */ /* 0x000fc600078410ff */
[----:B------:R-:W-:Y:S01]  /*5d50*/  STL [R1+0x274], R114 ;  /* 0x0002747201007387 */ /* 0x000fe20000100800 */
[----:B------:R-:W-:-:S03]  /*5d60*/  LEA.HI.X.SX32 R113, R115, R4, 0x2, P1 ;  /* 0x0000000473717211 */ /* 0x000fc600008f16ff */
[----:B------:R-:W-:Y:S01]  /*5d70*/  STL [R1+0x270], R97 ;  /* 0x0002706101007387 */ /* 0x000fe20000100800 */
[----:B---3--:R-:W-:Y:S01]  /*5d80*/  IMAD R3, R46, UR5, RZ ;  /* 0x000000052e037c24 */ /* 0x008fe2000f8e02ff */
[----:B------:R-:W-:Y:S02]  /*5d90*/  LEA R14, P1, R109, R50, 0x2 ;  /* 0x000000326d0e7211 */ /* 0x000fe400078210ff */
[----:B------:R-:W-:Y:S01]  /*5da0*/  STL [R1+0x26c], R110 ;  /* 0x00026c6e01007387 */ /* 0x000fe20000100800 */
[----:B------:R-:W-:-:S03]  /*5db0*/  IMAD R2, R47, UR5, RZ ;  /* 0x000000052f027c24 */ /* 0x000fc6000f8e02ff */
[----:B------:R-:W-:Y:S01]  /*5dc0*/  STL [R1+0x268], R92 ;  /* 0x0002685c01007387 */ /* 0x000fe20000100800 */
[----:B------:R-:W-:-:S03]  /*5dd0*/  LEA.HI.X.SX32 R7, R111, R4, 0x2, P2 ;  /* 0x000000046f077211 */ /* 0x000fc600010f16ff */
[----:B------:R-:W-:Y:S01]  /*5de0*/  STL [R1+0x264], R116 ;  /* 0x0002647401007387 */ /* 0x000fe20000100800 */
[----:B------:R-:W-:-:S03]  /*5df0*/  LEA.HI.X.SX32 R15, R109, R4, 0x2, P1 ;  /* 0x000000046d0f7211 */ /* 0x000fc600008f16ff */
[----:B------:R-:W-:Y:S04]  /*5e00*/  STL [R1+0x260], R93 ;  /* 0x0002605d01007387 */ /* 0x000fe80000100800 */
[----:B------:R-:W-:Y:S04]  /*5e10*/  STL [R1+0x25c], R100 ;  /* 0x00025c6401007387 */ /* 0x000fe80000100800 */
[----:B------:R-:W-:Y:S04]  /*5e20*/  STL [R1+0x258], R96 ;  /* 0x0002586001007387 */ /* 0x000fe80000100800 */
[----:B------:R-:W-:Y:S04]  /*5e30*/  STL [R1+0x254], R13 ;  /* 0x0002540d01007387 */ /* 0x000fe80000100800 */
[----:B------:R-:W-:Y:S04]  /*5e40*/  STL [R1+0x250], R3 ;  /* 0x0002500301007387 */ /* 0x000fe80000100800 */
[----:B------:R-:W-:Y:S04]  /*5e50*/  STL.64 [R1+0x158], R112 ;  /* 0x0001587001007387 */ /* 0x000fe80000100a00 */
[----:B------:R-:W-:Y:S04]  /*5e60*/  STL [R1+0x24c], R2 ;  /* 0x00024c0201007387 */ /* 0x000fe80000100800 */
[----:B------:R2:W-:Y:S04]  /*5e70*/  STL.64 [R1+0x150], R6 ;  /* 0x0001500601007387 */ /* 0x0005e80000100a00 */
[----:B------:R3:W-:Y:S01]  /*5e80*/  STL.64 [R1+0x138], R14 ;  /* 0x0001380e01007387 */ /* 0x0007e20000100a00 */
[----:B--2---:R-:W-:-:S02]  /*5e90*/  LEA R6, P2, R107, R50, 0x2 ;  /* 0x000000326b067211 */ /* 0x004fc400078410ff */
[C---:B---3--:R-:W-:Y:S02]  /*5ea0*/  LEA R14, P1, R106.reuse, R50, 0x2 ;  /* 0x000000326a0e7211 */ /* 0x048fe400078210ff */
[-C--:B------:R-:W-:Y:S02]  /*5eb0*/  LEA.HI.X.SX32 R7, R107, R4.reuse, 0x2, P2 ;  /* 0x000000046b077211 */ /* 0x080fe400010f16ff */
[----:B------:R-:W-:Y:S01]  /*5ec0*/  LEA.HI.X.SX32 R15, R106, R4, 0x2, P1 ;  /* 0x000000046a0f7211 */ /* 0x000fe200008f16ff */
[----:B------:R-:W-:Y:S04]  /*5ed0*/  STL [R1+0x248], R5 ;  /* 0x0002480501007387 */ /* 0x000fe80000100800 */
[----:B------:R2:W-:Y:S04]  /*5ee0*/  STL.64 [R1+0x130], R6 ;  /* 0x0001300601007387 */ /* 0x0005e80000100a00 */
[----:B------:R3:W-:Y:S04]  /*5ef0*/  STL.64 [R1+0x128], R14 ;  /* 0x0001280e01007387 */ /* 0x0007e80000100a00 */
[----:B------:R-:W4:Y:S01]  /*5f00*/  LDL.LU R111, [R1] ;  /* 0x00000000016f7983 */ /* 0x000f220000300800 */
[----:B------:R-:W-:Y:S01]  /*5f10*/  IMAD R11, R49, UR5, RZ ;  /* 0x00000005310b7c24 */ /* 0x000fe2000f8e02ff */
[----:B--2---:R-:W-:-:S02]  /*5f20*/  LEA R6, P2, R0, R50, 0x2 ;  /* 0x0000003200067211 */ /* 0x004fc400078410ff */
[----:B---3--:R-:W-:Y:S02]  /*5f30*/  LEA R14, P1, R95, R50, 0x2 ;  /* 0x000000325f0e7211 */ /* 0x008fe400078210ff */
[-C--:B------:R-:W-:Y:S01]  /*5f40*/  LEA.HI.X.SX32 R7, R0, R4.reuse, 0x2, P2 ;  /* 0x0000000400077211 */ /* 0x080fe200010f16ff */
[----:B------:R-:W-:Y:S01]  /*5f50*/  IMAD R0, R51, UR5, RZ ;  /* 0x0000000533007c24 */ /* 0x000fe2000f8e02ff */
[----:B------:R-:W-:Y:S01]  /*5f60*/  LEA.HI.X.SX32 R15, R95, R4, 0x2, P1 ;  /* 0x000000045f0f7211 */ /* 0x000fe200008f16ff */
[----:B------:R-:W-:Y:S04]  /*5f70*/  STL [R1+0x244], R11 ;  /* 0x0002440b01007387 */ /* 0x000fe80000100800 */
[----:B------:R-:W-:Y:S04]  /*5f80*/  STL.64 [R1+0x120], R6 ;  /* 0x0001200601007387 */ /* 0x000fe80000100a00 */
[----:B------:R2:W-:Y:S04]  /*5f90*/  STL.64 [R1+0x528], R6 ;  /* 0x0005280601007387 */ /* 0x0005e80000100a00 */
[----:B------:R-:W-:Y:S04]  /*5fa0*/  STL [R1+0x240], R0 ;  /* 0x0002400001007387 */ /* 0x000fe80000100800 */
[----:B------:R3:W-:Y:S04]  /*5fb0*/  STL.64 [R1+0x118], R14 ;  /* 0x0001180e01007387 */ /* 0x0007e80000100a00 */
[----:B------:R-:W4:Y:S01]  /*5fc0*/  LDL.LU R119, [R1+0x4] ;  /* 0x0000040001777983 */ /* 0x000f220000300800 */
[----:B-1----:R-:W-:-:S02]  /*5fd0*/  LEA R122, P2, R89, R50, 0x2 ;  /* 0x00000032597a7211 */ /* 0x002fc400078410ff */
[----:B--2---:R-:W-:Y:S01]  /*5fe0*/  LEA R6, P1, R88, R50, 0x2 ;  /* 0x0000003258067211 */ /* 0x004fe200078210ff */
[----:B------:R-:W-:Y:S01]  /*5ff0*/  IMAD R9, R124, UR5, RZ ;  /* 0x000000057c097c24 */ /* 0x000fe2000f8e02ff */
[----:B------:R-:W-:Y:S01]  /*6000*/  LEA.HI.X.SX32 R123, R89, R4, 0x2, P2 ;  /* 0x00000004597b7211 */ /* 0x000fe200010f16ff */
[----:B------:R-:W2:Y:S01]  /*6010*/  LDL.LU R118, [R1+0x8] ;  /* 0x0000080001767983 */ /* 0x000ea20000300800 */
[----:B------:R-:W-:Y:S02]  /*6020*/  LEA R120, P2, R12, R50, 0x2 ;  /* 0x000000320c787211 */ /* 0x000fe400078410ff */
[----:B------:R-:W-:Y:S01]  /*6030*/  LEA.HI.X.SX32 R7, R88, R4, 0x2, P1 ;  /* 0x0000000458077211 */ /* 0x000fe200008f16ff */
[----:B------:R-:W-:Y:S01]  /*6040*/  STL.64 [R1+0x110], R122 ;  /* 0x0001107a01007387 */ /* 0x000fe20000100a00 */
[----:B---3--:R-:W-:Y:S02]  /*6050*/  LEA R14, P1, R94, R50, 0x2 ;  /* 0x000000325e0e7211 */ /* 0x008fe400078210ff */
[-C--:B------:R-:W-:Y:S01]  /*6060*/  LEA.HI.X.SX32 R121, R12, R4.reuse, 0x2, P2 ;  /* 0x000000040c797211 */ /* 0x080fe200010f16ff */
[----:B------:R-:W-:Y:S01]  /*6070*/  STL.64 [R1+0x530], R122 ;  /* 0x0005307a01007387 */ /* 0x000fe20000100a00 */
[----:B------:R-:W-:-:S03]  /*6080*/  LEA.HI.X.SX32 R15, R94, R4, 0x2, P1 ;  /* 0x000000045e0f7211 */ /* 0x000fc600008f16ff */
[----:B------:R-:W-:Y:S01]  /*6090*/  STL [R1+0x23c], R9 ;  /* 0x00023c0901007387 */ /* 0x000fe20000100800 */
[----:B------:R-:W-:-:S03]  /*60a0*/  IMAD R12, R125, UR5, RZ ;  /* 0x000000057d0c7c24 */ /* 0x000fc6000f8e02ff */
[----:B------:R-:W-:Y:S04]  /*60b0*/  STL.64 [R1+0x108], R6 ;  /* 0x0001080601007387 */ /* 0x000fe80000100a00 */
[----:B------:R4:W-:Y:S04]  /*60c0*/  STL.64 [R1+0x5b8], R6 ;  /* 0x0005b80601007387 */ /* 0x0009e80000100a00 */
[----:B------:R-:W3:Y:S04]  /*60d0*/  LDL.LU R115, [R1+0xc] ;  /* 0x00000c0001737983 */ /* 0x000ee80000300800 */
[----:B------:R-:W-:Y:S04]  /*60e0*/  STL.64 [R1+0x100], R120 ;  /* 0x0001007801007387 */ /* 0x000fe80000100a00 */
[----:B------:R-:W-:Y:S04]  /*60f0*/  STL.64 [R1+0x538], R120 ;  /* 0x0005387801007387 */ /* 0x000fe80000100a00 */
[----:B------:R1:W-:Y:S04]  /*6100*/  STL.64 [R1+0xf8], R14 ;  /* 0x0000f80e01007387 */ /* 0x0003e80000100a00 */
[----:B------:R-:W-:Y:S01]  /*6110*/  STL [R1+0x238], R12 ;  /* 0x0002380c01007387 */ /* 0x000fe20000100800 */
[----:B----4-:R-:W-:-:S03]  /*6120*/  IMAD R7, R111, UR5, RZ ;  /* 0x000000056f077c24 */ /* 0x010fc6000f8e02ff */
[----:B------:R-:W4:Y:S01]  /*6130*/  LDL.LU R111, [R1+0x10] ;  /* 0x00001000016f7983 */ /* 0x000f220000300800 */
[CC--:B------:R-:W-:Y:S02]  /*6140*/  LEA R88, P2, R10.reuse, R50.reuse, 0x2 ;  /* 0x000000320a587211 */ /* 0x0c0fe400078410ff */
[C---:B-1----:R-:W-:Y:S02]  /*6150*/  LEA R14, P1, R99.reuse, R50, 0x2 ;  /* 0x00000032630e7211 */ /* 0x042fe400078210ff */
[-C--:B------:R-:W-:Y:S02]  /*6160*/  LEA.HI.X.SX32 R89, R10, R4.reuse, 0x2, P2 ;  /* 0x000000040a597211 */ /* 0x080fe400010f16ff */
[----:B------:R-:W-:-:S03]  /*6170*/  LEA.HI.X.SX32 R15, R99, R4, 0x2, P1 ;  /* 0x00000004630f7211 */ /* 0x000fc600008f16ff */
[----:B------:R-:W-:Y:S01]  /*6180*/  STL.64 [R1+0xf0], R88 ;  /* 0x0000f05801007387 */ /* 0x000fe20000100a00 */
[----:B------:R-:W-:-:S03]  /*6190*/  LEA R94, P2, R98, R50, 0x2 ;  /* 0x00000032625e7211 */ /* 0x000fc600078410ff */
[----:B------:R-:W-:Y:S04]  /*61a0*/  STL.64 [R1+0x540], R88 ;  /* 0x0005405801007387 */ /* 0x000fe80000100a00 */
[----:B------:R1:W-:Y:S01]  /*61b0*/  STL.64 [R1+0xe8], R14 ;  /* 0x0000e80e01007387 */ /* 0x0003e20000100a00 */
[----:B------:R-:W-:-:S03]  /*61c0*/  LEA.HI.X.SX32 R95, R98, R4, 0x2, P2 ;  /* 0x00000004625f7211 */ /* 0x000fc600010f16ff */
[----:B------:R-:W-:Y:S01]  /*61d0*/  STL [R1+0x234], R7 ;  /* 0x0002340701007387 */ /* 0x000fe20000100800 */
[----:B-1----:R-:W-:Y:S01]  /*61e0*/  LEA R14, P1, R103, R50, 0x2 ;  /* 0x00000032670e7211 */ /* 0x002fe200078210ff */
[----:B------:R-:W-:Y:S02]  /*61f0*/  IMAD R16, R119, UR5, RZ ;  /* 0x0000000577107c24 */ /* 0x000fe4000f8e02ff */
[----:B------:R-:W4:Y:S01]  /*6200*/  LDL.LU R119, [R1+0x14] ;  /* 0x0000140001777983 */ /* 0x000f220000300800 */
[----:B------:R-:W-:Y:S02]  /*6210*/  LEA.HI.X.SX32 R15, R103, R4, 0x2, P1 ;  /* 0x00000004670f7211 */ /* 0x000fe400008f16ff */
[C---:B------:R-:W-:Y:S01]  /*6220*/  LEA R98, P2, R102.reuse, R50, 0x2 ;  /* 0x0000003266627211 */ /* 0x040fe200078410ff */
[----:B------:R-:W-:Y:S04]  /*6230*/  STL.64 [R1+0xe0], R94 ;  /* 0x0000e05e01007387 */ /* 0x000fe80000100a00 */
[----:B------:R-:W-:Y:S01]  /*6240*/  STL.64 [R1+0x548], R94 ;  /* 0x0005485e01007387 */ /* 0x000fe20000100a00 */
[----:B------:R-:W-:-:S03]  /*6250*/  LEA.HI.X.SX32 R99, R102, R4, 0x2, P2 ;  /* 0x0000000466637211 */ /* 0x000fc600010f16ff */
[----:B------:R1:W-:Y:S01]  /*6260*/  STL.64 [R1+0xd8], R14 ;  /* 0x0000d80e01007387 */ /* 0x0003e20000100a00 */
[----:B------:R-:W-:-:S03]  /*6270*/  LEA R102, P2, R18, R50, 0x2 ;  /* 0x0000003212667211 */ /* 0x000fc600078410ff */
[----:B------:R-:W-:Y:S01]  /*6280*/  STL [R1+0x230], R16 ;  /* 0x0002301001007387 */ /* 0x000fe20000100800 */
[----:B--2---:R-:W-:-:S03]  /*6290*/  IMAD R6, R118, UR5, RZ ;  /* 0x0000000576067c24 */ /* 0x004fc6000f8e02ff */
[----:B------:R-:W2:Y:S01]  /*62a0*/  LDL.LU R10, [R1+0x18] ;  /* 0x00001800010a7983 */ /* 0x000ea20000300800 */
[----:B-1----:R-:W-:-:S03]  /*62b0*/  LEA R14, P1, R17, R50, 0x2 ;  /* 0x00000032110e7211 */ /* 0x002fc600078210ff */
[----:B------:R-:W-:Y:S01]  /*62c0*/  STL.64 [R1+0xd0], R98 ;  /* 0x0000d06201007387 */ /* 0x000fe20000100a00 */
[----:B------:R-:W-:-:S03]  /*62d0*/  LEA.HI.X.SX32 R15, R17, R4, 0x2, P1 ;  /* 0x00000004110f7211 */ /* 0x000fc600008f16ff */
[----:B------:R-:W-:Y:S01]  /*62e0*/  STL.64 [R1+0x550], R98 ;  /* 0x0005506201007387 */ /* 0x000fe20000100a00 */
[----:B------:R-:W-:-:S03]  /*62f0*/  LEA.HI.X.SX32 R103, R18, R4, 0x2, P2 ;  /* 0x0000000412677211 */ /* 0x000fc600010f16ff */
[----:B------:R1:W-:Y:S01]  /*6300*/  STL.64 [R1+0xc8], R14 ;  /* 0x0000c80e01007387 */ /* 0x0003e20000100a00 */
[----:B---3--:R-:W-:-:S03]  /*6310*/  IMAD R20, R115, UR5, RZ ;  /* 0x0000000573147c24 */ /* 0x008fc6000f8e02ff */
[----:B------:R-:W-:Y:S04]  /*6320*/  STL [R1+0x22c], R6 ;  /* 0x00022c0601007387 */ /* 0x000fe80000100800 */
[----:B------:R-:W3:Y:S01]  /*6330*/  LDL.LU R115, [R1+0x1c] ;  /* 0x00001c0001737983 */ /* 0x000ee20000300800 */
[----:B-1----:R-:W-:-:S03]  /*6340*/  LEA R14, P1, R19, R50, 0x2 ;  /* 0x00000032130e7211 */ /* 0x002fc600078210ff */
[----:B------:R-:W-:Y:S01]  /*6350*/  STL.64 [R1+0xc0], R102 ;  /* 0x0000c06601007387 */ /* 0x000fe20000100a00 */
[----:B------:R-:W-:-:S03]  /*6360*/  LEA.HI.X.SX32 R15, R19, R4, 0x2, P1 ;  /* 0x00000004130f7211 */ /* 0x000fc600008f16ff */
        /* <DEDUP_REMOVED lines=16> */
[----:B-1----:R-:W-:Y:S01]  /*6470*/  LEA R14, P1, R23, R50, 0x2 ;  /* 0x00000032170e7211 */ /* 0x002fe200078210ff */
[----:B------:R-:W-:Y:S02]  /*6480*/  IMAD R90, R119, UR5, RZ ;  /* 0x00000005775a7c24 */ /* 0x000fe4000f8e02ff */
[----:B------:R-:W-:Y:S01]  /*6490*/  STL.64 [R1+0xa0], R108 ;  /* 0x0000a06c01007387 */ /* 0x000fe20000100a00 */
[----:B------:R-:W-:-:S03]  /*64a0*/  LEA.HI.X.SX32 R15, R23, R4, 0x2, P1 ;  /* 0x00000004170f7211 */ /* 0x000fc600008f16ff */
[----:B------:R-:W-:Y:S01]  /*64b0*/  STL.64 [R1+0x568], R108 ;  /* 0x0005686c01007387 */ /* 0x000fe20000100a00 */
[----:B------:R-:W-:-:S03]  /*64c0*/  LEA.HI.X.SX32 R113, R117, R4, 0x2, P2 ;  /* 0x0000000475717211 */ /* 0x000fc600010f16ff */
[----:B------:R-:W-:Y:S04]  /*64d0*/  STL [R1+0x21c], R90 ;  /* 0x00021c5a01007387 */ /* 0x000fe80000100800 */
[----:B------:R1:W-:Y:S04]  /*64e0*/  STL.64 [R1+0x98], R14 ;  /* 0x0000980e01007387 */ /* 0x0003e80000100a00 */
[----:B------:R-:W4:Y:S01]  /*64f0*/  LDL.LU R117, [R1+0x24] ;  /* 0x0000240001757983 */ /* 0x000f220000300800 */
[----:B------:R-:W-:Y:S01]  /*6500*/  LEA R118, P2, R104, R50, 0x2 ;  /* 0x0000003268767211 */ /* 0x000fe200078410ff */
[----:B--2---:R-:W-:-:S02]  /*6510*/  IMAD R123, R10, UR5, RZ ;  /* 0x000000050a7b7c24 */ /* 0x004fc4000f8e02ff */
[----:B------:R-:W-:Y:S01]  /*6520*/  STL.64 [R1+0x90], R112 ;  /* 0x0000907001007387 */ /* 0x000fe20000100a00 */
[----:B-1----:R-:W-:-:S03]  /*6530*/  LEA R14, P1, R105, R50, 0x2 ;  /* 0x00000032690e7211 */ /* 0x002fc600078210ff */
[----:B------:R1:W-:Y:S01]  /*6540*/  STL.64 [R1+0x570], R112 ;  /* 0x0005707001007387 */ /* 0x0003e20000100a00 */
[-C--:B------:R-:W-:Y:S02]  /*6550*/  LEA.HI.X.SX32 R119, R104, R4.reuse, 0x2, P2 ;  /* 0x0000000468777211 */ /* 0x080fe400010f16ff */
[----:B------:R-:W-:Y:S01]  /*6560*/  LEA.HI.X.SX32 R15, R105, R4, 0x2, P1 ;  /* 0x00000004690f7211 */ /* 0x000fe200008f16ff */
[----:B------:R-:W-:Y:S01]  /*6570*/  STL [R1+0x218], R123 ;  /* 0x0002187b01007387 */ /* 0x000fe20000100800 */
[----:B------:R-:W-:-:S03]  /*6580*/  LEA R104, P2, R114, R50, 0x2 ;  /* 0x0000003272687211 */ /* 0x000fc600078410ff */
[----:B------:R-:W-:Y:S01]  /*6590*/  STL.64 [R1+0x88], R14 ;  /* 0x0000880e01007387 */ /* 0x000fe20000100a00 */
[----:B-1----:R-:W-:Y:S01]  /*65a0*/  LEA R112, P1, R101, R50, 0x2 ;  /* 0x0000003265707211 */ /* 0x002fe200078210ff */
[----:B---3--:R-:W-:-:S03]  /*65b0*/  IMAD R122, R115, UR5, RZ ;  /* 0x00000005737a7c24 */ /* 0x008fc6000f8e02ff */
[----:B------:R-:W-:Y:S02]  /*65c0*/  LEA.HI.X.SX32 R113, R101, R4, 0x2, P1 ;  /* 0x0000000465717211 */ /* 0x000fe400008f16ff */
[----:B------:R-:W2:Y:S01]  /*65d0*/  LDL.LU R101, [R1+0x28] ;  /* 0x0000280001657983 */ /* 0x000ea20000300800 */
[C---:B------:R-:W-:Y:S02]  /*65e0*/  LEA R108, P1, R97.reuse, R50, 0x2 ;  /* 0x00000032616c7211 */ /* 0x040fe400078210ff */
[-C--:B------:R-:W-:Y:S01]  /*65f0*/  LEA.HI.X.SX32 R105, R114, R4.reuse, 0x2, P2 ;  /* 0x0000000472697211 */ /* 0x080fe200010f16ff */
[----:B------:R-:W-:Y:S01]  /*6600*/  STL.64 [R1+0x80], R118 ;  /* 0x0000807601007387 */ /* 0x000fe20000100a00 */
[----:B------:R-:W-:-:S03]  /*6610*/  LEA.HI.X.SX32 R109, R97, R4, 0x2, P1 ;  /* 0x00000004616d7211 */ /* 0x000fc600008f16ff */
[----:B------:R4:W-:Y:S04]  /*6620*/  STL.64 [R1+0x578], R118 ;  /* 0x0005787601007387 */ /* 0x0009e80000100a00 */
[----:B------:R-:W-:Y:S01]  /*6630*/  STL [R1+0x214], R122 ;  /* 0x0002147a01007387 */ /* 0x000fe20000100800 */
[----:B------:R-:W-:-:S03]  /*6640*/  LEA R106, P1, R92, R50, 0x2 ;  /* 0x000000325c6a7211 */ /* 0x000fc600078210ff */
[----:B------:R-:W-:Y:S04]  /*6650*/  STL.64 [R1+0x78], R112 ;  /* 0x0000787001007387 */ /* 0x000fe80000100a00 */
[----:B------:R1:W-:Y:S04]  /*6660*/  STL.64 [R1+0x580], R112 ;  /* 0x0005807001007387 */ /* 0x0003e80000100a00 */
[----:B------:R-:W3:Y:S04]  /*6670*/  LDL.LU R97, [R1+0x2c] ;  /* 0x00002c0001617983 */ /* 0x000ee80000300800 */
[----:B------:R-:W-:Y:S01]  /*6680*/  STL.64 [R1+0x70], R104 ;  /* 0x0000706801007387 */ /* 0x000fe20000100a00 */
[----:B------:R-:W-:-:S03]  /*6690*/  LEA.HI.X.SX32 R107, R92, R4, 0x2, P1 ;  /* 0x000000045c6b7211 */ /* 0x000fc600008f16ff */
[----:B------:R2:W-:Y:S01]  /*66a0*/  STL.64 [R1+0x588], R104 ;  /* 0x0005886801007387 */ /* 0x0005e20000100a00 */
[----:B----4-:R-:W-:-:S05]  /*66b0*/  IMAD R118, R111, UR5, RZ ;  /* 0x000000056f767c24 */ /* 0x010fca000f8e02ff */
[----:B------:R-:W-:Y:S04]  /*66c0*/  STL [R1+0x210], R118 ;  /* 0x0002107601007387 */ /* 0x000fe80000100800 */
[----:B------:R-:W-:Y:S04]  /*66d0*/  STL.64 [R1+0x68], R108 ;  /* 0x0000686c01007387 */ /* 0x000fe80000100a00 */
[----:B------:R-:W-:Y:S04]  /*66e0*/  STL.64 [R1+0x590], R108 ;  /* 0x0005906c01007387 */ /* 0x000fe80000100a00 */
[----:B------:R-:W4:Y:S01]  /*66f0*/  LDL.LU R92, [R1+0x174] ;  /* 0x00017400015c7983 */ /* 0x000f220000300800 */
[----:B------:R-:W-:-:S04]  /*6700*/  LEA R114, P2, R110, R50, 0x2 ;  /* 0x000000326e727211 */ /* 0x000fc800078410ff */
[----:B------:R-:W-:Y:S02]  /*6710*/  LEA.HI.X.SX32 R115, R110, R4, 0x2, P2 ;  /* 0x000000046e737211 */ /* 0x000fe400010f16ff */
[----:B------:R-:W-:-:S03]  /*6720*/  LEA R102, P1, R93, R50, 0x2 ;  /* 0x000000325d667211 */ /* 0x000fc600078210ff */
[----:B------:R-:W-:Y:S01]  /*6730*/  STL.64 [R1+0x60], R114 ;  /* 0x0000607201007387 */ /* 0x000fe20000100a00 */
[----:B------:R-:W-:-:S03]  /*6740*/  LEA.HI.X.SX32 R103, R93, R4, 0x2, P1 ;  /* 0x000000045d677211 */ /* 0x000fc600008f16ff */
[----:B------:R-:W-:Y:S01]  /*6750*/  STL.64 [R1+0x598], R114 ;  /* 0x0005987201007387 */ /* 0x000fe20000100a00 */
[----:B------:R-:W-:Y:S01]  /*6760*/  LEA R110, P2, R116, R50, 0x2 ;  /* 0x00000032746e7211 */ /* 0x000fe200078410ff */
[----:B-1----:R-:W-:-:S05]  /*6770*/  IMAD R112, R117, UR5, RZ ;  /* 0x0000000575707c24 */ /* 0x002fca000f8e02ff */
[----:B------:R-:W-:Y:S04]  /*6780*/  STL [R1+0x20c], R112 ;  /* 0x00020c7001007387 */ /* 0x000fe80000100800 */
[----:B------:R-:W-:Y:S04]  /*6790*/  STL.64 [R1+0x58], R106 ;  /* 0x0000586a01007387 */ /* 0x000fe80000100a00 */
[----:B------:R-:W-:Y:S04]  /*67a0*/  STL.64 [R1+0x5a0], R106 ;  /* 0x0005a06a01007387 */ /* 0x000fe80000100a00 */
[----:B------:R-:W4:Y:S01]  /*67b0*/  LDL.LU R93, [R1+0x178] ;  /* 0x00017800015d7983 */ /* 0x000f220000300800 */
[----:B------:R-:W-:-:S02]  /*67c0*/  LEA.HI.X.SX32 R111, R116, R4, 0x2, P2 ;  /* 0x00000004746f7211 */ /* 0x000fc400010f16ff */
[-C--:B------:R-:W-:Y:S02]  /*67d0*/  LEA R116, P2, R100, R50.reuse, 0x2 ;  /* 0x0000003264747211 */ /* 0x080fe400078410ff */
[----:B------:R-:W-:Y:S01]  /*67e0*/  LEA R98, P1, R96, R50, 0x2 ;  /* 0x0000003260627211 */ /* 0x000fe200078210ff */
[----:B------:R-:W-:Y:S01]  /*67f0*/  STL.64 [R1+0x50], R110 ;  /* 0x0000506e01007387 */ /* 0x000fe20000100a00 */
[----:B--2---:R-:W-:-:S03]  /*6800*/  IMAD R105, R101, UR5, RZ ;  /* 0x0000000565697c24 */ /* 0x004fc6000f8e02ff */
[----:B------:R-:W-:Y:S01]  /*6810*/  STL.64 [R1+0x5a8], R110 ;  /* 0x0005a86e01007387 */ /* 0x000fe20000100a00 */
[----:B------:R-:W-:-:S03]  /*6820*/  LEA.HI.X.SX32 R117, R100, R4, 0x2, P2 ;  /* 0x0000000464757211 */ /* 0x000fc600010f16ff */
[----:B------:R-:W-:Y:S01]  /*6830*/  STL [R1+0x208], R105 ;  /* 0x0002086901007387 */ /* 0x000fe20000100800 */
[----:B------:R-:W-:-:S03]  /*6840*/  LEA R100, P2, R13, R50, 0x2 ;  /* 0x000000320d647211 */ /* 0x000fc600078410ff */
[----:B------:R-:W2:Y:S01]  /*6850*/  LDL.LU R10, [R1+0x17c] ;  /* 0x00017c00010a7983 */ /* 0x000ea20000300800 */
[----:B------:R-:W-:-:S03]  /*6860*/  LEA.HI.X.SX32 R99, R96, R4, 0x2, P1 ;  /* 0x0000000460637211 */ /* 0x000fc600008f16ff */
[----:B------:R-:W-:Y:S01]  /*6870*/  STL.64 [R1+0x48], R102 ;  /* 0x0000486601007387 */ /* 0x000fe20000100a00 */
[----:B------:R-:W-:-:S03]  /*6880*/  LEA.HI.X.SX32 R101, R13, R4, 0x2, P2 ;  /* 0x000000040d657211 */ /* 0x000fc600010f16ff */
[----:B------:R4:W-:Y:S04]  /*6890*/  STL.64 [R1+0x5b0], R102 ;  /* 0x0005b06601007387 */ /* 0x0009e80000100a00 */
[----:B------:R-:W-:Y:S01]  /*68a0*/  STL.64 [R1+0x40], R116 ;  /* 0x0000407401007387 */ /* 0x000fe20000100a00 */
[----:B---3--:R-:W-:-:S03]  /*68b0*/  IMAD R104, R97, UR5, RZ ;  /* 0x0000000561687c24 */ /* 0x008fc6000f8e02ff */
[----:B------:R-:W-:Y:S04]  /*68c0*/  STL.64 [R1+0x5c0], R116 ;  /* 0x0005c07401007387 */ /* 0x000fe80000100a00 */
[----:B------:R-:W-:Y:S04]  /*68d0*/  STL [R1+0x204], R104 ;  /* 0x0002046801007387 */ /* 0x000fe80000100800 */
[----:B------:R-:W3:Y:S04]  /*68e0*/  LDL.LU R13, [R1+0x180] ;  /* 0x00018000010d7983 */ /* 0x000ee80000300800 */
[----:B------:R-:W-:Y:S04]  /*68f0*/  STL.64 [R1+0x38], R98 ;  /* 0x0000386201007387 */ /* 0x000fe80000100a00 */
[----:B------:R2:W-:Y:S04]  /*6900*/  STL.64 [R1+0x5c8], R98 ;  /* 0x0005c86201007387 */ /* 0x0005e80000100a00 */
[----:B------:R-:W3:Y:S04]  /*6910*/  LDL.LU R17, [R1+0x184] ;  /* 0x0001840001117983 */ /* 0x000ee80000300800 */
[----:B------:R-:W-:Y:S01]  /*6920*/  STL.64 [R1+0x30], R100 ;  /* 0x0000306401007387 */ /* 0x000fe20000100a00 */
[----:B----4-:R-:W-:-:S05]  /*6930*/  IMAD R103, R92, UR5, RZ ;  /* 0x000000055c677c24 */ /* 0x010fca000f8e02ff */
[----:B------:R-:W-:Y:S04]  /*6940*/  STL [R1+0x1d0], R103 ;  /* 0x0001d06701007387 */ /* 0x000fe80000100800 */
[----:B------:R-:W4:Y:S01]  /*6950*/  LDL.LU R21, [R1+0x190] ;  /* 0x0001900001157983 */ /* 0x000f220000300800 */
[CC--:B------:R-:W-:Y:S02]  /*6960*/  LEA R94, P1, R3.reuse, R50.reuse, 0x2 ;  /* 0x00000032035e7211 */ /* 0x0c0fe400078210ff */
[----:B------:R-:W-:Y:S02]  /*6970*/  LEA R96, P2, R2, R50, 0x2 ;  /* 0x0000003202607211 */ /* 0x000fe400078410ff */
[----:B------:R-:W-:Y:S02]  /*6980*/  LEA.HI.X.SX32 R95, R3, R4, 0x2, P1 ;  /* 0x00000004035f7211 */ /* 0x000fe400008f16ff */
[----:B------:R-:W-:-:S02]  /*6990*/  LEA R88, P1, R5, R50, 0x2 ;  /* 0x0000003205587211 */ /* 0x000fc400078210ff */
[-C--:B------:R-:W-:Y:S01]  /*69a0*/  LEA.HI.X.SX32 R97, R2, R4.reuse, 0x2, P2 ;  /* 0x0000000402617211 */ /* 0x080fe200010f16ff */
[----:B------:R-:W-:Y:S01]  /*69b0*/  STL.64 [R1+0x28], R94 ;  /* 0x0000285e01007387 */ /* 0x000fe20000100a00 */
[----:B------:R-:W-:Y:S02]  /*69c0*/  LEA.HI.X.SX32 R89, R5, R4, 0x2, P1 ;  /* 0x0000000405597211 */ /* 0x000fe400008f16ff */
[C---:B------:R-:W-:Y:S01]  /*69d0*/  LEA R120, P1, R0.reuse, R50, 0x2 ;  /* 0x0000003200787211 */ /* 0x040fe200078210ff */
[----:B------:R-:W4:Y:S04]  /*69e0*/  LDL.LU R5, [R1+0x194] ;  /* 0x0001940001057983 */ /* 0x000f280000300800 */
[----:B------:R-:W-:Y:S01]  /*69f0*/  STL.64 [R1+0x20], R96 ;  /* 0x0000206001007387 */ /* 0x000fe20000100a00 */
[----:B------:R-:W-:-:S02]  /*6a00*/  LEA.HI.X.SX32 R121, R0, R4, 0x2, P1 ;  /* 0x0000000400797211 */ /* 0x000fc400008f16ff */
[CC--:B------:R-:W-:Y:S02]  /*6a10*/  LEA R2, P2, R11.reuse, R50.reuse, 0x2 ;  /* 0x000000320b027211 */ /* 0x0c0fe400078410ff */
[----:B------:R-:W-:Y:S02]  /*6a20*/  LEA R124, P1, R12, R50, 0x2 ;  /* 0x000000320c7c7211 */ /* 0x000fe400078210ff */
[----:B------:R-:W-:Y:S01]  /*6a30*/  LEA.HI.X.SX32 R3, R11, R4, 0x2, P2 ;  /* 0x000000040b037211 */ /* 0x000fe200010f16ff */
[----:B------:R-:W-:-:S05]  /*6a40*/  IMAD R102, R93, UR5, RZ ;  /* 0x000000055d667c24 */ /* 0x000fca000f8e02ff */
[----:B------:R-:W-:Y:S04]  /*6a50*/  STL [R1+0x1cc], R102 ;  /* 0x0001cc6601007387 */ /* 0x000fe80000100800 */
[----:B------:R-:W-:Y:S04]  /*6a60*/  STL.64 [R1+0x18], R88 ;  /* 0x0000185801007387 */ /* 0x000fe80000100a00 */
[----:B------:R-:W4:Y:S01]  /*6a70*/  LDL.LU R0, [R1+0x198] ;  /* 0x0001980001007983 */ /* 0x000f220000300800 */
[----:B------:R-:W-:Y:S02]  /*6a80*/  LEA R92, P2, R9, R50, 0x2 ;  /* 0x00000032095c7211 */ /* 0x000fe400078410ff */
[----:B------:R-:W-:-:S02]  /*6a90*/  LEA.HI.X.SX32 R125, R12, R4, 0x2, P1 ;  /* 0x000000040c7d7211 */ /* 0x000fc400008f16ff */
[----:B------:R-:W-:Y:S01]  /*6aa0*/  LEA.HI.X.SX32 R93, R9, R4, 0x2, P2 ;  /* 0x00000004095d7211 */ /* 0x000fe200010f16ff */
[----:B--2---:R-:W-:Y:S01]  /*6ab0*/  IMAD R99, R10, UR5, RZ ;  /* 0x000000050a637c24 */ /* 0x004fe2000f8e02ff */
[CC--:B------:R-:W-:Y:S01]  /*6ac0*/  LEA R10, P2, R7.reuse, R50.reuse, 0x2 ;  /* 0x00000032070a7211 */ /* 0x0c0fe200078410ff */
[----:B------:R-:W2:Y:S01]  /*6ad0*/  LDL.LU R9, [R1+0x19c] ;  /* 0x00019c0001097983 */ /* 0x000ea20000300800 */
[----:B------:R-:W-:Y:S02]  /*6ae0*/  LEA R12, P1, R16, R50, 0x2 ;  /* 0x00000032100c7211 */ /* 0x000fe400078210ff */
[----:B------:R-:W-:Y:S02]  /*6af0*/  LEA.HI.X.SX32 R11, R7, R4, 0x2, P2 ;  /* 0x00000004070b7211 */ /* 0x000fe400010f16ff */
[C---:B------:R-:W-:Y:S01]  /*6b00*/  LEA R14, P2, R6.reuse, R50, 0x2 ;  /* 0x00000032060e7211 */ /* 0x040fe200078410ff */
[----:B------:R-:W-:Y:S03]  /*6b10*/  STL [R1+0x1c8], R99 ;  /* 0x0001c86301007387 */ /* 0x000fe60000100800 */
[-C--:B------:R-:W-:Y:S01]  /*6b20*/  LEA.HI.X.SX32 R15, R6, R4.reuse, 0x2, P2 ;  /* 0x00000004060f7211 */ /* 0x080fe200010f16ff */
[----:B------:R-:W-:Y:S01]  /*6b30*/  STL.64 [R1+0x8], R120 ;  /* 0x0000087801007387 */ /* 0x000fe20000100a00 */
[----:B---3--:R-:W-:Y:S01]  /*6b40*/  IMAD R98, R13, UR5, RZ ;  /* 0x000000050d627c24 */ /* 0x008fe2000f8e02ff */
[----:B------:R-:W-:-:S02]  /*6b50*/  LEA.HI.X.SX32 R13, R16, R4, 0x2, P1 ;  /* 0x00000004100d7211 */ /* 0x000fc400008f16ff */
[C---:B------:R-:W-:Y:S02]  /*6b60*/  LEA R16, P1, R20.reuse, R50, 0x2 ;  /* 0x0000003214107211 */ /* 0x040fe400078210ff */
[----:B------:R-:W-:Y:S01]  /*6b70*/  STL [R1+0x1c4], R98 ;  /* 0x0001c46201007387 */ /* 0x000fe20000100800 */
[----:B------:R-:W-:Y:S01]  /*6b80*/  IMAD R7, R17, UR5, RZ ;  /* 0x0000000511077c24 */ /* 0x000fe2000f8e02ff */
[----:B------:R-:W-:Y:S02]  /*6b90*/  LEA.HI.X.SX32 R17, R20, R4, 0x2, P1 ;  /* 0x0000000414117211 */ /* 0x000fe400008f16ff */
[C---:B------:R-:W-:Y:S02]  /*6ba0*/  LEA R20, P1, R90.reuse, R50, 0x2 ;  /* 0x000000325a147211 */ /* 0x040fe400078210ff */
[----:B------:R-:W-:Y:S01]  /*6bb0*/  STL [R1+0x1c0], R7 ;  /* 0x0001c00701007387 */ /* 0x000fe20000100800 */
[----:B----4-:R-:W-:Y:S01]  /*6bc0*/  IMAD R6, R21, UR5, RZ ;  /* 0x0000000515067c24 */ /* 0x010fe2000f8e02ff */
[----:B------:R-:W-:-:S04]  /*6bd0*/  LEA.HI.X.SX32 R21, R90, R4, 0x2, P1 ;  /* 0x000000045a157211 */ /* 0x000fc800008f16ff */
[----:B------:R-:W-:Y:S04]  /*6be0*/  STL [R1+0x1bc], R6 ;  /* 0x0001bc0601007387 */ /* 0x000fe80000100800 */
[----:B------:R-:W3:Y:S01]  /*6bf0*/  LDL.LU R90, [R1+0x5d4] ;  /* 0x0005d400015a7983 */ /* 0x000ee20000300800 */
        /* <DEDUP_REMOVED lines=8> */
[-C--:B------:R-:W-:Y:S02]  /*6c80*/  LEA R40, P1, R98, R50.reuse, 0x2 ;  /* 0x0000003262287211 */ /* 0x080fe400078210ff */
[----:B------:R-:W-:Y:S02]  /*6c90*/  LEA R18, P2, R22, R50, 0x2 ;  /* 0x0000003216127211 */ /* 0x000fe400078410ff */
[----:B------:R-:W-:Y:S02]  /*6ca0*/  LEA.HI.X.SX32 R41, R98, R4, 0x2, P1 ;  /* 0x0000000462297211 */ /* 0x000fe400008f16ff */
[----:B------:R-:W-:Y:S01]  /*6cb0*/  LEA R44, P1, R6, R50, 0x2 ;  /* 0x00000032062c7211 */ /* 0x000fe200078210ff */
[----:B------:R-:W-:Y:S01]  /*6cc0*/  IMAD R5, R5, UR5, RZ ;  /* 0x0000000505057c24 */ /* 0x000fe2000f8e02ff */
[----:B------:R-:W-:-:S02]  /*6cd0*/  LEA.HI.X.SX32 R19, R22, R4, 0x2, P2 ;  /* 0x0000000416137211 */ /* 0x000fc400010f16ff */
[----:B------:R-:W-:Y:S02]  /*6ce0*/  LEA.HI.X.SX32 R45, R6, R4, 0x2, P1 ;  /* 0x00000004062d7211 */ /* 0x000fe400008f16ff */
[CC--:B------:R-:W-:Y:S01]  /*6cf0*/  LEA R22, P2, R123.reuse, R50.reuse, 0x2 ;  /* 0x000000327b167211 */ /* 0x0c0fe200078410ff */
[----:B------:R-:W-:Y:S01]  /*6d00*/  IMAD R0, R0, UR5, RZ ;  /* 0x0000000500007c24 */ /* 0x000fe2000f8e02ff */
[----:B------:R-:W-:Y:S04]  /*6d10*/  STL [R1+0x1b8], R5 ;  /* 0x0001b80501007387 */ /* 0x000fe80000100800 */
[----:B------:R-:W-:Y:S01]  /*6d20*/  LEA R48, P1, R0, R50, 0x2 ;  /* 0x0000003200307211 */ /* 0x000fe200078210ff */
[----:B------:R1:W-:Y:S01]  /*6d30*/  STL [R1+0x1b4], R0 ;  /* 0x0001b40001007387 */ /* 0x0003e20000100800 */
[----:B------:R-:W-:-:S02]  /*6d40*/  LEA.HI.X.SX32 R23, R123, R4, 0x2, P2 ;  /* 0x000000047b177211 */ /* 0x000fc400010f16ff */
[----:B------:R-:W-:Y:S02]  /*6d50*/  LEA.HI.X.SX32 R49, R0, R4, 0x2, P1 ;  /* 0x0000000400317211 */ /* 0x000fe400008f16ff */
[C---:B------:R-:W-:Y:S01]  /*6d60*/  LEA R26, P2, R118.reuse, R50, 0x2 ;  /* 0x00000032761a7211 */ /* 0x040fe200078410ff */
[----:B-1----:R-:W1:Y:S03]  /*6d70*/  S2R R0, SR_TID.X ;  /* 0x0000000000007919 */ /* 0x002e660000002100 */
        /* <DEDUP_REMOVED lines=10> */
[----:B------:R-:W-:Y:S01]  /*6e20*/  LEA.HI.X.SX32 R47, R5, R4, 0x2, P2 ;  /* 0x00000004052f7211 */ /* 0x000fe200010f16ff */
[----:B--2---:R-:W-:-:S05]  /*6e30*/  IMAD R9, R9, UR5, RZ ;  /* 0x0000000509097c24 */ /* 0x004fca000f8e02ff */
[----:B------:R-:W-:-:S04]  /*6e40*/  LEA R50, P1, R9, R50, 0x2 ;  /* 0x0000003209327211 */ /* 0x000fc800078210ff */
[----:B------:R-:W-:Y:S01]  /*6e50*/  LEA.HI.X.SX32 R51, R9, R4, 0x2, P1 ;  /* 0x0000000409337211 */ /* 0x000fe200008f16ff */
[----:B------:R2:W-:Y:S04]  /*6e60*/  STL [R1+0x1b0], R9 ;  /* 0x0001b00901007387 */ /* 0x0005e80000100800 */
[----:B------:R-:W4:Y:S04]  /*6e70*/  LDL.64 R98, [R1+0x158] ;  /* 0x0001580001627983 */ /* 0x000f280000100a00 */
        /* <DEDUP_REMOVED lines=10> */
[----:B------:R-:W4:Y:S01]  /*6f20*/  LDL.64 R118, [R1+0x88] ;  /* 0x0000880001767983 */ /* 0x000f220000100a00 */
[----:B---3--:R-:W-:-:S04]  /*6f30*/  SHF.R.U32.HI R90, RZ, 0x7, R90 ;  /* 0x00000007ff5a7819 */ /* 0x008fc8000001165a */
[----:B------:R-:W-:-:S04]  /*6f40*/  SGXT.U32 R90, R90, 0x2 ;  /* 0x000000025a5a781a */ /* 0x000fc80000000000 */
[----:B------:R-:W-:-:S04]  /*6f50*/  LOP3.LUT R90, R90, 0x60, RZ, 0xfc, !PT ;  /* 0x000000605a5a7812 */ /* 0x000fc800078efcff */
[----:B------:R-:W-:Y:S02]  /*6f60*/  ISETP.GE.AND P2, PT, R90, UR4, PT ;  /* 0x000000045a007c0c */ /* 0x000fe4000bf46270 */
[--C-:B-1----:R-:W-:Y:S02]  /*6f70*/  SHF.R.U32.HI R90, RZ, 0x7, R0.reuse ;  /* 0x00000007ff5a7819 */ /* 0x102fe40000011600 */
[----:B------:R-:W-:Y:S02]  /*6f80*/  SHF.R.U32.HI R0, RZ, 0x7, R0 ;  /* 0x00000007ff007819 */ /* 0x000fe40000011600 */
[----:B------:R-:W-:Y:S02]  /*6f90*/  SGXT.U32 R90, R90, 0x2 ;  /* 0x000000025a5a781a */ /* 0x000fe40000000000 */
[----:B------:R-:W-:Y:S02]  /*6fa0*/  SGXT.U32 R0, R0, 0x2 ;  /* 0x000000020000781a */ /* 0x000fe40000000000 */
[----:B------:R-:W-:-:S02]  /*6fb0*/  LOP3.LUT R90, R90, 0x4, RZ, 0xfc, !PT ;  /* 0x000000045a5a7812 */ /* 0x000fc400078efcff */
[----:B------:R-:W-:Y:S02]  /*6fc0*/  SEL R5, RZ, 0x4, P2 ;  /* 0x00000004ff057807 */ /* 0x000fe40001000000 */
[----:B------:R-:W-:Y:S02]  /*6fd0*/  LOP3.LUT R0, R0, 0x24, RZ, 0xfc, !PT ;  /* 0x0000002400007812 */ /* 0x000fe400078efcff */
[----:B------:R-:W-:Y:S02]  /*6fe0*/  ISETP.GE.AND P2, PT, R90, UR4, PT ;  /* 0x000000045a007c0c */ /* 0x000fe4000bf46270 */
[----:B------:R-:W-:Y:S01]  /*6ff0*/  SEL R5, R5, RZ, P5 ;  /* 0x000000ff05057207 */ /* 0x000fe20002800000 */
[----:B------:R-:W3:Y:S01]  /*7000*/  LDL.LU R90, [R1+0x5d0] ;  /* 0x0005d000015a7983 */ /* 0x000ee20000300800 */
[----:B------:R-:W-:Y:S02]  /*7010*/  ISETP.GE.AND P1, PT, R0, UR4, PT ;  /* 0x0000000400007c0c */ /* 0x000fe4000bf26270 */
[----:B------:R-:W-:-:S02]  /*7020*/  SEL R4, RZ, 0x4, P2 ;  /* 0x00000004ff047807 */ /* 0x000fc40001000000 */
[----:B------:R-:W-:Y:S02]  /*7030*/  ISETP.NE.U32.AND P2, PT, R5, RZ, PT ;  /* 0x000000ff0500720c */ /* 0x000fe40003f45070 */
[----:B------:R-:W-:Y:S02]  /*7040*/  SEL R5, RZ, 0x4, P1 ;  /* 0x00000004ff057807 */ /* 0x000fe40000800000 */
[----:B------:R-:W-:Y:S02]  /*7050*/  ISETP.GE.AND P1, PT, R91, UR4, PT ;  /* 0x000000045b007c0c */ /* 0x000fe4000bf26270 */
[----:B------:R-:W-:Y:S02]  /*7060*/  SEL R4, R4, RZ, P5 ;  /* 0x000000ff04047207 */ /* 0x000fe40002800000 */
[----:B------:R-:W-:Y:S02]  /*7070*/  SEL R0, RZ, 0x4, P1 ;  /* 0x00000004ff007807 */ /* 0x000fe40000800000 */
[----:B------:R-:W-:-:S02]  /*7080*/  ISETP.NE.U32.AND P1, PT, R4, RZ, PT ;  /* 0x000000ff0400720c */ /* 0x000fc40003f25070 */
[----:B------:R-:W2:Y:S02]  /*7090*/  LDL R4, [R1+0x14c] ;  /* 0x00014c0001047983 */ /* 0x000ea40000100800 */
[----:B--2---:R-:W-:-:S05]  /*70a0*/  VIADD R9, R4, UR7 ;  /* 0x0000000704097c36 */ /* 0x004fca0008000000 */
[----:B----4-:R-:W-:Y:S04]  /*70b0*/  LDGSTS.E [R9], desc[UR16][R98.64], P6 ;  /* 0x0000000062097fae */ /* 0x010fe8000b121850 */
[----:B------:R-:W-:Y:S04]  /*70c0*/  LDGSTS.E [R9+0x400], desc[UR16][R116.64], P6 ;  /* 0x0040000074097fae */ /* 0x000fe8000b121850 */
[----:B------:R-:W-:Y:S04]  /*70d0*/  LDGSTS.E [R9+0x800], desc[UR16][R6.64], P6 ;  /* 0x0080000006097fae */ /* 0x000fe8000b121850 */
[----:B------:R-:W2:Y:S04]  /*70e0*/  LDL.LU.64 R98, [R1+0x5c8] ;  /* 0x0005c80001627983 */ /* 0x000ea80000300a00 */
[----:B------:R-:W4:Y:S04]  /*70f0*/  LDL.LU.64 R116, [R1+0x5c0] ;  /* 0x0005c00001747983 */ /* 0x000f280000300a00 */
[----:B------:R-:W3:Y:S04]  /*7100*/  LDL.LU.64 R6, [R1+0x5b8] ;  /* 0x0005b80001067983 */ /* 0x000ee80000300a00 */
[----:B------:R-:W-:Y:S04]  /*7110*/  LDGSTS.E [R9+0xc00], desc[UR16][R122.64], P6 ;  /* 0x00c000007a097fae */ /* 0x000fe8000b121850 */
[----:B------:R-:W4:Y:S04]  /*7120*/  LDL.64 R122, [R1+0x150] ;  /* 0x00015000017a7983 */ /* 0x000f280000100a00 */
[----:B---3--:R-:W-:Y:S04]  /*7130*/  LDGSTS.E [R9+0x1000], desc[UR16][R6.64], P6 ;  /* 0x0100000006097fae */ /* 0x008fe8000b121850 */
[----:B------:R-:W-:Y:S04]  /*7140*/  LDGSTS.E [R9+0x1400], desc[UR16][R102.64], P6 ;  /* 0x0140000066097fae */ /* 0x000fe8000b121850 */
[----:B------:R-:W-:Y:S04]  /*7150*/  LDGSTS.E [R9+0x1800], desc[UR16][R110.64], P6 ;  /* 0x018000006e097fae */ /* 0x000fe8000b121850 */
[----:B------:R-:W3:Y:S04]  /*7160*/  LDL.64 R6, [R1+0x130] ;  /* 0x0001300001067983 */ /* 0x000ee80000100a00 */
[----:B------:R-:W2:Y:S04]  /*7170*/  LDL.LU.64 R102, [R1+0x5b0] ;  /* 0x0005b00001667983 */ /* 0x000ea80000300a00 */
[----:B------:R-:W3:Y:S04]  /*7180*/  LDL.LU.64 R110, [R1+0x5a8] ;  /* 0x0005a800016e7983 */ /* 0x000ee80000300a00 */
[----:B------:R-:W-:Y:S04]  /*7190*/  LDGSTS.E [R9+0x1c00], desc[UR16][R106.64], P6 ;  /* 0x01c000006a097fae */ /* 0x000fe8000b121850 */
[----:B------:R-:W-:Y:S04]  /*71a0*/  LDGSTS.E [R9+0x2000], desc[UR16][R114.64], P6 ;  /* 0x0200000072097fae */ /* 0x000fe8000b121850 */
[----:B------:R-:W-:Y:S04]  /*71b0*/  LDGSTS.E [R9+0x2400], desc[UR16][R108.64], P6 ;  /* 0x024000006c097fae */ /* 0x000fe8000b121850 */
[----:B------:R-:W4:Y:S04]  /*71c0*/  LDL.LU.64 R106, [R1+0x5a0] ;  /* 0x0005a000016a7983 */ /* 0x000f280000300a00 */
[----:B------:R-:W3:Y:S04]  /*71d0*/  LDL.LU.64 R114, [R1+0x598] ;  /* 0x0005980001727983 */ /* 0x000ee80000300a00 */
[----:B------:R-:W2:Y:S04]  /*71e0*/  LDL.LU.64 R108, [R1+0x590] ;  /* 0x00059000016c7983 */ /* 0x000ea80000300a00 */
[----:B------:R-:W-:Y:S04]  /*71f0*/  LDGSTS.E [R9+0x2800], desc[UR16][R104.64], P6 ;  /* 0x0280000068097fae */ /* 0x000fe8000b121850 */
[----:B------:R-:W-:Y:S04]  /*7200*/  LDGSTS.E [R9+0x2c00], desc[UR16][R112.64], P6 ;  /* 0x02c0000070097fae */ /* 0x000fe8000b121850 */
[----:B------:R-:W-:Y:S04]  /*7210*/  LDGSTS.E [R9+0x3000], desc[UR16][R118.64], P6 ;  /* 0x0300000076097fae */ /* 0x000fe8000b121850 */
[----:B------:R-:W3:Y:S04]  /*7220*/  LDL.LU.64 R104, [R1+0x588] ;  /* 0x0005880001687983 */ /* 0x000ee80000300a00 */
[----:B------:R-:W4:Y:S01]  /*7230*/  LDL.LU.64 R112, [R1+0x580] ;  /* 0x0005800001707983 */ /* 0x000f220000300a00 */
[----:B------:R-:W-:-:S03]  /*7240*/  LOP3.LUT R4, R4, 0x40, RZ, 0x3c, !PT ;  /* 0x0000004004047812 */ /* 0x000fc600078e3cff */
[----:B------:R-:W3:Y:S01]  /*7250*/  LDL.LU.64 R118, [R1+0x578] ;  /* 0x0005780001767983 */ /* 0x000ee20000300a00 */
[----:B------:R-:W-:Y:S01]  /*7260*/  SEL R91, R5, RZ, P5 ;  /* 0x000000ff055b7207 */ /* 0x000fe20002800000 */
[----:B------:R-:W-:Y:S02]  /*7270*/  VIADD R5, R4, UR7 ;  /* 0x0000000704057c36 */ /* 0x000fe40008000000 */
[----:B----4-:R-:W-:Y:S04]  /*7280*/  LDGSTS.E [R9+0x3400], desc[UR16][R112.64], P6 ;  /* 0x0340000070097fae */ /* 0x010fe8000b121850 */
[----:B--2---:R-:W-:Y:S04]  /*7290*/  LDGSTS.E [R9+0x3800], desc[UR16][R108.64], P6 ;  /* 0x038000006c097fae */ /* 0x004fe8000b121850 */
[----:B------:R-:W-:Y:S04]  /*72a0*/  LDGSTS.E [R9+0x3c00], desc[UR16][R106.64], P6 ;  /* 0x03c000006a097fae */ /* 0x000fe8000b121850 */
        /* <DEDUP_REMOVED lines=8> */
[----:B------:R-:W2:Y:S04]  /*7330*/  LDL.LU.64 R112, [R1+0x570] ;  /* 0x0005700001707983 */ /* 0x000ea80000300a00 */
[----:B------:R-:W-:Y:S04]  /*7340*/  LDGSTS.E [R9+0x6000], desc[UR16][R20.64], P6 ;  /* 0x0600000014097fae */ /* 0x000fe8000b121850 */
[----:B------:R-:W4:Y:S04]  /*7350*/  LDL.LU.64 R108, [R1+0x568] ;  /* 0x00056800016c7983 */ /* 0x000f280000300a00 */
        /* <DEDUP_REMOVED lines=13> */
[----:B------:R1:W-:Y:S04]  /*7430*/  STL [R1+0x438], R4 ;  /* 0x0004380401007387 */ /* 0x0003e80000100800 */
[----:B------:R-:W-:Y:S04]  /*7440*/  LDGSTS.E [R5+0x200], desc[UR16][R122.64], P6 ;  /* 0x002000007a057fae */ /* 0x000fe8000b121850 */
[----:B---3--:R-:W-:Y:S04]  /*7450*/  LDGSTS.E [R5+0x600], desc[UR16][R6.64], P6 ;  /* 0x0060000006057fae */ /* 0x008fe8000b121850 */
[----:B------:R-:W3:Y:S04]  /*7460*/  LDL.LU.64 R122, [R1+0x530] ;  /* 0x00053000017a7983 */ /* 0x000ee80000300a00 */
[----:B------:R-:W2:Y:S04]  /*7470*/  LDL.LU.64 R6, [R1+0x528] ;  /* 0x0005280001067983 */ /* 0x000ea80000300a00 */
[----:B--2---:R-:W-:Y:S04]  /*7480*/  LDGSTS.E [R5+0xa00], desc[UR16][R6.64], P6 ;  /* 0x00a0000006057fae */ /* 0x004fe8000b121850 */
[----:B---3--:R-:W-:Y:S04]  /*7490*/  LDGSTS.E [R5+0xe00], desc[UR16][R122.64], P6 ;  /* 0x00e000007a057fae */ /* 0x008fe8000b121850 */
[----:B----4-:R-:W-:Y:S04]  /*74a0*/  LDGSTS.E [R5+0x1200], desc[UR16][R120.64], P6 ;  /* 0x0120000078057fae */ /* 0x010fe8000b121850 */
[----:B------:R-:W1:Y:S04]  /*74b0*/  LDL.LU.64 R6, [R1+0x520] ;  /* 0x0005200001067983 */ /* 0x000e680000300a00 */
[----:B------:R-:W2:Y:S04]  /*74c0*/  LDL.LU R122, [R1+0x518] ;  /* 0x00051800017a7983 */ /* 0x000ea80000300800 */
[----:B------:R-:W3:Y:S04]  /*74d0*/  LDL.LU.64 R120, [R1+0x510] ;  /* 0x0005100001787983 */ /* 0x000ee80000300a00 */
[----:B------:R-:W-:Y:S04]  /*74e0*/  LDGSTS.E [R5+0x1600], desc[UR16][R88.64], P6 ;  /* 0x0160000058057fae */ /* 0x000fe8000b121850 */
[----:B------:R-:W-:Y:S04]  /*74f0*/  LDGSTS.E [R5+0x1a00], desc[UR16][R94.64], P6 ;  /* 0x01a000005e057fae */ /* 0x000fe8000b121850 */
[----:B------:R-:W-:Y:S04]  /*7500*/  LDGSTS.E [R5+0x1e00], desc[UR16][R98.64], P6 ;  /* 0x01e0000062057fae */ /* 0x000fe8000b121850 */
[----:B------:R-:W4:Y:S04]  /*7510*/  LDL.LU.64 R88, [R1+0x508] ;  /* 0x0005080001587983 */ /* 0x000f280000300a00 */
[----:B------:R-:W2:Y:S04]  /*7520*/  LDL.LU R94, [R1+0x500] ;  /* 0x00050000015e7983 */ /* 0x000ea80000300800 */
[----:B------:R-:W2:Y:S04]  /*7530*/  LDL.LU R98, [R1+0x4fc] ;  /* 0x0004fc0001627983 */ /* 0x000ea80000300800 */
[----:B------:R-:W-:Y:S04]  /*7540*/  LDGSTS.E [R5+0x2200], desc[UR16][R102.64], P6 ;  /* 0x0220000066057fae */ /* 0x000fe8000b121850 */
[----:B------:R-:W-:Y:S04]  /*7550*/  LDGSTS.E [R5+0x2600], desc[UR16][R106.64], P6 ;  /* 0x026000006a057fae */ /* 0x000fe8000b121850 */
[----:B------:R-:W-:Y:S04]  /*7560*/  LDGSTS.E [R5+0x2a00], desc[UR16][R108.64], P6 ;  /* 0x02a000006c057fae */ /* 0x000fe8000b121850 */
[----:B------:R-:W2:Y:S04]  /*7570*/  LDL.LU R102, [R1+0x4f8] ;  /* 0x0004f80001667983 */ /* 0x000ea80000300800 */
[----:B------:R-:W3:Y:S04]  /*7580*/  LDL.LU.64 R106, [R1+0x4f0] ;  /* 0x0004f000016a7983 */ /* 0x000ee80000300a00 */
[----:B------:R-:W4:Y:S04]  /*7590*/  LDL.LU R103, [R1+0x148] ;  /* 0x0001480001677983 */ /* 0x000f280000300800 */
[----:B------:R-:W2:Y:S04]  /*75a0*/  LDL.LU.64 R108, [R1+0x4e8] ;  /* 0x0004e800016c7983 */ /* 0x000ea80000300a00 */
[----:B------:R-:W-:Y:S04]  /*75b0*/  LDGSTS.E [R5+0x2e00], desc[UR16][R112.64], P6 ;  /* 0x02e0000070057fae */ /* 0x000fe8000b121850 */
[----:B------:R-:W-:Y:S04]  /*75c0*/  LDGSTS.E [R5+0x3200], desc[UR16][R118.64], P6 ;  /* 0x0320000076057fae */ /* 0x000fe8000b121850 */
[----:B------:R-:W-:Y:S04]  /*75d0*/  LDGSTS.E [R5+0x3600], desc[UR16][R104.64], P6 ;  /* 0x0360000068057fae */ /* 0x000fe8000b121850 */
[----:B------:R-:W3:Y:S04]  /*75e0*/  LDL.LU R112, [R1+0x4e4] ;  /* 0x0004e40001707983 */ /* 0x000ee80000300800 */
[----:B------:R-:W2:Y:S04]  /*75f0*/  LDL.LU R118, [R1+0x4e0] ;  /* 0x0004e00001767983 */ /* 0x000ea80000300800 */
[----:B------:R-:W3:Y:S04]  /*7600*/  LDL.LU.64 R104, [R1+0x4d8] ;  /* 0x0004d80001687983 */ /* 0x000ee80000300a00 */
[----:B------:R-:W-:Y:S04]  /*7610*/  LDGSTS.E [R5+0x3a00], desc[UR16][R114.64], P6 ;  /* 0x03a0000072057fae */ /* 0x000fe8000b121850 */
[----:B------:R-:W-:Y:S04]  /*7620*/  LDGSTS.E [R5+0x3e00], desc[UR16][R110.64], P6 ;  /* 0x03e000006e057fae */ /* 0x000fe8000b121850 */
[----:B------:R-:W-:Y:S04]  /*7630*/  LDGSTS.E [R5+0x4200], desc[UR16][R116.64], P6 ;  /* 0x0420000074057fae */ /* 0x000fe8000b121850 */
[----:B------:R-:W2:Y:S04]  /*7640*/  LDL.LU.64 R114, [R1+0x4d0] ;  /* 0x0004d00001727983 */ /* 0x000ea80000300a00 */
[----:B------:R-:W3:Y:S04]  /*7650*/  LDL.LU.64 R110, [R1+0x4c8] ;  /* 0x0004c800016e7983 */ /* 0x000ee80000300a00 */
[----:B------:R-:W-:Y:S04]  /*7660*/  LDGSTS.E [R5+0x4600], desc[UR16][R100.64], P6 ;  /* 0x0460000064057fae */ /* 0x000fe8000b121850 */
[----:B------:R1:W-:Y:S04]  /*7670*/  LDGSTS.E [R5+0x4a00], desc[UR16][R96.64], P6 ;  /* 0x04a0000060057fae */ /* 0x0003e8000b121850 */
[----:B------:R-:W-:Y:S04]  /*7680*/  LDGSTS.E [R5+0x4e00], desc[UR16][R2.64], P6 ;  /* 0x04e0000002057fae */ /* 0x000fe8000b121850 */
[----:B------:R-:W-:Y:S01]  /*7690*/  LDGSTS.E [R5+0x5200], desc[UR16][R92.64], P6 ;  /* 0x052000005c057fae */ /* 0x000fe2000b121850 */
[----:B-1----:R-:W1:Y:S03]  /*76a0*/  S2R R97, SR_TID.X ;  /* 0x0000000000617919 */ /* 0x002e660000002100 */
[----:B------:R-:W-:Y:S04]  /*76b0*/  LDGSTS.E [R5+0x5600], desc[UR16][R10.64], P6 ;  /* 0x056000000a057fae */ /* 0x000fe8000b121850 */
[----:B------:R-:W-:Y:S04]  /*76c0*/  LDGSTS.E [R5+0x5a00], desc[UR16][R14.64], P6 ;  /* 0x05a000000e057fae */ /* 0x000fe8000b121850 */
[----:B------:R-:W-:Y:S04]  /*76d0*/  LDGSTS.E [R5+0x5e00], desc[UR16][R18.64], P6 ;  /* 0x05e0000012057fae */ /* 0x000fe8000b121850 */
[----:B------:R-:W-:Y:S04]  /*76e0*/  LDGSTS.E [R5+0x6200], desc[UR16][R22.64], P6 ;  /* 0x0620000016057fae */ /* 0x000fe8000b121850 */
[----:B------:R-:W-:Y:S04]  /*76f0*/  LDGSTS.E [R5+0x6600], desc[UR16][R26.64], P6 ;  /* 0x066000001a057fae */ /* 0x000fe8000b121850 */
[----:B------:R-:W-:Y:S04]  /*7700*/  LDGSTS.E [R5+0x6a00], desc[UR16][R30.64], P6 ;  /* 0x06a000001e057fae */ /* 0x000fe8000b121850 */
[----:B------:R-:W-:Y:S01]  /*7710*/  LDGSTS.E [R5+0x6e00], desc[UR16][R34.64], P6 ;  /* 0x06e0000022057fae */ /* 0x000fe2000b121850 */
[----:B-1----:R-:W-:-:S03]  /*7720*/  SHF.R.U32.HI R96, RZ, 0x7, R97 ;  /* 0x00000007ff607819 */ /* 0x002fc60000011661 */
[----:B------:R-:W-:Y:S01]  /*7730*/  LDGSTS.E [R5+0x7200], desc[UR16][R38.64], P6 ;  /* 0x0720000026057fae */ /* 0x000fe2000b121850 */
[----:B------:R-:W-:-:S03]  /*7740*/  SHF.R.U32.HI R97, RZ, 0x7, R97 ;  /* 0x00000007ff617819 */ /* 0x000fc60000011661 */
[----:B------:R-:W-:Y:S01]  /*7750*/  LDGSTS.E [R5+0x7600], desc[UR16][R42.64], P6 ;  /* 0x076000002a057fae */ /* 0x000fe2000b121850 */
[----:B------:R-:W-:-:S03]  /*7760*/  SGXT.U32 R97, R97, 0x2 ;  /* 0x000000026161781a */ /* 0x000fc60000000000 */
[----:B------:R-:W-:Y:S04]  /*7770*/  LDGSTS.E [R5+0x7a00], desc[UR16][R46.64], P6 ;  /* 0x07a000002e057fae */ /* 0x000fe8000b121850 */
[----:B------:R-:W-:Y:S04]  /*7780*/  LDGSTS.E [R5+0x7e00], desc[UR16][R50.64], P6 ;  /* 0x07e0000032057fae */ /* 0x000fe8000b121850 */
[----:B------:R-:W0:Y:S01]  /*7790*/  LDGDEPBAR ;  /* 0x00000000000079af */ /* 0x000e220000000000 */
[----:B------:R-:W-:Y:S02]  /*77a0*/  LOP3.LUT R97, R97, 0x44, RZ, 0xfc, !PT ;  /* 0x0000004461617812 */ /* 0x000fe400078efcff */
[----:B------:R-:W-:Y:S01]  /*77b0*/  SGXT.U32 R96, R96, 0x2 ;  /* 0x000000026060781a */ /* 0x000fe20000000000 */
[----:B------:R-:W-:Y:S01]  /*77c0*/  BAR.SYNC.DEFER_BLOCKING 0x0 ;  /* 0x0000000000007b1d */ /* 0x000fe20000010000 */
[----:B------:R-:W-:-:S02]  /*77d0*/  ISETP.GE.AND P6, PT, R97, UR4, PT ;  /* 0x0000000461007c0c */ /* 0x000fc4000bfc6270 */
[----:B------:R-:W-:Y:S02]  /*77e0*/  LOP3.LUT R96, R96, 0x64, RZ, 0xfc, !PT ;  /* 0x0000006460607812 */ /* 0x000fe400078efcff */
[----:B------:R-:W-:Y:S02]  /*77f0*/  SEL R97, RZ, 0x4, P6 ;  /* 0x00000004ff617807 */ /* 0x000fe40003000000 */
[----:B------:R-:W-:Y:S02]  /*7800*/  ISETP.GE.AND P6, PT, R96, UR4, PT ;  /* 0x0000000460007c0c */ /* 0x000fe4000bfc6270 */
[----:B------:R-:W1:Y:S02]  /*7810*/  S2R R96, SR_TID.X ;  /* 0x0000000000607919 */ /* 0x000e640000002100 */
[----:B------:R-:W-:Y:S02]  /*7820*/  SEL R95, RZ, 0x4, P6 ;  /* 0x00000004ff5f7807 */ /* 0x000fe40003000000 */
[----:B-1----:R-:W-:-:S04]  /*7830*/  SHF.R.U32.HI R96, RZ, 0x7, R96 ;  /* 0x00000007ff607819 */ /* 0x002fc80000011660 */
[----:B------:R-:W-:-:S04]  /*7840*/  SGXT.U32 R96, R96, 0x2 ;  /* 0x000000026060781a */ /* 0x000fc80000000000 */
[----:B------:R-:W-:-:S04]  /*7850*/  LOP3.LUT R96, R96, 0x8, RZ, 0xfc, !PT ;  /* 0x0000000860607812 */ /* 0x000fc800078efcff */
[----:B------:R-:W-:Y:S01]  /*7860*/  ISETP.GE.AND P6, PT, R96, UR4, PT ;  /* 0x0000000460007c0c */ /* 0x000fe2000bfc6270 */
[----:B------:R-:W-:-:S04]  /*7870*/  IMAD.SHL.U32 R4, R6, 0x80, RZ ;  /* 0x0000008006047824 */ /* 0x000fc800078e00ff */
[----:B------:R-:W-:-:S05]  /*7880*/  IMAD.WIDE R54, R4, 0x4, R54 ;  /* 0x0000000404367825 */ /* 0x000fca00078e0236 */
[----:B------:R-:W-:Y:S01]  /*7890*/  @!PT LDS RZ, [RZ] ;  /* 0x00000000fffff984 */ /* 0x000fe20000000800 */
[----:B------:R-:W-:Y:S01]  /*78a0*/  @!PT LDS RZ, [RZ] ;  /* 0x00000000fffff984 */ /* 0x000fe20000000800 */
[----:B------:R-:W-:Y:S01]  /*78b0*/  @!PT LDS RZ, [RZ] ;  /* 0x00000000fffff984 */ /* 0x000fe20000000800 */
[----:B----4-:R1:W-:Y:S02]  /*78c0*/  LDGSTS.E [R103+0x70000], desc[UR16][R54.64], P0 ;  /* 0x7000000036677fae */ /* 0x0103e40008121850 */
[----:B-1----:R-:W-:Y:S02]  /*78d0*/  SEL R54, R97, RZ, P5 ;  /* 0x000000ff61367207 */ /* 0x002fe40002800000 */
[----:B------:R-:W1:Y:S02]  /*78e0*/  S2R R97, SR_TID.X ;  /* 0x0000000000617919 */ /* 0x000e640000002100 */
[----:B------:R-:W-:Y:S02]  /*78f0*/  ISETP.NE.U32.AND P0, PT, R54, RZ, PT ;  /* 0x000000ff3600720c */ /* 0x000fe40003f05070 */
[----:B------:R-:W-:Y:S02]  /*7900*/  SEL R54, RZ, 0x4, P6 ;  /* 0x00000004ff367807 */ /* 0x000fe40003000000 */
[----:B-1----:R-:W-:-:S02]  /*7910*/  SHF.R.U32.HI R96, RZ, 0x7, R97 ;  /* 0x00000007ff607819 */ /* 0x002fc40000011661 */
[----:B------:R-:W-:Y:S02]  /*7920*/  SHF.R.U32.HI R97, RZ, 0x7, R97 ;  /* 0x00000007ff617819 */ /* 0x000fe40000011661 */
[----:B------:R-:W-:Y:S02]  /*7930*/  SGXT.U32 R96, R96, 0x2 ;  /* 0x000000026060781a */ /* 0x000fe40000000000 */
[----:B------:R-:W-:Y:S02]  /*7940*/  SGXT.U32 R97, R97, 0x2 ;  /* 0x000000026161781a */ /* 0x000fe40000000000 */
[----:B------:R-:W-:Y:S02]  /*7950*/  LOP3.LUT R96, R96, 0x28, RZ, 0xfc, !PT ;  /* 0x0000002860607812 */ /* 0x000fe400078efcff */
[----:B------:R-:W-:Y:S02]  /*7960*/  LOP3.LUT R97, R97, 0x48, RZ, 0xfc, !PT ;  /* 0x0000004861617812 */ /* 0x000fe400078efcff */
[----:B------:R-:W-:-:S04]  /*7970*/  ISETP.GE.AND P6, PT, R96, UR4, PT ;  /* 0x0000000460007c0c */ /* 0x000fc8000bfc6270 */
[----:B------:R-:W-:Y:S02]  /*7980*/  SEL R55, RZ, 0x4, P6 ;  /* 0x00000004ff377807 */ /* 0x000fe40003000000 */
[----:B------:R-:W-:-:S04]  /*7990*/  ISETP.GE.AND P6, PT, R97, UR4, PT ;  /* 0x0000000461007c0c */ /* 0x000fc8000bfc6270 */
[----:B------:R-:W-:Y:S02]  /*79a0*/  SEL R123, RZ, 0x4, P6 ;  /* 0x00000004ff7b7807 */ /* 0x000fe40003000000 */
[----:B------:R-:W-:Y:S02]  /*79b0*/  ISETP.NE.U32.AND P6, PT, R91, RZ, PT ;  /* 0x000000ff5b00720c */ /* 0x000fe40003fc5070 */
[----:B------:R-:W4:Y:S01]  /*79c0*/  LDL.LU R91, [R1+0x4c0] ;  /* 0x0004c000015b7983 */ /* 0x000f220000300800 */
[----:B------:R-:W1:Y:S01]  /*79d0*/  S2R R96, SR_TID.X ;  /* 0x0000000000607919 */ /* 0x000e620000002100 */
[----:B------:R-:W2:Y:S01]  /*79e0*/  S2R R119, SR_TID.X ;  /* 0x0000000000777919 */ /* 0x000ea20000002100 */
[----:B------:R-:W-:-:S04]  /*79f0*/  IMAD.WIDE R52, R4, 0x4, R52 ;  /* 0x0000000404347825 */ /* 0x000fc800078e0234 */
[C---:B------:R-:W-:Y:S01]  /*7a00*/  IMAD.WIDE R86, R4.reuse, 0x4, R86 ;  /* 0x0000000404567825 */ /* 0x040fe200078e0256 */
[----:B------:R-:W-:Y:S03]  /*7a10*/  LDGSTS.E [R103+0x74000], desc[UR16][R52.64], P4 ;  /* 0x7400000034677fae */ /* 0x000fe6000a121850 */
[----:B---3--:R-:W-:Y:S01]  /*7a20*/  IMAD.WIDE R110, R4, 0x4, R110 ;  /* 0x00000004046e7825 */ /* 0x008fe200078e026e */
[----:B------:R-:W-:Y:S04]  /*7a30*/  LDGSTS.E [R103+0x78000], desc[UR16][R86.64], P3 ;  /* 0x7800000056677fae */ /* 0x000fe80009921850 */
[----:B------:R3:W-:Y:S01]  /*7a40*/  LDGSTS.E [R103+0x7c000], desc[UR16][R110.64], P2 ;  /* 0x7c0000006e677fae */ /* 0x0007e20009121850 */
[----:B-1----:R-:W-:-:S02]  /*7a50*/  SHF.R.U32.HI R97, RZ, 0x7, R96 ;  /* 0x00000007ff617819 */ /* 0x002fc40000011660 */
[----:B------:R-:W-:Y:S02]  /*7a60*/  SEL R96, R95, RZ, P5 ;  /* 0x000000ff5f607207 */ /* 0x000fe40002800000 */
[----:B------:R-:W1:Y:S01]  /*7a70*/  S2R R95, SR_TID.X ;  /* 0x00000000005f7919 */ /* 0x000e620000002100 */
[----:B------:R-:W-:Y:S01]  /*7a80*/  SGXT.U32 R97, R97, 0x2 ;  /* 0x000000026161781a */ /* 0x000fe20000000000 */
[----:B---3--:R-:W3:Y:S03]  /*7a90*/  S2R R111, SR_TID.X ;  /* 0x00000000006f7919 */ /* 0x008ee60000002100 */
[----:B------:R-:W-:-:S04]  /*7aa0*/  LOP3.LUT R97, R97, 0x68, RZ, 0xfc, !PT ;  /* 0x0000006861617812 */ /* 0x000fc800078efcff */
[----:B------:R-:W-:Y:S02]  /*7ab0*/  ISETP.GE.AND P4, PT, R97, UR4, PT ;  /* 0x0000000461007c0c */ /* 0x000fe4000bf86270 */
[--C-:B--2---:R-:W-:Y:S02]  /*7ac0*/  SHF.R.U32.HI R97, RZ, 0x7, R119.reuse ;  /* 0x00000007ff617819 */ /* 0x104fe40000011677 */
[----:B------:R-:W-:-:S04]  /*7ad0*/  SHF.R.U32.HI R119, RZ, 0x7, R119 ;  /* 0x00000007ff777819 */ /* 0x000fc80000011677 */
[----:B------:R-:W-:Y:S02]  /*7ae0*/  SGXT.U32 R119, R119, 0x2 ;  /* 0x000000027777781a */ /* 0x000fe40000000000 */
[----:B------:R-:W-:Y:S02]  /*7af0*/  SGXT.U32 R97, R97, 0x2 ;  /* 0x000000026161781a */ /* 0x000fe40000000000 */
[----:B------:R-:W-:Y:S02]  /*7b00*/  LOP3.LUT R119, R119, 0xc, RZ, 0xfc, !PT ;  /* 0x0000000c77777812 */ /* 0x000fe400078efcff */
[----:B------:R-:W-:Y:S02]  /*7b10*/  SEL R53, RZ, 0x4, P4 ;  /* 0x00000004ff357807 */ /* 0x000fe40002000000 */
[----:B------:R-:W-:Y:S02]  /*7b20*/  ISETP.GE.AND P4, PT, R119, UR4, PT ;  /* 0x0000000477007c0c */ /* 0x000fe4000bf86270 */
[----:B------:R-:W-:-:S02]  /*7b30*/  LOP3.LUT R97, R97, 0x2c, RZ, 0xfc, !PT ;  /* 0x0000002c61617812 */ /* 0x000fc400078efcff */
[----:B------:R-:W-:Y:S02]  /*7b40*/  SEL R113, RZ, 0x4, P4 ;  /* 0x00000004ff717807 */ /* 0x000fe40002000000 */
[----:B------:R-:W-:Y:S02]  /*7b50*/  ISETP.GE.AND P4, PT, R97, UR4, PT ;  /* 0x0000000461007c0c */ /* 0x000fe4000bf86270 */
[----:B------:R-:W-:Y:S02]  /*7b60*/  SEL R52, R55, RZ, P5 ;  /* 0x000000ff37347207 */ /* 0x000fe40002800000 */
[----:B-1----:R-:W-:Y:S02]  /*7b70*/  SHF.R.U32.HI R95, RZ, 0x7, R95 ;  /* 0x00000007ff5f7819 */ /* 0x002fe4000001165f */
[----:B------:R-:W-:Y:S02]  /*7b80*/  SEL R116, RZ, 0x4, P4 ;  /* 0x00000004ff747807 */ /* 0x000fe40002000000 */
[----:B------:R-:W-:-:S02]  /*7b90*/  ISETP.NE.U32.AND P4, PT, R52, RZ, PT ;  /* 0x000000ff3400720c */ /* 0x000fc40003f85070 */
[----:B------:R-:W-:Y:S02]  /*7ba0*/  SGXT.U32 R95, R95, 0x2 ;  /* 0x000000025f5f781a */ /* 0x000fe40000000000 */
[----:B------:R-:W-:Y:S01]  /*7bb0*/  SEL R52, R123, RZ, P5 ;  /* 0x000000ff7b347207 */ /* 0x000fe20002800000 */
[----:B------:R-:W-:Y:S01]  /*7bc0*/  IMAD.WIDE R114, R4, 0x4, R114 ;  /* 0x0000000404727825 */ /* 0x000fe200078e0272 */
[--C-:B---3--:R-:W-:Y:S02]  /*7bd0*/  SHF.R.U32.HI R123, RZ, 0x7, R111.reuse ;  /* 0x00000007ff7b7819 */ /* 0x108fe4000001166f */
[----:B------:R-:W-:Y:S02]  /*7be0*/  LOP3.LUT R95, R95, 0x34, RZ, 0xfc, !PT ;  /* 0x000000345f5f7812 */ /* 0x000fe400078efcff */
[----:B------:R-:W-:Y:S01]  /*7bf0*/  SGXT.U32 R123, R123, 0x2 ;  /* 0x000000027b7b781a */ /* 0x000fe20000000000 */
[----:B------:R1:W-:Y:S01]  /*7c00*/  LDGSTS.E [R118+0x70000], desc[UR16][R114.64], P1 ;  /* 0x7000000072767fae */ /* 0x0003e20008921850 */
[----:B------:R-:W-:-:S02]  /*7c10*/  SHF.R.U32.HI R111, RZ, 0x7, R111 ;  /* 0x00000007ff6f7819 */ /* 0x000fc4000001166f */
[----:B------:R-:W-:Y:S02]  /*7c20*/  ISETP.GE.AND P1, PT, R95, UR4, PT ;  /* 0x000000045f007c0c */ /* 0x000fe4000bf26270 */
[----:B------:R-:W-:Y:S02]  /*7c30*/  LOP3.LUT R123, R123, 0x54, RZ, 0xfc, !PT ;  /* 0x000000547b7b7812 */ /* 0x000fe400078efcff */
[----:B------:R-:W-:Y:S02]  /*7c40*/  SGXT.U32 R111, R111, 0x2 ;  /* 0x000000026f6f781a */ /* 0x000fe40000000000 */
[----:B------:R-:W-:Y:S02]  /*7c50*/  SEL R95, RZ, 0x4, P1 ;  /* 0x00000004ff5f7807 */ /* 0x000fe40000800000 */
[----:B------:R-:W-:Y:S02]  /*7c60*/  LOP3.LUT R111, R111, 0x74, RZ, 0xfc, !PT ;  /* 0x000000746f6f7812 */ /* 0x000fe400078efcff */
[----:B------:R-:W-:-:S04]  /*7c70*/  ISETP.GE.AND P1, PT, R123, UR4, PT ;  /* 0x000000047b007c0c */ /* 0x000fc8000bf26270 */
[----:B------:R-:W-:Y:S02]  /*7c80*/  SEL R123, RZ, 0x4, P1 ;  /* 0x00000004ff7b7807 */ /* 0x000fe40000800000 */
[----:B------:R-:W-:Y:S02]  /*7c90*/  ISETP.GE.AND P1, PT, R111, UR4, PT ;  /* 0x000000046f007c0c */ /* 0x000fe4000bf26270 */
[----:B------:R-:W2:Y:S01]  /*7ca0*/  S2R R111, SR_TID.X ;  /* 0x00000000006f7919 */ /* 0x000ea20000002100 */
[----:B-1----:R-:W1:Y:S01]  /*7cb0*/  S2R R114, SR_TID.X ;  /* 0x0000000000727919 */ /* 0x002e620000002100 */
[----:B------:R-:W3:Y:S01]  /*7cc0*/  S2R R119, SR_TID.X ;  /* 0x0000000000777919 */ /* 0x000ee20000002100 */
[----:B------:R-:W-:Y:S02]  /*7cd0*/  SEL R115, RZ, 0x4, P1 ;  /* 0x00000004ff737807 */ /* 0x000fe40000800000 */
[----:B--2---:R-:W-:-:S04]  /*7ce0*/  SHF.R.U32.HI R111, RZ, 0x7, R111 ;  /* 0x00000007ff6f7819 */ /* 0x004fc8000001166f */
[----:B------:R-:W-:-:S04]  /*7cf0*/  SGXT.U32 R111, R111, 0x2 ;  /* 0x000000026f6f781a */ /* 0x000fc80000000000 */
[----:B------:R-:W-:-:S04]  /*7d00*/  LOP3.LUT R111, R111, 0x18, RZ, 0xfc, !PT ;  /* 0x000000186f6f7812 */ /* 0x000fc800078efcff */
[----:B------:R-:W-:Y:S02]  /*7d10*/  ISETP.GE.AND P1, PT, R111, UR4, PT ;  /* 0x000000046f007c0c */ /* 0x000fe4000bf26270 */
[----:B-1----:R-:W-:Y:S02]  /*7d20*/  SHF.R.U32.HI R111, RZ, 0x7, R114 ;  /* 0x00000007ff6f7819 */ /* 0x002fe40000011672 */
[----:B---3--:R-:W-:Y:S02]  /*7d30*/  SHF.R.U32.HI R101, RZ, 0x7, R119 ;  /* 0x00000007ff657819 */ /* 0x008fe40000011677 */
[----:B------:R-:W-:Y:S02]  /*7d40*/  SGXT.U32 R111, R111, 0x2 ;  /* 0x000000026f6f781a */ /* 0x000fe40000000000 */
[----:B------:R-:W-:Y:S02]  /*7d50*/  SGXT.U32 R101, R101, 0x2 ;  /* 0x000000026565781a */ /* 0x000fe40000000000 */
[----:B------:R-:W-:-:S02]  /*7d60*/  LOP3.LUT R111, R111, 0x38, RZ, 0xfc, !PT ;  /* 0x000000386f6f7812 */ /* 0x000fc400078efcff */
[----:B------:R-:W-:Y:S02]  /*7d70*/  SHF.R.U32.HI R114, RZ, 0x7, R114 ;  /* 0x00000007ff727819 */ /* 0x000fe40000011672 */
[----:B------:R-:W-:Y:S02]  /*7d80*/  LOP3.LUT R101, R101, 0x4c, RZ, 0xfc, !PT ;  /* 0x0000004c65657812 */ /* 0x000fe400078efcff */
[----:B------:R-:W-:Y:S02]  /*7d90*/  SEL R110, RZ, 0x4, P1 ;  /* 0x00000004ff6e7807 */ /* 0x000fe40000800000 */
[----:B------:R-:W-:Y:S01]  /*7da0*/  SGXT.U32 R114, R114, 0x2 ;  /* 0x000000027272781a */ /* 0x000fe20000000000 */
[----:B------:R-:W-:Y:S01]  /*7db0*/  IMAD.WIDE R104, R4, 0x4, R104 ;  /* 0x0000000404687825 */ /* 0x000fe200078e0268 */
[----:B------:R-:W-:Y:S02]  /*7dc0*/  ISETP.GE.AND P1, PT, R111, UR4, PT ;  /* 0x000000046f007c0c */ /* 0x000fe4000bf26270 */
[----:B------:R-:W1:Y:S01]  /*7dd0*/  S2R R111, SR_TID.X ;  /* 0x00000000006f7919 */ /* 0x000e620000002100 */
[----:B------:R-:W-:-:S02]  /*7de0*/  ISETP.GE.AND P3, PT, R101, UR4, PT ;  /* 0x0000000465007c0c */ /* 0x000fc4000bf66270 */
[----:B------:R-:W-:Y:S01]  /*7df0*/  LOP3.LUT R114, R114, 0x58, RZ, 0xfc, !PT ;  /* 0x0000005872727812 */ /* 0x000fe200078efcff */
[----:B------:R-:W2:Y:S01]  /*7e00*/  S2R R101, SR_TID.X ;  /* 0x0000000000657919 */ /* 0x000ea20000002100 */
[----:B------:R3:W-:Y:S02]  /*7e10*/  LDGSTS.E [R118+0x74000], desc[UR16][R104.64], P6 ;  /* 0x7400000068767fae */ /* 0x0007e4000b121850 */
[----:B---3--:R-:W-:Y:S02]  /*7e20*/  SEL R105, RZ, 0x4, P1 ;  /* 0x00000004ff697807 */ /* 0x008fe40000800000 */
[----:B------:R-:W-:Y:S02]  /*7e30*/  ISETP.GE.AND P1, PT, R114, UR4, PT ;  /* 0x0000000472007c0c */ /* 0x000fe4000bf26270 */
[----:B------:R-:W3:Y:S01]  /*7e40*/  S2R R114, SR_TID.X ;  /* 0x0000000000727919 */ /* 0x000ee20000002100 */
[----:B------:R-:W-:-:S04]  /*7e50*/  SHF.R.U32.HI R100, RZ, 0x7, R119 ;  /* 0x00000007ff647819 */ /* 0x000fc80000011677 */
[----:B------:R-:W-:Y:S02]  /*7e60*/  SGXT.U32 R100, R100, 0x2 ;  /* 0x000000026464781a */ /* 0x000fe40000000000 */
[----:B-1----:R-:W-:Y:S02]  /*7e70*/  SHF.R.U32.HI R111, RZ, 0x7, R111 ;  /* 0x00000007ff6f7819 */ /* 0x002fe4000001166f */
[----:B------:R-:W-:Y:S02]  /*7e80*/  LOP3.LUT R100, R100, 0x6c, RZ, 0xfc, !PT ;  /* 0x0000006c64647812 */ /* 0x000fe400078efcff */
[----:B--2---:R-:W-:Y:S02]  /*7e90*/  SHF.R.U32.HI R103, RZ, 0x7, R101 ;  /* 0x00000007ff677819 */ /* 0x004fe40000011665 */
[----:B------:R-:W-:Y:S02]  /*7ea0*/  SGXT.U32 R111, R111, 0x2 ;  /* 0x000000026f6f781a */ /* 0x000fe40000000000 */
[----:B------:R-:W-:-:S02]  /*7eb0*/  SGXT.U32 R103, R103, 0x2 ;  /* 0x000000026767781a */ /* 0x000fc40000000000 */
[----:B------:R-:W-:Y:S02]  /*7ec0*/  SEL R87, RZ, 0x4, P3 ;  /* 0x00000004ff577807 */ /* 0x000fe40001800000 */
[----:B------:R-:W-:Y:S02]  /*7ed0*/  ISETP.GE.AND P3, PT, R100, UR4, PT ;  /* 0x0000000464007c0c */ /* 0x000fe4000bf66270 */
[----:B------:R-:W-:Y:S02]  /*7ee0*/  LOP3.LUT R111, R111, 0x78, RZ, 0xfc, !PT ;  /* 0x000000786f6f7812 */ /* 0x000fe400078efcff */
[--C-:B------:R-:W-:Y:S02]  /*7ef0*/  SHF.R.U32.HI R100, RZ, 0x7, R119.reuse ;  /* 0x00000007ff647819 */ /* 0x100fe40000011677 */
[----:B------:R-:W-:Y:S02]  /*7f00*/  SHF.R.U32.HI R119, RZ, 0x7, R119 ;  /* 0x00000007ff777819 */ /* 0x000fe40000011677 */
[----:B------:R-:W-:-:S02]  /*7f10*/  LOP3.LUT R103, R103, 0x50, RZ, 0xfc, !PT ;  /* 0x0000005067677812 */ /* 0x000fc400078efcff */
[----:B------:R-:W-:Y:S02]  /*7f20*/  SGXT.U32 R119, R119, 0x2 ;  /* 0x000000027777781a */ /* 0x000fe40000000000 */
[----:B------:R-:W-:Y:S02]  /*7f30*/  ISETP.GE.AND P2, PT, R103, UR4, PT ;  /* 0x0000000467007c0c */ /* 0x000fe4000bf46270 */
[----:B------:R-:W-:Y:S02]  /*7f40*/  SHF.R.U32.HI R103, RZ, 0x7, R101 ;  /* 0x00000007ff677819 */ /* 0x000fe40000011665 */
[----:B------:R-:W-:Y:S02]  /*7f50*/  LOP3.LUT R119, R119, 0x10, RZ, 0xfc, !PT ;  /* 0x0000001077777812 */ /* 0x000fe400078efcff */
[----:B------:R-:W-:Y:S02]  /*7f60*/  SGXT.U32 R100, R100, 0x2 ;  /* 0x000000026464781a */ /* 0x000fe40000000000 */
[----:B------:R-:W-:-:S02]  /*7f70*/  SGXT.U32 R103, R103, 0x2 ;  /* 0x000000026767781a */ /* 0x000fc40000000000 */
[----:B------:R-:W-:Y:S02]  /*7f80*/  SHF.R.U32.HI R99, RZ, 0x7, R101 ;  /* 0x00000007ff637819 */ /* 0x000fe40000011665 */
[----:B------:R-:W-:Y:S02]  /*7f90*/  SEL R117, RZ, 0x4, P3 ;  /* 0x00000004ff757807 */ /* 0x000fe40001800000 */
[----:B------:R-:W-:Y:S02]  /*7fa0*/  ISETP.GE.AND P3, PT, R119, UR4, PT ;  /* 0x0000000477007c0c */ /* 0x000fe4000bf66270 */
[----:B------:R-:W-:Y:S02]  /*7fb0*/  LOP3.LUT R100, R100, 0x30, RZ, 0xfc, !PT ;  /* 0x0000003064647812 */ /* 0x000fe400078efcff */
[----:B------:R-:W-:Y:S02]  /*7fc0*/  LOP3.LUT R103, R103, 0x70, RZ, 0xfc, !PT ;  /* 0x0000007067677812 */ /* 0x000fe400078efcff */
[----:B------:R-:W-:-:S02]  /*7fd0*/  SGXT.U32 R99, R99, 0x2 ;  /* 0x000000026363781a */ /* 0x000fc40000000000 */
[----:B------:R-:W-:Y:S02]  /*7fe0*/  SEL R119, RZ, 0x4, P3 ;  /* 0x00000004ff777807 */ /* 0x000fe40001800000 */
[----:B------:R-:W-:Y:S02]  /*7ff0*/  SEL R101, RZ, 0x4, P2 ;  /* 0x00000004ff657807 */ /* 0x000fe40001000000 */
[----:B------:R-:W-:Y:S02]  /*8000*/  ISETP.GE.AND P3, PT, R100, UR4, PT ;  /* 0x0000000464007c0c */ /* 0x000fe4000bf66270 */
[----:B------:R-:W-:Y:S02]  /*8010*/  ISETP.GE.AND P2, PT, R103, UR4, PT ;  /* 0x0000000467007c0c */ /* 0x000fe4000bf46270 */
[----:B------:R-:W-:Y:S02]  /*8020*/  LOP3.LUT R99, R99, 0x14, RZ, 0xfc, !PT ;  /* 0x0000001463637812 */ /* 0x000fe400078efcff */
[----:B------:R-:W-:-:S02]  /*8030*/  SEL R100, RZ, 0x4, P3 ;  /* 0x00000004ff647807 */ /* 0x000fc40001800000 */
[----:B------:R-:W-:Y:S02]  /*8040*/  SEL R103, RZ, 0x4, P2 ;  /* 0x00000004ff677807 */ /* 0x000fe40001000000 */
[----:B------:R-:W-:Y:S01]  /*8050*/  ISETP.GE.AND P2, PT, R99, UR4, PT ;  /* 0x0000000463007c0c */ /* 0x000fe2000bf46270 */
[----:B----4-:R-:W-:-:S05]  /*8060*/  IMAD.WIDE R90, R4, 0x4, R90 ;  /* 0x00000004045a7825 */ /* 0x010fca00078e025a */
[----:B------:R1:W-:Y:S01]  /*8070*/  LDGSTS.E [R118+0x78000], desc[UR16][R90.64], P0 ;  /* 0x780000005a767fae */ /* 0x0003e20008121850 */
[----:B------:R-:W-:Y:S02]  /*8080*/  ISETP.GE.AND P0, PT, R111, UR4, PT ;  /* 0x000000046f007c0c */ /* 0x000fe4000bf06270 */
[--C-:B---3--:R-:W-:Y:S02]  /*8090*/  SHF.R.U32.HI R111, RZ, 0x7, R114.reuse ;  /* 0x00000007ff6f7819 */ /* 0x108fe40000011672 */
[----:B-1----:R-:W-:-:S04]  /*80a0*/  SHF.R.U32.HI R91, RZ, 0x7, R114 ;  /* 0x00000007ff5b7819 */ /* 0x002fc80000011672 */
[----:B------:R-:W-:Y:S02]  /*80b0*/  SGXT.U32 R91, R91, 0x2 ;  /* 0x000000025b5b781a */ /* 0x000fe40000000000 */
[----:B------:R-:W-:Y:S02]  /*80c0*/  SGXT.U32 R111, R111, 0x2 ;  /* 0x000000026f6f781a */ /* 0x000fe40000000000 */
[----:B------:R-:W-:Y:S02]  /*80d0*/  LOP3.LUT R91, R91, 0x1c, RZ, 0xfc, !PT ;  /* 0x0000001c5b5b7812 */ /* 0x000fe400078efcff */
[----:B------:R-:W-:Y:S02]  /*80e0*/  LOP3.LUT R111, R111, 0x3c, RZ, 0xfc, !PT ;  /* 0x0000003c6f6f7812 */ /* 0x000fe400078efcff */
[----:B------:R-:W-:-:S04]  /*80f0*/  ISETP.GE.AND P6, PT, R91, UR4, PT ;  /* 0x000000045b007c0c */ /* 0x000fc8000bfc6270 */
[----:B------:R-:W-:Y:S02]  /*8100*/  SEL R55, RZ, 0x4, P6 ;  /* 0x00000004ff377807 */ /* 0x000fe40003000000 */
[----:B------:R-:W-:Y:S02]  /*8110*/  ISETP.GE.AND P6, PT, R111, UR4, PT ;  /* 0x000000046f007c0c */ /* 0x000fe4000bfc6270 */
[--C-:B------:R-:W-:Y:S02]  /*8120*/  SHF.R.U32.HI R111, RZ, 0x7, R114.reuse ;  /* 0x00000007ff6f7819 */ /* 0x100fe40000011672 */
[----:B------:R-:W-:Y:S02]  /*8130*/  SHF.R.U32.HI R114, RZ, 0x7, R114 ;  /* 0x00000007ff727819 */ /* 0x000fe40000011672 */
[----:B------:R-:W-:Y:S02]  /*8140*/  ISETP.NE.U32.AND P3, PT, R52, RZ, PT ;  /* 0x000000ff3400720c */ /* 0x000fe40003f65070 */
[----:B------:R-:W-:-:S02]  /*8150*/  SGXT.U32 R114, R114, 0x2 ;  /* 0x000000027272781a */ /* 0x000fc40000000000 */
[----:B------:R-:W-:Y:S02]  /*8160*/  SEL R52, R53, RZ, P5 ;  /* 0x000000ff35347207 */ /* 0x000fe40002800000 */
[----:B------:R-:W-:Y:S02]  /*8170*/  LOP3.LUT R114, R114, 0x5c, RZ, 0xfc, !PT ;  /* 0x0000005c72727812 */ /* 0x000fe400078efcff */
[----:B------:R-:W-:Y:S02]  /*8180*/  SEL R99, RZ, 0x4, P2 ;  /* 0x00000004ff637807 */ /* 0x000fe40001000000 */
[----:B------:R-:W-:Y:S02]  /*8190*/  SGXT.U32 R111, R111, 0x2 ;  /* 0x000000026f6f781a */ /* 0x000fe40000000000 */
[----:B------:R-:W-:Y:S02]  /*81a0*/  SEL R97, R54, RZ, P5 ;  /* 0x000000ff36617207 */ /* 0x000fe40002800000 */
[----:B------:R-:W-:-:S02]  /*81b0*/  ISETP.NE.U32.AND P2, PT, R52, RZ, PT ;  /* 0x000000ff3400720c */ /* 0x000fc40003f45070 */
[----:B------:R-:W-:Y:S02]  /*81c0*/  SEL R52, R113, RZ, P5 ;  /* 0x000000ff71347207 */ /* 0x000fe40002800000 */
[----:B------:R-:W-:Y:S01]  /*81d0*/  SEL R54, RZ, 0x4, P6 ;  /* 0x00000004ff367807 */ /* 0x000fe20003000000 */
[----:B------:R-:W2:Y:S01]  /*81e0*/  LDL.LU R113, [R1+0x4bc] ;  /* 0x0004bc0001717983 */ /* 0x000ea20000300800 */
[----:B------:R-:W-:Y:S02]  /*81f0*/  ISETP.GE.AND P6, PT, R114, UR4, PT ;  /* 0x0000000472007c0c */ /* 0x000fe4000bfc6270 */
[----:B------:R-:W-:Y:S02]  /*8200*/  LOP3.LUT R111, R111, 0x7c, RZ, 0xfc, !PT ;  /* 0x0000007c6f6f7812 */ /* 0x000fe400078efcff */
[----:B------:R-:W-:Y:S02]  /*8210*/  SEL R104, RZ, 0x4, P1 ;  /* 0x00000004ff687807 */ /* 0x000fe40000800000 */
[----:B------:R-:W-:-:S02]  /*8220*/  ISETP.NE.U32.AND P1, PT, R52, RZ, PT ;  /* 0x000000ff3400720c */ /* 0x000fc40003f25070 */
[----:B------:R-:W-:Y:S02]  /*8230*/  SEL R52, R116, RZ, P5 ;  /* 0x000000ff74347207 */ /* 0x000fe40002800000 */
[----:B------:R-:W-:Y:S01]  /*8240*/  SEL R53, RZ, 0x4, P6 ;  /* 0x00000004ff357807 */ /* 0x000fe20003000000 */
[----:B------:R-:W3:Y:S01]  /*8250*/  LDL.LU R116, [R1+0x4b8] ;  /* 0x0004b80001747983 */ /* 0x000ee20000300800 */
[----:B------:R-:W-:Y:S02]  /*8260*/  ISETP.GE.AND P6, PT, R111, UR4, PT ;  /* 0x000000046f007c0c */ /* 0x000fe4000bfc6270 */
[----:B------:R-:W-:Y:S02]  /*8270*/  SEL R86, RZ, 0x4, P0 ;  /* 0x00000004ff567807 */ /* 0x000fe40000000000 */
[----:B------:R-:W-:Y:S02]  /*8280*/  ISETP.NE.U32.AND P0, PT, R52, RZ, PT ;  /* 0x000000ff3400720c */ /* 0x000fe40003f05070 */
[----:B------:R-:W-:-:S02]  /*8290*/  SEL R52, RZ, 0x4, P6 ;  /* 0x00000004ff347807 */ /* 0x000fc40003000000 */
[----:B------:R-:W-:Y:S02]  /*82a0*/  SEL R90, R117, RZ, P5 ;  /* 0x000000ff755a7207 */ /* 0x000fe40002800000 */
[----:B------:R-:W3:Y:S01]  /*82b0*/  LDL.LU R117, [R1+0x4b4] ;  /* 0x0004b40001757983 */ /* 0x000ee20000300800 */
[----:B------:R-:W-:Y:S02]  /*82c0*/  SEL R91, R119, RZ, P5 ;  /* 0x000000ff775b7207 */ /* 0x000fe40002800000 */
[----:B------:R-:W-:Y:S01]  /*82d0*/  SEL R111, R100, RZ, P5 ;  /* 0x000000ff646f7207 */ /* 0x000fe20002800000 */
[----:B------:R-:W4:Y:S01]  /*82e0*/  LDL.LU R119, [R1+0x4b0] ;  /* 0x0004b00001777983 */ /* 0x000f220000300800 */
[----:B------:R-:W-:Y:S02]  /*82f0*/  SEL R0, R0, RZ, P5 ;  /* 0x000000ff00007207 */ /* 0x000fe40002800000 */
[----:B------:R-:W-:Y:S01]  /*8300*/  SEL R87, R87, RZ, P5 ;  /* 0x000000ff57577207 */ /* 0x000fe20002800000 */
[----:B------:R-:W4:Y:S01]  /*8310*/  LDL.LU R100, [R1+0x4ac] ;  /* 0x0004ac0001647983 */ /* 0x000f220000300800 */
[----:B------:R-:W-:-:S02]  /*8320*/  SEL R114, R101, RZ, P5 ;  /* 0x000000ff65727207 */ /* 0x000fc40002800000 */
[----:B------:R-:W-:Y:S01]  /*8330*/  SEL R103, R103, RZ, P5 ;  /* 0x000000ff67677207 */ /* 0x000fe20002800000 */
[----:B------:R-:W4:Y:S01]  /*8340*/  LDL.LU R101, [R1+0x4a8] ;  /* 0x0004a80001657983 */ /* 0x000f220000300800 */
[----:B------:R-:W-:Y:S02]  /*8350*/  SEL R99, R99, RZ, P5 ;  /* 0x000000ff63637207 */ /* 0x000fe40002800000 */
[----:B------:R-:W-:Y:S02]  /*8360*/  SEL R95, R95, RZ, P5 ;  /* 0x000000ff5f5f7207 */ /* 0x000fe40002800000 */
[----:B------:R-:W-:Y:S02]  /*8370*/  SEL R123, R123, RZ, P5 ;  /* 0x000000ff7b7b7207 */ /* 0x000fe40002800000 */
[----:B------:R-:W-:Y:S02]  /*8380*/  SEL R115, R115, RZ, P5 ;  /* 0x000000ff73737207 */ /* 0x000fe40002800000 */
[----:B------:R-:W-:-:S02]  /*8390*/  SEL R110, R110, RZ, P5 ;  /* 0x000000ff6e6e7207 */ /* 0x000fc40002800000 */
[----:B------:R-:W-:Y:S02]  /*83a0*/  SEL R105, R105, RZ, P5 ;  /* 0x000000ff69697207 */ /* 0x000fe40002800000 */
[----:B------:R-:W-:Y:S02]  /*83b0*/  SEL R104, R104, RZ, P5 ;  /* 0x000000ff68687207 */ /* 0x000fe40002800000 */
[----:B------:R-:W-:Y:S02]  /*83c0*/  SEL R86, R86, RZ, P5 ;  /* 0x000000ff56567207 */ /* 0x000fe40002800000 */
[----:B------:R-:W-:Y:S02]  /*83d0*/  SEL R55, R55, RZ, P5 ;  /* 0x000000ff37377207 */ /* 0x000fe40002800000 */
[----:B------:R-:W-:Y:S02]  /*83e0*/  SEL R54, R54, RZ, P5 ;  /* 0x000000ff36367207 */ /* 0x000fe40002800000 */
[----:B------:R-:W-:-:S02]  /*83f0*/  SEL R53, R53, RZ, P5 ;  /* 0x000000ff35357207 */ /* 0x000fc40002800000 */
[----:B------:R-:W-:Y:S02]  /*8400*/  SEL R52, R52, RZ, P5 ;  /* 0x000000ff34347207 */ /* 0x000fe40002800000 */
[----:B------:R-:W-:Y:S02]  /*8410*/  ISETP.NE.U32.AND P5, PT, R96, RZ, PT ;  /* 0x000000ff6000720c */ /* 0x000fe40003fa5070 */
[----:B------:R-:W4:Y:S01]  /*8420*/  LDL.LU R96, [R1+0x4a4] ;  /* 0x0004a40001607983 */ /* 0x000f220000300800 */
[----:B------:R-:W-:-:S03]  /*8430*/  ISETP.NE.U32.AND P6, PT, R97, RZ, PT ;  /* 0x000000ff6100720c */ /* 0x000fc60003fc5070 */
[----:B------:R-:W4:Y:S01]  /*8440*/  LDL.LU R97, [R1+0x4a0] ;  /* 0x0004a00001617983 */ /* 0x000f220000300800 */
[----:B------:R-:W-:-:S04]  /*8450*/  IMAD.WIDE R76, R4, 0x4, R76 ;  /* 0x00000004044c7825 */ /* 0x000fc800078e024c */
[C---:B------:R-:W-:Y:S02]  /*8460*/  IMAD.WIDE R80, R4.reuse, 0x4, R80 ;  /* 0x0000000404507825 */ /* 0x040fe400078e0250 */
[----:B------:R1:W-:Y:S02]  /*8470*/  LDGSTS.E [R118+0x7c000], desc[UR16][R76.64], P5 ;  /* 0x7c0000004c767fae */ /* 0x0003e4000a921850 */
[----:B------:R-:W-:Y:S01]  /*8480*/  IMAD.WIDE R70, R4, 0x4, R70 ;  /* 0x0000000404467825 */ /* 0x000fe200078e0246 */
[----:B------:R-:W-:-:S03]  /*8490*/  ISETP.NE.U32.AND P5, PT, R87, RZ, PT ;  /* 0x000000ff5700720c */ /* 0x000fc60003fa5070 */
[----:B------:R-:W-:-:S04]  /*84a0*/  IMAD.WIDE R108, R4, 0x4, R108 ;  /* 0x00000004046c7825 */ /* 0x000fc800078e026c */
[----:B------:R-:W-:-:S04]  /*84b0*/  IMAD.WIDE R106, R4, 0x4, R106 ;  /* 0x00000004046a7825 */ /* 0x000fc800078e026a */
[----:B--2---:R-:W-:-:S04]  /*84c0*/  IMAD.WIDE R112, R4, 0x4, R112 ;  /* 0x0000000404707825 */ /* 0x004fc800078e0270 */
[----:B---3--:R-:W-:-:S04]  /*84d0*/  IMAD.WIDE R116, R4, 0x4, R116 ;  /* 0x0000000404747825 */ /* 0x008fc800078e0274 */
[----:B----4-:R-:W-:-:S04]  /*84e0*/  IMAD.WIDE R100, R4, 0x4, R100 ;  /* 0x0000000404647825 */ /* 0x010fc800078e0264 */
[----:B------:R-:W-:-:S05]  /*84f0*/  IMAD.WIDE R96, R4, 0x4, R96 ;  /* 0x0000000404607825 */ /* 0x000fca00078e0260 */
[----:B------:R-:W-:Y:S04]  /*8500*/  LDGSTS.E [R119+0x70000], desc[UR16][R96.64], P6 ;  /* 0x7000000060777fae */ /* 0x000fe8000b121850 */
[----:B------:R-:W-:Y:S04]  /*8510*/  LDGSTS.E [R119+0x74000], desc[UR16][R80.64], P4 ;  /* 0x7400000050777fae */ /* 0x000fe8000a121850 */
[----:B------:R-:W-:Y:S04]  /*8520*/  LDGSTS.E [R119+0x78000], desc[UR16][R70.64], P3 ;  /* 0x7800000046777fae */ /* 0x000fe80009921850 */
[----:B------:R-:W-:Y:S01]  /*8530*/  LDGSTS.E [R119+0x7c000], desc[UR16][R100.64], P2 ;  /* 0x7c00000064777fae */ /* 0x000fe20009121850 */
[----:B------:R-:W-:-:S03]  /*8540*/  ISETP.NE.U32.AND P6, PT, R90, RZ, PT ;  /* 0x000000ff5a00720c */ /* 0x000fc60003fc5070 */
[----:B------:R-:W-:Y:S01]  /*8550*/  LDGSTS.E [R120+0x70000], desc[UR16][R116.64], P1 ;  /* 0x7000000074787fae */ /* 0x000fe20008921850 */
[----:B------:R-:W-:-:S03]  /*8560*/  ISETP.NE.U32.AND P1, PT, R103, RZ, PT ;  /* 0x000000ff6700720c */ /* 0x000fc60003f25070 */
[----:B------:R-:W-:Y:S01]  /*8570*/  LDGSTS.E [R120+0x74000], desc[UR16][R112.64], P0 ;  /* 0x7400000070787fae */ /* 0x000fe20008121850 */
[----:B------:R-:W-:-:S03]  /*8580*/  ISETP.NE.U32.AND P0, PT, R99, RZ, PT ;  /* 0x000000ff6300720c */ /* 0x000fc60003f05070 */
[----:B------:R-:W2:Y:S04]  /*8590*/  LDL.LU R103, [R1+0x49c] ;  /* 0x00049c0001677983 */ /* 0x000ea80000300800 */
[----:B------:R-:W3:Y:S04]  /*85a0*/  LDL.LU R99, [R1+0x498] ;  /* 0x0004980001637983 */ /* 0x000ee80000300800 */
[----:B------:R-:W-:Y:S01]  /*85b0*/  LDGSTS.E [R120+0x78000], desc[UR16][R108.64], P5 ;  /* 0x780000006c787fae */ /* 0x000fe2000a921850 */
[----:B------:R-:W-:-:S03]  /*85c0*/  ISETP.NE.U32.AND P5, PT, R95, RZ, PT ;  /* 0x000000ff5f00720c */ /* 0x000fc60003fa5070 */
[----:B------:R-:W4:Y:S04]  /*85d0*/  LDL.LU R95, [R1+0x494] ;  /* 0x00049400015f7983 */ /* 0x000f280000300800 */
[----:B------:R-:W-:Y:S01]  /*85e0*/  LDGSTS.E [R120+0x7c000], desc[UR16][R106.64], P6 ;  /* 0x7c0000006a787fae */ /* 0x000fe2000b121850 */
[----:B------:R-:W-:-:S03]  /*85f0*/  ISETP.NE.U32.AND P6, PT, R123, RZ, PT ;  /* 0x000000ff7b00720c */ /* 0x000fc60003fc5070 */
[----:B------:R-:W4:Y:S01]  /*8600*/  LDL.LU R123, [R1+0x490] ;  /* 0x00049000017b7983 */ /* 0x000f220000300800 */
[----:B------:R-:W-:Y:S01]  /*8610*/  ISETP.NE.U32.AND P4, PT, R91, RZ, PT ;  /* 0x000000ff5b00720c */ /* 0x000fe20003f85070 */
[----:B-1----:R-:W1:Y:S01]  /*8620*/  S2R R118, SR_TID.X ;  /* 0x0000000000767919 */ /* 0x002e620000002100 */
[----:B------:R-:W-:Y:S02]  /*8630*/  ISETP.NE.U32.AND P3, PT, R111, RZ, PT ;  /* 0x000000ff6f00720c */ /* 0x000fe40003f65070 */
[----:B------:R-:W-:Y:S01]  /*8640*/  ISETP.NE.U32.AND P2, PT, R114, RZ, PT ;  /* 0x000000ff7200720c */ /* 0x000fe20003f45070 */
[C---:B------:R-:W-:Y:S01]  /*8650*/  IMAD.WIDE R88, R4.reuse, 0x4, R88 ;  /* 0x0000000404587825 */ /* 0x040fe200078e0258 */
[----:B------:R-:W4:Y:S03]  /*8660*/  LDL.LU.64 R112, [R1+0x158] ;  /* 0x0001580001707983 */ /* 0x000f260000300a00 */
[C---:B------:R-:W-:Y:S01]  /*8670*/  IMAD.WIDE R84, R4.reuse, 0x4, R84 ;  /* 0x0000000404547825 */ /* 0x040fe200078e0254 */
[----:B------:R-:W4:Y:S03]  /*8680*/  LDL.LU.64 R116, [R1+0x138] ;  /* 0x0001380001747983 */ /* 0x000f260000300a00 */
[----:B------:R-:W-:-:S04]  /*8690*/  IMAD.WIDE R82, R4, 0x4, R82 ;  /* 0x0000000404527825 */ /* 0x000fc800078e0252 */
[----:B------:R-:W-:-:S04]  /*86a0*/  IMAD.WIDE R78, R4, 0x4, R78 ;  /* 0x00000004044e7825 */ /* 0x000fc800078e024e */
[----:B------:R-:W-:-:S04]  /*86b0*/  IMAD.WIDE R74, R4, 0x4, R74 ;  /* 0x00000004044a7825 */ /* 0x000fc800078e024a */
[----:B------:R-:W-:-:S04]  /*86c0*/  IMAD.WIDE R72, R4, 0x4, R72 ;  /* 0x0000000404487825 */ /* 0x000fc800078e0248 */
[----:B--2---:R-:W-:-:S04]  /*86d0*/  IMAD.WIDE R102, R4, 0x4, R102 ;  /* 0x0000000404667825 */ /* 0x004fc800078e0266 */
[----:B---3--:R-:W-:Y:S01]  /*86e0*/  IMAD.WIDE R98, R4, 0x4, R98 ;  /* 0x0000000404627825 */ /* 0x008fe200078e0262 */
[----:B------:R-:W-:Y:S01]  /*86f0*/  LDGSTS.E [R121+0x70000], desc[UR16][R102.64], P4 ;  /* 0x7000000066797fae */ /* 0x000fe2000a121850 */
[----:B------:R-:W-:-:S03]  /*8700*/  ISETP.NE.U32.AND P4, PT, R115, RZ, PT ;  /* 0x000000ff7300720c */ /* 0x000fc60003f85070 */
[----:B------:R-:W-:Y:S01]  /*8710*/  LDGSTS.E [R121+0x74000], desc[UR16][R98.64], P3 ;  /* 0x7400000062797fae */ /* 0x000fe20009921850 */
[----:B------:R-:W-:Y:S01]  /*8720*/  ISETP.NE.U32.AND P3, PT, R110, RZ, PT ;  /* 0x000000ff6e00720c */ /* 0x000fe20003f65070 */
[----:B----4-:R-:W-:-:S05]  /*8730*/  IMAD.WIDE R94, R4, 0x4, R94 ;  /* 0x00000004045e7825 */ /* 0x010fca00078e025e */
[----:B------:R-:W-:Y:S04]  /*8740*/  LDGSTS.E [R121+0x78000], desc[UR16][R94.64], P2 ;  /* 0x780000005e797fae */ /* 0x000fe80009121850 */
[----:B------:R2:W-:Y:S04]  /*8750*/  LDGSTS.E [R121+0x7c000], desc[UR16][R88.64], P1 ;  /* 0x7c00000058797fae */ /* 0x0005e80008921850 */
[----:B------:R-:W-:Y:S04]  /*8760*/  LDGSTS.E [R123+0x70000], desc[UR16][R84.64], P0 ;  /* 0x70000000547b7fae */ /* 0x000fe80008121850 */
[----:B------:R-:W-:Y:S04]  /*8770*/  LDGSTS.E [R123+0x74000], desc[UR16][R82.64], P5 ;  /* 0x74000000527b7fae */ /* 0x000fe8000a921850 */
[----:B------:R-:W-:Y:S04]  /*8780*/  LDGSTS.E [R123+0x78000], desc[UR16][R78.64], P6 ;  /* 0x780000004e7b7fae */ /* 0x000fe8000b121850 */
[----:B------:R-:W-:Y:S01]  /*8790*/  LDGSTS.E [R123+0x7c000], desc[UR16][R74.64], P4 ;  /* 0x7c0000004a7b7fae */ /* 0x000fe2000a121850 */
[----:B------:R-:W-:Y:S01]  /*87a0*/  ISETP.NE.U32.AND P4, PT, R53, RZ, PT ;  /* 0x000000ff3500720c */ /* 0x000fe20003f85070 */
[----:B-1----:R-:W-:-:S02]  /*87b0*/  IMAD.SHL.U32 R53, R118, 0x20, RZ ;  /* 0x0000002076357824 */ /* 0x002fc400078e00ff */
[----:B------:R-:W-:Y:S01]  /*87c0*/  LDGSTS.E [R122+0x70000], desc[UR16][R72.64], P3 ;  /* 0x70000000487a7fae */ /* 0x000fe20009921850 */
[----:B------:R-:W-:Y:S01]  /*87d0*/  ISETP.NE.U32.AND P3, PT, R52, RZ, PT ;  /* 0x000000ff3400720c */ /* 0x000fe20003f65070 */
[----:B------:R-:W-:Y:S02]  /*87e0*/  IMAD.SHL.U32 R52, R118, 0x400, RZ ;  /* 0x0000040076347824 */ /* 0x000fe400078e00ff */
[----:B------:R-:W3:Y:S04]  /*87f0*/  LDL.LU.64 R118, [R1+0x128] ;  /* 0x0001280001767983 */ /* 0x000ee80000300a00 */
[----:B------:R-:W4:Y:S04]  /*8800*/  LDL.LU.64 R100, [R1+0x118] ;  /* 0x0001180001647983 */ /* 0x000f280000300a00 */
[----:B------:R-:W4:Y:S01]  /*8810*/  LDL.LU.64 R96, [R1+0x108] ;  /* 0x0001080001607983 */ /* 0x000f220000300a00 */
[----:B------:R-:W-:-:S02]  /*8820*/  ISETP.NE.U32.AND P2, PT, R105, RZ, PT ;  /* 0x000000ff6900720c */ /* 0x000fc40003f45070 */
[----:B------:R-:W-:Y:S02]  /*8830*/  ISETP.NE.U32.AND P1, PT, R104, RZ, PT ;  /* 0x000000ff6800720c */ /* 0x000fe40003f25070 */
[----:B------:R-:W-:Y:S01]  /*8840*/  LOP3.LUT R52, R52, 0x6000, RZ, 0xc0, !PT ;  /* 0x0000600034347812 */ /* 0x000fe200078ec0ff */
[----:B------:R-:W-:Y:S01]  /*8850*/  IMAD.WIDE R66, R4, 0x4, R66 ;  /* 0x0000000404427825 */ /* 0x000fe200078e0242 */
[----:B------:R-:W-:Y:S01]  /*8860*/  ISETP.NE.U32.AND P0, PT, R86, RZ, PT ;  /* 0x000000ff5600720c */ /* 0x000fe20003f05070 */
[----:B------:R-:W4:Y:S01]  /*8870*/  LDL.LU.64 R104, [R1+0xe8] ;  /* 0x0000e80001687983 */ /* 0x000f220000300a00 */
[----:B--2---:R-:W-:Y:S01]  /*8880*/  LOP3.LUT R88, R52, 0x60, R53, 0xf8, !PT ;  /* 0x0000006034587812 */ /* 0x004fe200078ef835 */
[C---:B------:R-:W-:Y:S02]  /*8890*/  IMAD.WIDE R56, R4.reuse, 0x4, R56 ;  /* 0x0000000404387825 */ /* 0x040fe400078e0238 */
[----:B------:R-:W2:Y:S02]  /*88a0*/  LDL.LU.64 R120, [R1+0xd8] ;  /* 0x0000d80001787983 */ /* 0x000ea40000300a00 */
[----:B------:R-:W-:-:S02]  /*88b0*/  IMAD.WIDE R68, R4, 0x4, R68 ;  /* 0x0000000404447825 */ /* 0x000fc400078e0244 */
[----:B------:R-:W2:Y:S04]  /*88c0*/  LDL.LU.64 R88, [R1+0xc8] ;  /* 0x0000c80001587983 */ /* 0x000ea80000300a00 */
[----:B------:R-:W2:Y:S04]  /*88d0*/  LDL.LU.64 R94, [R1+0xb8] ;  /* 0x0000b800015e7983 */ /* 0x000ea80000300a00 */
[----:B------:R-:W-:Y:S04]  /*88e0*/  LDGSTS.E [R122+0x74000], desc[UR16][R66.64], P2 ;  /* 0x74000000427a7fae */ /* 0x000fe80009121850 */
[----:B------:R-:W2:Y:S04]  /*88f0*/  LDL.LU.64 R110, [R1+0xa8] ;  /* 0x0000a800016e7983 */ /* 0x000ea80000300a00 */
[----:B------:R-:W2:Y:S04]  /*8900*/  LDL.LU.64 R98, [R1+0x98] ;  /* 0x0000980001627983 */ /* 0x000ea80000300a00 */
[----:B------:R1:W-:Y:S01]  /*8910*/  LDGSTS.E [R122+0x78000], desc[UR16][R56.64], P1 ;  /* 0x78000000387a7fae */ /* 0x0003e20008921850 */
[----:B------:R-:W-:-:S03]  /*8920*/  ISETP.NE.U32.AND P5, PT, R55, RZ, PT ;  /* 0x000000ff3700720c */ /* 0x000fc60003fa5070 */
[----:B------:R-:W2:Y:S04]  /*8930*/  LDL.LU.64 R114, [R1+0x88] ;  /* 0x0000880001727983 */ /* 0x000ea80000300a00 */
[----:B------:R-:W-:Y:S01]  /*8940*/  LDGSTS.E [R122+0x7c000], desc[UR16][R68.64], P0 ;  /* 0x7c000000447a7fae */ /* 0x000fe20008121850 */
[----:B------:R-:W-:Y:S01]  /*8950*/  ISETP.NE.U32.AND P6, PT, R54, RZ, PT ;  /* 0x000000ff3600720c */ /* 0x000fe20003fc5070 */
[----:B------:R-:W-:-:S04]  /*8960*/  IMAD.WIDE R64, R4, 0x4, R64 ;  /* 0x0000000404407825 */ /* 0x000fc800078e0240 */
[----:B------:R-:W-:Y:S01]  /*8970*/  IMAD.WIDE R58, R4, 0x4, R58 ;  /* 0x00000004043a7825 */ /* 0x000fe200078e023a */
[----:B------:R-:W-:Y:S04]  /*8980*/  LDGSTS.E [R8+0x70000], desc[UR16][R64.64], P5 ;  /* 0x7000000040087fae */ /* 0x000fe8000a921850 */
[----:B------:R-:W2:Y:S01]  /*8990*/  LDL.LU.64 R122, [R1+0xf8] ;  /* 0x0000f800017a7983 */ /* 0x000ea20000300a00 */
[----:B------:R-:W-:-:S03]  /*89a0*/  IMAD.SHL.U32 R90, R7, 0x80, RZ ;  /* 0x00000080075a7824 */ /* 0x000fc600078e00ff */
[----:B------:R-:W2:Y:S04]  /*89b0*/  LDL.LU.64 R102, [R1+0x78] ;  /* 0x0000780001667983 */ /* 0x000ea80000300a00 */
[----:B------:R-:W2:Y:S01]  /*89c0*/  LDL.LU.64 R106, [R1+0x68] ;  /* 0x00006800016a7983 */ /* 0x000ea20000300a00 */
[----:B------:R-:W-:-:S03]  /*89d0*/  IMAD.WIDE R62, R4, 0x4, R62 ;  /* 0x00000004043e7825 */ /* 0x000fc600078e023e */
[----:B------:R1:W-:Y:S02]  /*89e0*/  LDGSTS.E [R8+0x74000], desc[UR16][R58.64], P6 ;  /* 0x740000003a087fae */ /* 0x0003e4000b121850 */
[----:B-1----:R-:W-:Y:S02]  /*89f0*/  IMAD.WIDE R56, R90, 0x4, R116 ;  /* 0x000000045a387825 */ /* 0x002fe400078e0274 */
[----:B------:R-:W2:Y:S02]  /*8a00*/  LDL.LU.64 R108, [R1+0x58] ;  /* 0x00005800016c7983 */ /* 0x000ea40000300a00 */
[----:B------:R-:W-:Y:S02]  /*8a10*/  IMAD.WIDE R60, R4, 0x4, R60 ;  /* 0x00000004043c7825 */ /* 0x000fe400078e023c */
[----:B------:R-:W-:Y:S02]  /*8a20*/  LDGSTS.E [R8+0x78000], desc[UR16][R62.64], P4 ;  /* 0x780000003e087fae */ /* 0x000fe4000a121850 */
[----:B------:R-:W-:-:S02]  /*8a30*/  IMAD.WIDE R58, R90, 0x4, R112 ;  /* 0x000000045a3a7825 */ /* 0x000fc400078e0270 */
[----:B------:R1:W-:Y:S04]  /*8a40*/  LDGSTS.E [R8+0x7c000], desc[UR16][R60.64], P3 ;  /* 0x7c0000003c087fae */ /* 0x0003e80009921850 */
[----:B------:R-:W2:Y:S04]  /*8a50*/  LDL.LU.64 R112, [R1+0x48] ;  /* 0x0000480001707983 */ /* 0x000ea80000300a00 */
[----:B------:R-:W2:Y:S01]  /*8a60*/  LDL.LU.64 R116, [R1+0x38] ;  /* 0x0000380001747983 */ /* 0x000ea20000300a00 */
[----:B------:R-:W-:-:S03]  /*8a70*/  ISETP.NE.U32.AND P2, PT, R0, RZ, PT ;  /* 0x000000ff0000720c */ /* 0x000fc60003f45070 */
[----:B------:R-:W0:Y:S10]  /*8a80*/  LDGDEPBAR ;  /* 0x00000000000079af */ /* 0x000e340000000000 */
[----:B------:R-:W-:Y:S04]  /*8a90*/  LDGSTS.E [R9+0x20000], desc[UR16][R58.64], P2 ;  /* 0x200000003a097fae */ /* 0x000fe80009121850 */
[----:B------:R1:W-:Y:S01]  /*8aa0*/  LDGSTS.E [R9+0x20400], desc[UR16][R56.64], P2 ;  /* 0x2040000038097fae */ /* 0x0003e20009121850 */
[----:B---3--:R-:W-:-:S03]  /*8ab0*/  IMAD.WIDE R54, R90, 0x4, R118 ;  /* 0x000000045a367825 */ /* 0x008fc600078e0276 */
[----:B------:R-:W3:Y:S01]  /*8ac0*/  LDL.LU.64 R118, [R1+0x28] ;  /* 0x0000280001767983 */ /* 0x000ee20000300a00 */
[----:B----4-:R-:W-:-:S03]  /*8ad0*/  IMAD.WIDE R52, R90, 0x4, R100 ;  /* 0x000000045a347825 */ /* 0x010fc600078e0264 */
[----:B------:R-:W4:Y:S01]  /*8ae0*/  LDL.LU.64 R100, [R1+0x18] ;  /* 0x0000180001647983 */ /* 0x000f220000300a00 */
[----:B-1----:R-:W-:-:S03]  /*8af0*/  IMAD.WIDE R60, R90, 0x4, R96 ;  /* 0x000000045a3c7825 */ /* 0x002fc600078e0260 */
[----:B------:R-:W4:Y:S04]  /*8b00*/  LDL.LU.64 R96, [R1+0x8] ;  /* 0x0000080001607983 */ /* 0x000f280000300a00 */
[----:B------:R2:W-:Y:S01]  /*8b10*/  LDGSTS.E [R9+0x20800], desc[UR16][R54.64], P2 ;  /* 0x2080000036097fae */ /* 0x0005e20009121850 */
[----:B------:R-:W-:-:S03]  /*8b20*/  IMAD.WIDE R56, R90, 0x4, R104 ;  /* 0x000000045a387825 */ /* 0x000fc600078e0268 */
[----:B------:R1:W-:Y:S04]  /*8b30*/  LDGSTS.E [R9+0x20c00], desc[UR16][R52.64], P2 ;  /* 0x20c0000034097fae */ /* 0x0003e80009121850 */
[----:B------:R1:W-:Y:S01]  /*8b40*/  LDGSTS.E [R9+0x21000], desc[UR16][R60.64], P2 ;  /* 0x210000003c097fae */ /* 0x0003e20009121850 */
[----:B--2---:R-:W-:-:S04]  /*8b50*/  IMAD.WIDE R54, R90, 0x4, R120 ;  /* 0x000000045a367825 */ /* 0x004fc800078e0278 */
[----:B-1----:R-:W-:-:S04]  /*8b60*/  IMAD.WIDE R52, R90, 0x4, R88 ;  /* 0x000000045a347825 */ /* 0x002fc800078e0258 */
[----:B------:R-:W-:-:S04]  /*8b70*/  IMAD.WIDE R60, R90, 0x4, R94 ;  /* 0x000000045a3c7825 */ /* 0x000fc800078e025e */
[----:B------:R-:W-:-:S05]  /*8b80*/  IMAD.WIDE R58, R90, 0x4, R122 ;  /* 0x000000045a3a7825 */ /* 0x000fca00078e027a */
[----:B------:R1:W-:Y:S04]  /*8b90*/  LDGSTS.E [R9+0x21400], desc[UR16][R58.64], P2 ;  /* 0x214000003a097fae */ /* 0x0003e80009121850 */
[----:B------:R2:W-:Y:S04]  /*8ba0*/  LDGSTS.E [R9+0x21800], desc[UR16][R56.64], P2 ;  /* 0x2180000038097fae */ /* 0x0005e80009121850 */
[----:B------:R2:W-:Y:S01]  /*8bb0*/  LDGSTS.E [R9+0x21c00], desc[UR16][R54.64], P2 ;  /* 0x21c0000036097fae */ /* 0x0005e20009121850 */
[----:B-1----:R-:W-:-:S03]  /*8bc0*/  IMAD.WIDE R58, R90, 0x4, R110 ;  /* 0x000000045a3a7825 */ /* 0x002fc600078e026e */
[----:B------:R1:W-:Y:S01]  /*8bd0*/  LDGSTS.E [R9+0x22000], desc[UR16][R52.64], P2 ;  /* 0x2200000034097fae */ /* 0x0003e20009121850 */
[----:B--2---:R-:W-:-:S03]  /*8be0*/  IMAD.WIDE R56, R90, 0x4, R98 ;  /* 0x000000045a387825 */ /* 0x004fc600078e0262 */
[----:B------:R-:W-:Y:S01]  /*8bf0*/  LDGSTS.E [R9+0x22400], desc[UR16][R60.64], P2 ;  /* 0x224000003c097fae */ /* 0x000fe20009121850 */
[----:B------:R-:W-:-:S03]  /*8c00*/  IMAD.WIDE R54, R90, 0x4, R114 ;  /* 0x000000045a367825 */ /* 0x000fc600078e0272 */
[----:B------:R2:W-:Y:S01]  /*8c10*/  LDGSTS.E [R9+0x22800], desc[UR16][R58.64], P2 ;  /* 0x228000003a097fae */ /* 0x0005e20009121850 */
[----:B-1----:R-:W-:-:S03]  /*8c20*/  IMAD.WIDE R52, R90, 0x4, R102 ;  /* 0x000000045a347825 */ /* 0x002fc600078e0266 */
[----:B------:R-:W-:Y:S04]  /*8c30*/  LDGSTS.E [R9+0x22c00], desc[UR16][R56.64], P2 ;  /* 0x22c0000038097fae */ /* 0x000fe80009121850 */
[----:B------:R1:W-:Y:S04]  /*8c40*/  LDGSTS.E [R9+0x23000], desc[UR16][R54.64], P2 ;  /* 0x2300000036097fae */ /* 0x0003e80009121850 */
[----:B------:R1:W-:Y:S01]  /*8c50*/  LDGSTS.E [R9+0x23400], desc[UR16][R52.64], P2 ;  /* 0x2340000034097fae */ /* 0x0003e20009121850 */
[----:B--2---:R-:W-:-:S04]  /*8c60*/  IMAD.WIDE R58, R90, 0x4, R116 ;  /* 0x000000045a3a7825 */ /* 0x004fc800078e0274 */
[----:B-1----:R-:W-:-:S04]  /*8c70*/  IMAD.WIDE R54, R90, 0x4, R106 ;  /* 0x000000045a367825 */ /* 0x002fc800078e026a */
[C---:B------:R-:W-:Y:S01]  /*8c80*/  IMAD.WIDE R52, R90.reuse, 0x4, R108 ;  /* 0x000000045a347825 */ /* 0x040fe200078e026c */
[----:B------:R3:W-:Y:S03]  /*8c90*/  LDGSTS.E [R9+0x23800], desc[UR16][R54.64], P2 ;  /* 0x2380000036097fae */ /* 0x0007e60009121850 */
[C---:B------:R-:W-:Y:S01]  /*8ca0*/  IMAD.WIDE R56, R90.reuse, 0x4, R112 ;  /* 0x000000045a387825 */ /* 0x040fe200078e0270 */
[----:B------:R4:W-:Y:S04]  /*8cb0*/  LDGSTS.E [R9+0x23c00], desc[UR16][R52.64], P2 ;  /* 0x23c0000034097fae */ /* 0x0009e80009121850 */
[----:B------:R-:W-:Y:S04]  /*8cc0*/  LDGSTS.E [R9+0x24000], desc[UR16][R56.64], P2 ;  /* 0x2400000038097fae */ /* 0x000fe80009121850 */
[----:B------:R-:W-:Y:S01]  /*8cd0*/  LDGSTS.E [R9+0x24400], desc[UR16][R58.64], P2 ;  /* 0x244000003a097fae */ /* 0x000fe20009121850 */
[----:B---3--:R-:W-:-:S03]  /*8ce0*/  IMAD.WIDE R54, R90, 0x4, R118 ;  /* 0x000000045a367825 */ /* 0x008fc600078e0276 */
[----:B------:R-:W2:Y:S01]  /*8cf0*/  LDL.LU.64 R118, [R1+0x150] ;  /* 0x0001500001767983 */ /* 0x000ea20000300a00 */
[----:B----4-:R-:W-:-:S03]  /*8d00*/  IMAD.WIDE R52, R90, 0x4, R100 ;  /* 0x000000045a347825 */ /* 0x010fc600078e0264 */
[----:B------:R1:W-:Y:S04]  /*8d10*/  LDGSTS.E [R9+0x24800], desc[UR16][R54.64], P2 ;  /* 0x2480000036097fae */ /* 0x0003e80009121850 */
[----:B------:R-:W3:Y:S01]  /*8d20*/  LDL.LU.64 R100, [R1+0x130] ;  /* 0x0001300001647983 */ /* 0x000ee20000300a00 */
[----:B------:R-:W-:-:S03]  /*8d30*/  IMAD.WIDE R124, R90, 0x4, R124 ;  /* 0x000000045a7c7825 */ /* 0x000fc600078e027c */
[----:B------:R-:W-:Y:S01]  /*8d40*/  LDGSTS.E [R9+0x24c00], desc[UR16][R52.64], P2 ;  /* 0x24c0000034097fae */ /* 0x000fe20009121850 */
[----:B-1----:R-:W-:-:S03]  /*8d50*/  IMAD.WIDE R54, R90, 0x4, R96 ;  /* 0x000000045a367825 */ /* 0x002fc600078e0260 */
[----:B------:R-:W4:Y:S04]  /*8d60*/  LDL.LU.64 R96, [R1+0x120] ;  /* 0x0001200001607983 */ /* 0x000f280000300a00 */
        /* <DEDUP_REMOVED lines=12> */
[----:B------:R-:W4:Y:S01]  /*8e30*/  LDL.LU.64 R116, [R1+0x50] ;  /* 0x0000500001747983 */ /* 0x000f220000300a00 */
[----:B------:R-:W-:-:S03]  /*8e40*/  IMAD.WIDE R12, R90, 0x4, R12 ;  /* 0x000000045a0c7825 */ /* 0x000fc600078e020c */
[----:B------:R-:W-:Y:S01]  /*8e50*/  LDGSTS.E [R9+0x25000], desc[UR16][R54.64], P2 ;  /* 0x2500000036097fae */ /* 0x000fe20009121850 */
[----:B------:R-:W-:-:S03]  /*8e60*/  IMAD.WIDE R16, R90, 0x4, R16 ;  /* 0x000000045a107825 */ /* 0x000fc600078e0210 */
[----:B------:R-:W-:Y:S01]  /*8e70*/  LDGSTS.E [R9+0x25400], desc[UR16][R124.64], P2 ;  /* 0x254000007c097fae */ /* 0x000fe20009121850 */
[----:B------:R-:W-:-:S03]  /*8e80*/  IMAD.WIDE R20, R90, 0x4, R20 ;  /* 0x000000045a147825 */ /* 0x000fc600078e0214 */
[----:B------:R2:W-:Y:S01]  /*8e90*/  LDGSTS.E [R9+0x25800], desc[UR16][R12.64], P2 ;  /* 0x258000000c097fae */ /* 0x0005e20009121850 */
[----:B------:R-:W-:-:S03]  /*8ea0*/  IMAD.WIDE R24, R90, 0x4, R24 ;  /* 0x000000045a187825 */ /* 0x000fc600078e0218 */
[----:B------:R3:W-:Y:S01]  /*8eb0*/  LDGSTS.E [R9+0x25c00], desc[UR16][R16.64], P2 ;  /* 0x25c0000010097fae */ /* 0x0007e20009121850 */
[----:B------:R-:W-:-:S03]  /*8ec0*/  IMAD.WIDE R28, R90, 0x4, R28 ;  /* 0x000000045a1c7825 */ /* 0x000fc600078e021c */
[----:B------:R-:W-:Y:S01]  /*8ed0*/  LDGSTS.E [R9+0x26000], desc[UR16][R20.64], P2 ;  /* 0x2600000014097fae */ /* 0x000fe20009121850 */
        /* <DEDUP_REMOVED lines=9> */
[----:B------:R-:W-:Y:S04]  /*8f70*/  LDGSTS.E [R9+0x27400], desc[UR16][R40.64], P2 ;  /* 0x2740000028097fae */ /* 0x000fe80009121850 */
[----:B------:R-:W-:Y:S04]  /*8f80*/  LDGSTS.E [R9+0x27800], desc[UR16][R44.64], P2 ;  /* 0x278000002c097fae */ /* 0x000fe80009121850 */
[----:B------:R4:W-:Y:S01]  /*8f90*/  LDGSTS.E [R9+0x27c00], desc[UR16][R48.64], P2 ;  /* 0x27c0000030097fae */ /* 0x0009e20009121850 */
[----:B--2---:R-:W-:-:S03]  /*8fa0*/  IMAD.WIDE R12, R90, 0x4, R118 ;  /* 0x000000045a0c7825 */ /* 0x004fc600078e0276 */
[----:B------:R-:W2:Y:S04]  /*8fb0*/  LDL.LU.64 R118, [R1+0x40] ;  /* 0x0000400001767983 */ /* 0x000ea80000300a00 */
[----:B------:R1:W-:Y:S01]  /*8fc0*/  LDGSTS.E [R5+0x20200], desc[UR16][R12.64], P2 ;  /* 0x202000000c057fae */ /* 0x0003e20009121850 */
[----:B---3--:R-:W-:-:S03]  /*8fd0*/  IMAD.WIDE R16, R90, 0x4, R100 ;  /* 0x000000045a107825 */ /* 0x008fc600078e0264 */
[----:B------:R-:W3:Y:S04]  /*8fe0*/  LDL.LU.64 R100, [R1+0x30] ;  /* 0x0000300001647983 */ /* 0x000ee80000300a00 */
[----:B------:R1:W-:Y:S01]  /*8ff0*/  LDGSTS.E [R5+0x20600], desc[UR16][R16.64], P2 ;  /* 0x2060000010057fae */ /* 0x0003e20009121850 */
[----:B----4-:R-:W-:-:S03]  /*9000*/  IMAD.WIDE R8, R90, 0x4, R96 ;  /* 0x000000045a087825 */ /* 0x010fc600078e0260 */
[----:B------:R-:W4:Y:S01]  /*9010*/  LDL.LU.64 R96, [R1+0x20] ;  /* 0x0000200001607983 */ /* 0x000f220000300a00 */
[----:B-1----:R-:W-:-:S03]  /*9020*/  IMAD.WIDE R12, R90, 0x4, R122 ;  /* 0x000000045a0c7825 */ /* 0x002fc600078e027a */
[----:B------:R1:W-:Y:S01]  /*9030*/  LDGSTS.E [R5+0x20a00], desc[UR16][R8.64], P2 ;  /* 0x20a0000008057fae */ /* 0x0003e20009121850 */
[----:B------:R-:W-:-:S03]  /*9040*/  IMAD.WIDE R16, R90, 0x4, R104 ;  /* 0x000000045a107825 */ /* 0x000fc600078e0268 */
[----:B------:R1:W-:Y:S01]  /*9050*/  LDGSTS.E [R5+0x20e00], desc[UR16][R12.64], P2 ;  /* 0x20e000000c057fae */ /* 0x0003e20009121850 */
[----:B------:R-:W-:-:S03]  /*9060*/  IMAD.WIDE R20, R90, 0x4, R120 ;  /* 0x000000045a147825 */ /* 0x000fc600078e0278 */
[----:B------:R1:W-:Y:S02]  /*9070*/  LDGSTS.E [R5+0x21200], desc[UR16][R16.64], P2 ;  /* 0x2120000010057fae */ /* 0x0003e40009121850 */
[C---:B-1----:R-:W-:Y:S02]  /*9080*/  IMAD.WIDE R8, R90.reuse, 0x4, R88 ;  /* 0x000000045a087825 */ /* 0x042fe400078e0258 */
[----:B------:R1:W-:Y:S02]  /*9090*/  LDGSTS.E [R5+0x21600], desc[UR16][R20.64], P2 ;  /* 0x2160000014057fae */ /* 0x0003e40009121850 */
[C---:B------:R-:W-:Y:S02]  /*90a0*/  IMAD.WIDE R12, R90.reuse, 0x4, R94 ;  /* 0x000000045a0c7825 */ /* 0x040fe400078e025e */
[----:B------:R1:W-:Y:S04]  /*90b0*/  LDGSTS.E [R5+0x21a00], desc[UR16][R8.64], P2 ;  /* 0x21a0000008057fae */ /* 0x0003e80009121850 */
[----:B------:R1:W-:Y:S01]  /*90c0*/  LDGSTS.E [R5+0x21e00], desc[UR16][R12.64], P2 ;  /* 0x21e000000c057fae */ /* 0x0003e20009121850 */
[----:B------:R-:W-:-:S04]  /*90d0*/  IMAD.WIDE R16, R90, 0x4, R98 ;  /* 0x000000045a107825 */ /* 0x000fc800078e0262 */
[----:B-1----:R-:W-:-:S04]  /*90e0*/  IMAD.WIDE R20, R90, 0x4, R114 ;  /* 0x000000045a147825 */ /* 0x002fc800078e0272 */
[----:B------:R-:W-:-:S04]  /*90f0*/  IMAD.WIDE R8, R90, 0x4, R110 ;  /* 0x000000045a087825 */ /* 0x000fc800078e026e */
[C---:B------:R-:W-:Y:S01]  /*9100*/  IMAD.WIDE R12, R90.reuse, 0x4, R102 ;  /* 0x000000045a0c7825 */ /* 0x040fe200078e0266 */
[----:B------:R1:W-:Y:S04]  /*9110*/  LDGSTS.E [R5+0x22200], desc[UR16][R8.64], P2 ;  /* 0x2220000008057fae */ /* 0x0003e80009121850 */
[----:B------:R1:W-:Y:S04]  /*9120*/  LDGSTS.E [R5+0x22600], desc[UR16][R16.64], P2 ;  /* 0x2260000010057fae */ /* 0x0003e80009121850 */
[----:B------:R1:W-:Y:S02]  /*9130*/  LDGSTS.E [R5+0x22a00], desc[UR16][R20.64], P2 ;  /* 0x22a0000014057fae */ /* 0x0003e40009121850 */
[----:B-1----:R-:W-:-:S02]  /*9140*/  IMAD.WIDE R8, R90, 0x4, R106 ;  /* 0x000000045a087825 */ /* 0x002fc400078e026a */
[----:B------:R1:W-:Y:S02]  /*9150*/  LDGSTS.E [R5+0x22e00], desc[UR16][R12.64], P2 ;  /* 0x22e000000c057fae */ /* 0x0003e40009121850 */
[C---:B------:R-:W-:Y:S02]  /*9160*/  IMAD.WIDE R16, R90.reuse, 0x4, R112 ;  /* 0x000000045a107825 */ /* 0x040fe400078e0270 */
[----:B------:R-:W-:Y:S02]  /*9170*/  LDGSTS.E [R5+0x23200], desc[UR16][R8.64], P2 ;  /* 0x2320000008057fae */ /* 0x000fe40009121850 */
[----:B------:R-:W-:-:S04]  /*9180*/  IMAD.WIDE R20, R90, 0x4, R116 ;  /* 0x000000045a147825 */ /* 0x000fc800078e0274 */
[----:B-1----:R-:W-:-:S05]  /*9190*/  IMAD.WIDE R12, R90, 0x4, R108 ;  /* 0x000000045a0c7825 */ /* 0x002fca00078e026c */
[----:B------:R-:W-:Y:S04]  /*91a0*/  LDGSTS.E [R5+0x23600], desc[UR16][R12.64], P2 ;  /* 0x236000000c057fae */ /* 0x000fe80009121850 */
[----:B------:R1:W-:Y:S04]  /*91b0*/  LDGSTS.E [R5+0x23a00], desc[UR16][R16.64], P2 ;  /* 0x23a0000010057fae */ /* 0x0003e80009121850 */
[----:B------:R1:W-:Y:S02]  /*91c0*/  LDGSTS.E [R5+0x23e00], desc[UR16][R20.64], P2 ;  /* 0x23e0000014057fae */ /* 0x0003e40009121850 */
[----:B-1----:R-:W-:-:S02]  /*91d0*/  IMAD.WIDE R16, R90, 0x4, R2 ;  /* 0x000000045a107825 */ /* 0x002fc400078e0202 */
[----:B------:R-:W5:Y:S02]  /*91e0*/  LDL.LU.64 R2, [R1+0x488] ;  /* 0x0004880001027983 */ /* 0x000f640000300a00 */
[C---:B------:R-:W-:Y:S02]  /*91f0*/  IMAD.WIDE R20, R90.reuse, 0x4, R92 ;  /* 0x000000045a147825 */ /* 0x040fe400078e025c */
[----:B------:R-:W5:Y:S04]  /*9200*/  LDL.LU.64 R92, [R1+0x480] ;  /* 0x00048000015c7983 */ /* 0x000f680000300a00 */
[----:B------:R-:W4:Y:S01]  /*9210*/  LDL R91, [R1+0x140] ;  /* 0x00014000015b7983 */ /* 0x000f220000100800 */
[----:B------:R-:W1:Y:S01]  /*9220*/  S2R R0, SR_TID.X ;  /* 0x0000000000007919 */ /* 0x000e620000002100 */
[----:B------:R-:W-:-:S04]  /*9230*/  IMAD.WIDE R10, R90, 0x4, R10 ;  /* 0x000000045a0a7825 */ /* 0x000fc800078e020a */
        /* <DEDUP_REMOVED lines=9> */
[----:B------:R-:W-:Y:S01]  /*92d0*/  IMAD.WIDE R50, R90, 0x4, R50 ;  /* 0x000000045a327825 */ /* 0x000fe200078e0232 */
[----:B-1----:R-:W-:Y:S02]  /*92e0*/  SHF.R.U32.HI R0, RZ, 0x7, R0 ;  /* 0x00000007ff007819 */ /* 0x002fe40000011600 */
[----:B------:R-:W-:Y:S02]  /*92f0*/  CS2R R24, SRZ ;  /* 0x0000000000187805 */ /* 0x000fe4000001ff00 */
[----:B------:R-:W-:Y:S02]  /*9300*/  CS2R R28, SRZ ;  /* 0x00000000001c7805 */ /* 0x000fe4000001ff00 */
[----:B------:R-:W-:Y:S02]  /*9310*/  CS2R R32, SRZ ;  /* 0x0000000000207805 */ /* 0x000fe4000001ff00 */
[----:B------:R-:W-:Y:S02]  /*9320*/  SGXT.U32 R0, R0, 0x2 ;  /* 0x000000020000781a */ /* 0x000fe40000000000 */
[----:B------:R-:W-:-:S02]  /*9330*/  CS2R R36, SRZ ;  /* 0x0000000000247805 */ /* 0x000fc4000001ff00 */
[----:B------:R-:W-:Y:S02]  /*9340*/  CS2R R40, SRZ ;  /* 0x0000000000287805 */ /* 0x000fe4000001ff00 */
[----:B------:R-:W-:Y:S02]  /*9350*/  CS2R R44, SRZ ;  /* 0x00000000002c7805 */ /* 0x000fe4000001ff00 */
[----:B------:R-:W-:Y:S02]  /*9360*/  CS2R R48, SRZ ;  /* 0x0000000000307805 */ /* 0x000fe4000001ff00 */
[----:B------:R-:W-:Y:S02]  /*9370*/  CS2R R52, SRZ ;  /* 0x0000000000347805 */ /* 0x000fe4000001ff00 */
[----:B------:R-:W-:Y:S02]  /*9380*/  CS2R R54, SRZ ;  /* 0x0000000000367805 */ /* 0x000fe4000001ff00 */
        /* <DEDUP_REMOVED lines=15> */
[----:B------:R-:W-:Y:S01]  /*9480*/  CS2R R86, SRZ ;  /* 0x0000000000567805 */ /* 0x000fe2000001ff00 */
[----:B--2---:R-:W-:-:S05]  /*9490*/  IMAD.WIDE R8, R90, 0x4, R118 ;  /* 0x000000045a087825 */ /* 0x004fca00078e0276 */
[----:B------:R4:W-:Y:S01]  /*94a0*/  LDGSTS.E [R5+0x24200], desc[UR16][R8.64], P2 ;  /* 0x2420000008057fae */ /* 0x0009e20009121850 */
[----:B---3--:R-:W-:-:S05]  /*94b0*/  IMAD.WIDE R12, R90, 0x4, R100 ;  /* 0x000000045a0c7825 */ /* 0x008fca00078e0264 */
[----:B------:R-:W-:Y:S01]  /*94c0*/  LDGSTS.E [R5+0x24600], desc[UR16][R12.64], P2 ;  /* 0x246000000c057fae */ /* 0x000fe20009121850 */
[----:B----4-:R-:W-:-:S05]  /*94d0*/  IMAD.WIDE R8, R90, 0x4, R96 ;  /* 0x000000045a087825 */ /* 0x010fca00078e0260 */
[----:B------:R-:W-:Y:S04]  /*94e0*/  LDGSTS.E [R5+0x24a00], desc[UR16][R8.64], P2 ;  /* 0x24a0000008057fae */ /* 0x000fe80009121850 */
[----:B------:R-:W-:Y:S04]  /*94f0*/  LDGSTS.E [R5+0x24e00], desc[UR16][R16.64], P2 ;  /* 0x24e0000010057fae */ /* 0x000fe80009121850 */
[----:B------:R-:W-:Y:S04]  /*9500*/  LDGSTS.E [R5+0x25200], desc[UR16][R20.64], P2 ;  /* 0x2520000014057fae */ /* 0x000fe80009121850 */
[----:B------:R-:W-:Y:S04]  /*9510*/  LDGSTS.E [R5+0x25600], desc[UR16][R10.64], P2 ;  /* 0x256000000a057fae */ /* 0x000fe80009121850 */
[----:B------:R-:W-:Y:S04]  /*9520*/  LDGSTS.E [R5+0x25a00], desc[UR16][R14.64], P2 ;  /* 0x25a000000e057fae */ /* 0x000fe80009121850 */
[----:B------:R-:W-:Y:S04]  /*9530*/  LDGSTS.E [R5+0x25e00], desc[UR16][R18.64], P2 ;  /* 0x25e0000012057fae */ /* 0x000fe80009121850 */
[----:B------:R-:W-:Y:S04]  /*9540*/  LDGSTS.E [R5+0x26200], desc[UR16][R22.64], P2 ;  /* 0x2620000016057fae */ /* 0x000fe80009121850 */
[----:B------:R1:W-:Y:S04]  /*9550*/  LDGSTS.E [R5+0x26600], desc[UR16][R26.64], P2 ;  /* 0x266000001a057fae */ /* 0x0003e80009121850 */
[----:B------:R2:W-:Y:S04]  /*9560*/  LDGSTS.E [R5+0x26a00], desc[UR16][R30.64], P2 ;  /* 0x26a000001e057fae */ /* 0x0005e80009121850 */
[----:B------:R3:W-:Y:S04]  /*9570*/  LDGSTS.E [R5+0x26e00], desc[UR16][R34.64], P2 ;  /* 0x26e0000022057fae */ /* 0x0007e80009121850 */
[----:B------:R4:W-:Y:S04]  /*9580*/  LDGSTS.E [R5+0x27200], desc[UR16][R38.64], P2 ;  /* 0x2720000026057fae */ /* 0x0009e80009121850 */
[----:B------:R4:W-:Y:S04]  /*9590*/  LDGSTS.E [R5+0x27600], desc[UR16][R42.64], P2 ;  /* 0x276000002a057fae */ /* 0x0009e80009121850 */
[----:B------:R4:W-:Y:S04]  /*95a0*/  LDGSTS.E [R5+0x27a00], desc[UR16][R46.64], P2 ;  /* 0x27a000002e057fae */ /* 0x0009e80009121850 */
[----:B------:R4:W-:Y:S01]  /*95b0*/  LDGSTS.E [R5+0x27e00], desc[UR16][R50.64], P2 ;  /* 0x27e0000032057fae */ /* 0x0009e20009121850 */
[----:B-1----:R-:W-:-:S03]  /*95c0*/  CS2R R26, SRZ ;  /* 0x00000000001a7805 */ /* 0x002fc6000001ff00 */
[----:B------:R-:W0:Y:S01]  /*95d0*/  LDGDEPBAR ;  /* 0x00000000000079af */ /* 0x000e220000000000 */
[----:B--2---:R-:W-:Y:S02]  /*95e0*/  CS2R R30, SRZ ;  /* 0x00000000001e7805 */ /* 0x004fe4000001ff00 */
[----:B---3--:R-:W-:Y:S02]  /*95f0*/  CS2R R34, SRZ ;  /* 0x0000000000227805 */ /* 0x008fe4000001ff00 */
[----:B----4-:R-:W-:Y:S02]  /*9600*/  CS2R R38, SRZ ;  /* 0x0000000000267805 */ /* 0x010fe4000001ff00 */
[----:B------:R-:W-:Y:S02]  /*9610*/  CS2R R42, SRZ ;  /* 0x00000000002a7805 */ /* 0x000fe4000001ff00 */
[----:B------:R-:W-:Y:S02]  /*9620*/  CS2R R46, SRZ ;  /* 0x00000000002e7805 */ /* 0x000fe4000001ff00 */
[----:B------:R-:W-:-:S02]  /*9630*/  CS2R R50, SRZ ;  /* 0x0000000000327805 */ /* 0x000fc4000001ff00 */
[----:B------:R-:W-:-:S13]  /*9640*/  ISETP.GE.AND P0, PT, R91, 0x80, PT ;  /* 0x000000805b00780c */ /* 0x000fda0003f06270 */
[----:B------:R-:W-:Y:S05]  /*9650*/  @!P0 BRA `(.L_x_0) ;  /* 0x0000007000c48947 */ /* 0x000fea0003800000 */
[----:B------:R-:W2:Y:S04]  /*9660*/  LDL.LU R96, [R1+0x2d0] ;  /* 0x0002d00001607983 */ /* 0x000ea80000300800 */
[----:B------:R-:W3:Y:S04]  /*9670*/  LDL.LU R97, [R1+0x160] ;  /* 0x0001600001617983 */ /* 0x000ee80000300800 */
[----:B------:R-:W4:Y:S04]  /*9680*/  LDL.LU R118, [R1+0x164] ;  /* 0x0001640001767983 */ /* 0x000f280000300800 */
[----:B------:R-:W4:Y:S04]  /*9690*/  LDL.LU R116, [R1+0x168] ;  /* 0x0001680001747983 */ /* 0x000f280000300800 */
[----:B------:R-:W4:Y:S04]  /*96a0*/  LDL.LU R117, [R1+0x16c] ;  /* 0x00016c0001757983 */ /* 0x000f280000300800 */
[----:B------:R-:W4:Y:S04]  /*96b0*/  LDL.LU R114, [R1+0x170] ;  /* 0x0001700001727983 */ /* 0x000f280000300800 */
[----:B------:R-:W4:Y:S04]  /*96c0*/  LDL.LU R119, [R1+0x188] ;  /* 0x0001880001777983 */ /* 0x000f280000300800 */
[----:B------:R-:W4:Y:S04]  /*96d0*/  LDL.LU R100, [R1+0x18c] ;  /* 0x00018c0001647983 */ /* 0x000f280000300800 */
[----:B------:R-:W4:Y:S04]  /*96e0*/  LDL.LU R101, [R1+0x224] ;  /* 0x0002240001657983 */ /* 0x000f280000300800 */
[----:B------:R-:W-:Y:S04]  /*96f0*/  STL [R1+0x4c8], R6 ;  /* 0x0004c80601007387 */ /* 0x000fe80000100800 */
[----:B-----5:R-:W-:Y:S04]  /*9700*/  STL [R1+0x48c], R93 ;  /* 0x00048c5d01007387 */ /* 0x020fe80000100800 */
[----:B------:R-:W-:Y:S04]  /*9710*/  STL [R1+0x488], R92 ;  /* 0x0004885c01007387 */ /* 0x000fe80000100800 */
[----:B------:R1:W-:Y:S04]  /*9720*/  STL [R1+0x484], R3 ;  /* 0x0004840301007387 */ /* 0x0003e80000100800 */
[----:B------:R4:W-:Y:S01]  /*9730*/  STL [R1+0x480], R2 ;  /* 0x0004800201007387 */ /* 0x0009e20000100800 */
[----:B--2---:R-:W-:-:S02]  /*9740*/  SHF.R.S32.HI R8, RZ, 0x1f, R96 ;  /* 0x0000001fff087819 */ /* 0x004fc40000011460 */
[----:B---3--:R-:W-:Y:S02]  /*9750*/  SHF.R.S32.HI R7, RZ, 0x1f, R97 ;  /* 0x0000001fff077819 */ /* 0x008fe40000011461 */
[----:B-1----:R-:W-:Y:S02]  /*9760*/  SHF.L.U64.HI R3, R96, 0x2, R8 ;  /* 0x0000000260037819 */ /* 0x002fe40000010208 */
[----:B----4-:R-:W-:Y:S02]  /*9770*/  SHF.R.S32.HI R5, RZ, 0x1f, R118 ;  /* 0x0000001fff057819 */ /* 0x010fe40000011476 */
[----:B------:R-:W-:Y:S01]  /*9780*/  SHF.L.U64.HI R2, R97, 0x2, R7 ;  /* 0x0000000261027819 */ /* 0x000fe20000010207 */
[----:B------:R1:W-:Y:S01]  /*9790*/  STL [R1+0x150], R3 ;  /* 0x0001500301007387 */ /* 0x0003e20000100800 */
[----:B------:R-:W-:Y:S02]  /*97a0*/  SHF.L.U64.HI R0, R118, 0x2, R5 ;  /* 0x0000000276007819 */ /* 0x000fe40000010205 */
[----:B------:R-:W-:Y:S01]  /*97b0*/  SHF.R.S32.HI R9, RZ, 0x1f, R116 ;  /* 0x0000001fff097819 */ /* 0x000fe20000011474 */
[----:B------:R-:W2:Y:S01]  /*97c0*/  LDL.LU R111, [R1+0x1b0] ;  /* 0x0001b000016f7983 */ /* 0x000ea20000300800 */
[----:B------:R-:W-:-:S03]  /*97d0*/  SHF.R.S32.HI R8, RZ, 0x1f, R117 ;  /* 0x0000001fff087819 */ /* 0x000fc60000011475 */
[----:B------:R3:W-:Y:S01]  /*97e0*/  STL [R1+0x184], R2 ;  /* 0x0001840201007387 */ /* 0x0007e20000100800 */
[----:B------:R-:W-:-:S03]  /*97f0*/  SHF.R.S32.HI R7, RZ, 0x1f, R114 ;  /* 0x0000001fff077819 */ /* 0x000fc60000011472 */
[----:B------:R-:W4:Y:S01]  /*9800*/  LDL.LU R96, [R1+0x1b4] ;  /* 0x0001b40001607983 */ /* 0x000f220000300800 */
[----:B------:R-:W-:-:S03]  /*9810*/  SHF.R.S32.HI R5, RZ, 0x1f, R119 ;  /* 0x0000001fff057819 */ /* 0x000fc60000011477 */
[----:B------:R3:W-:Y:S01]  /*9820*/  STL [R1+0x180], R0 ;  /* 0x0001800001007387 */ /* 0x0007e20000100800 */
[----:B-1----:R-:W-:-:S03]  /*9830*/  SHF.L.U64.HI R3, R117, 0x2, R8 ;  /* 0x0000000275037819 */ /* 0x002fc60000010208 */
[----:B------:R-:W4:Y:S01]  /*9840*/  LDL.LU R97, [R1+0x1b8] ;  /* 0x0001b80001617983 */ /* 0x000f220000300800 */
[----:B---3--:R-:W-:-:S03]  /*9850*/  SHF.L.U64.HI R2, R114, 0x2, R7 ;  /* 0x0000000272027819 */ /* 0x008fc60000010207 */
[----:B------:R-:W3:Y:S01]  /*9860*/  LDL.LU R118, [R1+0x1bc] ;  /* 0x0001bc0001767983 */ /* 0x000ee20000300800 */
[----:B------:R-:W-:Y:S02]  /*9870*/  SHF.R.S32.HI R8, RZ, 0x1f, R100 ;  /* 0x0000001fff087819 */ /* 0x000fe40000011464 */
[----:B------:R-:W-:Y:S01]  /*9880*/  SHF.L.U64.HI R0, R116, 0x2, R9 ;  /* 0x0000000274007819 */ /* 0x000fe20000010209 */
[----:B------:R-:W1:Y:S01]  /*9890*/  S2R R92, SR_TID.X ;  /* 0x00000000005c7919 */ /* 0x000e620000002100 */
[----:B------:R-:W-:-:S03]  /*98a0*/  SHF.R.S32.HI R7, RZ, 0x1f, R91 ;  /* 0x0000001fff077819 */ /* 0x000fc6000001145b */
[----:B------:R1:W-:Y:S04]  /*98b0*/  STL [R1+0x17c], R0 ;  /* 0x00017c0001007387 */ /* 0x0003e80000100800 */
[----:B------:R-:W-:Y:S04]  /*98c0*/  STL [R1+0x178], R3 ;  /* 0x0001780301007387 */ /* 0x000fe80000100800 */
[----:B------:R-:W-:Y:S01]  /*98d0*/  STL [R1+0x174], R2 ;  /* 0x0001740201007387 */ /* 0x000fe20000100800 */
[----:B-1----:R-:W-:Y:S02]  /*98e0*/  SHF.L.U64.HI R0, R119, 0x2, R5 ;  /* 0x0000000277007819 */ /* 0x002fe40000010205 */
[----:B------:R-:W-:-:S03]  /*98f0*/  SHF.R.S32.HI R5, RZ, 0x1f, R101 ;  /* 0x0000001fff057819 */ /* 0x000fc60000011465 */
[----:B------:R1:W-:Y:S01]  /*9900*/  STL [R1+0x170], R0 ;  /* 0x0001700001007387 */ /* 0x0003e20000100800 */
[----:B------:R-:W-:-:S05]  /*9910*/  SHF.L.U64.HI R5, R101, 0x2, R5 ;  /* 0x0000000265057819 */ /* 0x000fca0000010205 */
[----:B------:R-:W-:Y:S01]  /*9920*/  STL [R1+0x490], R5 ;  /* 0x0004900501007387 */ /* 0x000fe20000100800 */
[----:B-1----:R-:W-:Y:S01]  /*9930*/  SHF.L.U64.HI R0, R100, 0x2, R8 ;  /* 0x0000000264007819 */ /* 0x002fe20000010208 */
[----:B------:R-:W-:Y:S01]  /*9940*/  IMAD.SHL.U32 R66, R90, 0x8, RZ ;  /* 0x000000085a427824 */ /* 0x000fe200078e00ff */
[----:B------:R-:W-:Y:S02]  /*9950*/  SHF.R.S32.HI R89, RZ, 0x1f, R90 ;  /* 0x0000001fff597819 */ /* 0x000fe4000001145a */
[----:B------:R-:W-:Y:S01]  /*9960*/  SHF.R.U32.HI R9, RZ, 0x5, R92 ;  /* 0x00000005ff097819 */ /* 0x000fe2000001165c */
[----:B------:R1:W-:Y:S04]  /*9970*/  STL [R1+0x16c], R0 ;  /* 0x00016c0001007387 */ /* 0x0003e80000100800 */
[----:B------:R-:W3:Y:S04]  /*9980*/  LDL.LU R119, [R1+0x1c0] ;  /* 0x0001c00001777983 */ /* 0x000ee80000300800 */
[----:B------:R-:W3:Y:S01]  /*9990*/  LDL.LU R100, [R1+0x1c4] ;  /* 0x0001c40001647983 */ /* 0x000ee20000300800 */
[----:B-1----:R-:W-:-:S03]  /*99a0*/  LEA.HI R0, R7, R91, RZ, 0x7 ;  /* 0x0000005b07007211 */ /* 0x002fc600078f38ff */
[----:B------:R-:W3:Y:S04]  /*99b0*/  LDL.LU R101, [R1+0x1c8] ;  /* 0x0001c80001657983 */ /* 0x000ee80000300800 */
[----:B------:R-:W3:Y:S01]  /*99c0*/  LDL.LU R91, [R1+0x1cc] ;  /* 0x0001cc00015b7983 */ /* 0x000ee20000300800 */
[----:B------:R-:W-:-:S03]  /*99d0*/  SHF.L.U64.HI R67, R90, 0x3, R89 ;  /* 0x000000035a437819 */ /* 0x000fc60000010259 */
[----:B------:R-:W3:Y:S04]  /*99e0*/  LDL.LU R113, [R1+0x1d0] ;  /* 0x0001d00001717983 */ /* 0x000ee80000300800 */
[----:B------:R-:W3:Y:S04]  /*99f0*/  LDL.LU R116, [R1+0x204] ;  /* 0x0002040001747983 */ /* 0x000ee80000300800 */
[----:B------:R-:W3:Y:S04]  /*9a00*/  LDL.LU R117, [R1+0x208] ;  /* 0x0002080001757983 */ /* 0x000ee80000300800 */
[----:B------:R-:W3:Y:S04]  /*9a10*/  LDL.LU R114, [R1+0x20c] ;  /* 0x00020c0001727983 */ /* 0x000ee80000300800 */
[----:B------:R1:W-:Y:S04]  /*9a20*/  STL [R1+0x494], R0 ;  /* 0x0004940001007387 */ /* 0x0003e80000100800 */
[----:B------:R1:W-:Y:S04]  /*9a30*/  STL [R1+0x49c], R90 ;  /* 0x00049c5a01007387 */ /* 0x0003e80000100800 */
[----:B------:R1:W-:Y:S01]  /*9a40*/  STL [R1+0x498], R89 ;  /* 0x0004985901007387 */ /* 0x0003e20000100800 */
[----:B------:R-:W-:-:S02]  /*9a50*/  R2UR UR18, R9 ;  /* 0x00000000091272ca */ /* 0x000fc400000e0000 */
[----:B--2---:R-:W-:Y:S02]  /*9a60*/  LEA R88, P0, R111, R66, 0x2 ;  /* 0x000000426f587211 */ /* 0x004fe400078010ff */
[----:B------:R-:W-:-:S03]  /*9a70*/  SHF.R.S32.HI R14, RZ, 0x1f, R111 ;  /* 0x0000001fff0e7819 */ /* 0x000fc6000001146f */
[----:B------:R2:W-:Y:S01]  /*9a80*/  STL [R1+0x4c4], R88 ;  /* 0x0004c45801007387 */ /* 0x0005e20000100800 */
[----:B----4-:R-:W-:Y:S02]  /*9a90*/  SHF.R.S32.HI R15, RZ, 0x1f, R96 ;  /* 0x0000001fff0f7819 */ /* 0x010fe40000011460 */
[CC--:B------:R-:W-:Y:S02]  /*9aa0*/  LEA R50, P1, R96.reuse, R66.reuse, 0x2 ;  /* 0x0000004260327211 */ /* 0x0c0fe400078210ff */
[-C--:B------:R-:W-:Y:S02]  /*9ab0*/  LEA.HI.X R14, R111, R67.reuse, R14, 0x2, P0 ;  /* 0x000000436f0e7211 */ /* 0x080fe400000f140e */
[----:B------:R-:W-:Y:S01]  /*9ac0*/  SHF.R.S32.HI R16, RZ, 0x1f, R97 ;  /* 0x0000001fff107819 */ /* 0x000fe20000011461 */
[----:B------:R-:W4:Y:S01]  /*9ad0*/  LDL.LU R111, [R1+0x210] ;  /* 0x00021000016f7983 */ /* 0x000f220000300800 */
[----:B------:R-:W-:Y:S02]  /*9ae0*/  LEA R7, P2, R97, R66, 0x2 ;  /* 0x0000004261077211 */ /* 0x000fe400078410ff */
[----:B------:R-:W-:-:S02]  /*9af0*/  LEA.HI.X R15, R96, R67, R15, 0x2, P1 ;  /* 0x00000043600f7211 */ /* 0x000fc400008f140f */
[-C--:B------:R-:W-:Y:S01]  /*9b00*/  LEA.HI.X R16, R97, R67.reuse, R16, 0x2, P2 ;  /* 0x0000004361107211 */ /* 0x080fe200010f1410 */
[----:B------:R-:W2:Y:S01]  /*9b10*/  LDL.LU R96, [R1+0x214] ;  /* 0x0002140001607983 */ /* 0x000ea20000300800 */
[----:B---3--:R-:W-:Y:S02]  /*9b20*/  SHF.R.S32.HI R17, RZ, 0x1f, R118 ;  /* 0x0000001fff117819 */ /* 0x008fe40000011476 */
[C---:B------:R-:W-:Y:S01]  /*9b30*/  LEA R8, P3, R118.reuse, R66, 0x2 ;  /* 0x0000004276087211 */ /* 0x040fe200078610ff */
[----:B------:R-:W3:Y:S03]  /*9b40*/  LDL.LU R97, [R1+0x218] ;  /* 0x0002180001617983 */ /* 0x000ee60000300800 */
[----:B------:R-:W-:Y:S02]  /*9b50*/  LEA.HI.X R17, R118, R67, R17, 0x2, P3 ;  /* 0x0000004376117211 */ /* 0x000fe400018f1411 */
[----:B------:R-:W3:Y:S04]  /*9b60*/  LDL.LU R118, [R1+0x21c] ;  /* 0x00021c0001767983 */ /* 0x000ee80000300800 */
[----:B------:R-:W3:Y:S04]  /*9b70*/  LDL.LU R94, [R1+0x220] ;  /* 0x00022000015e7983 */ /* 0x000ee80000300800 */
[----:B------:R-:W3:Y:S01]  /*9b80*/  LDL.LU R120, [R1+0x228] ;  /* 0x0002280001787983 */ /* 0x000ee20000300800 */
[----:B------:R-:W-:-:S02]  /*9b90*/  SHF.R.S32.HI R18, RZ, 0x1f, R119 ;  /* 0x0000001fff127819 */ /* 0x000fc40000011477 */
[----:B------:R-:W-:-:S04]  /*9ba0*/  LEA R9, P0, R119, R66, 0x2 ;  /* 0x0000004277097211 */ /* 0x000fc800078010ff */
[----:B------:R-:W-:Y:S02]  /*9bb0*/  LEA.HI.X R18, R119, R67, R18, 0x2, P0 ;  /* 0x0000004377127211 */ /* 0x000fe400000f1412 */
[----:B------:R-:W3:Y:S01]  /*9bc0*/  LDL.LU R119, [R1+0x22c] ;  /* 0x00022c0001777983 */ /* 0x000ee20000300800 */
[----:B------:R-:W-:Y:S02]  /*9bd0*/  SHF.R.S32.HI R21, RZ, 0x1f, R91 ;  /* 0x0000001fff157819 */ /* 0x000fe4000001145b */
[----:B------:R-:W-:-:S04]  /*9be0*/  LEA R11, P3, R91, R66, 0x2 ;  /* 0x000000425b0b7211 */ /* 0x000fc800078610ff */
[----:B------:R-:W-:Y:S02]  /*9bf0*/  LEA.HI.X R21, R91, R67, R21, 0x2, P3 ;  /* 0x000000435b157211 */ /* 0x000fe400018f1415 */
[----:B------:R-:W3:Y:S04]  /*9c00*/  LDL.LU R91, [R1+0x230] ;  /* 0x00023000015b7983 */ /* 0x000ee80000300800 */
[----:B-1----:R-:W3:Y:S04]  /*9c10*/  LDL.LU R0, [R1+0x234] ;  /* 0x0002340001007983 */ /* 0x002ee80000300800 */
[----:B------:R-:W3:Y:S04]  /*9c20*/  LDL.LU R5, [R1+0x238] ;  /* 0x0002380001057983 */ /* 0x000ee80000300800 */
[----:B------:R-:W3:Y:S04]  /*9c30*/  LDL.LU R2, [R1+0x23c] ;  /* 0x00023c0001027983 */ /* 0x000ee80000300800 */
[----:B------:R-:W3:Y:S01]  /*9c40*/  LDL.LU R93, [R1+0x240] ;  /* 0x00024000015d7983 */ /* 0x000ee20000300800 */
[----:B------:R-:W-:-:S02]  /*9c50*/  SHF.R.S32.HI R19, RZ, 0x1f, R100 ;  /* 0x0000001fff137819 */ /* 0x000fc40000011464 */
[CC--:B------:R-:W-:Y:S01]  /*9c60*/  LEA R10, P1, R100.reuse, R66.reuse, 0x2 ;  /* 0x00000042640a7211 */ /* 0x0c0fe200078210ff */
[----:B------:R-:W3:Y:S01]  /*9c70*/  LDL.LU R3, [R1+0x244] ;  /* 0x0002440001037983 */ /* 0x000ee20000300800 */
[----:B------:R-:W-:Y:S02]  /*9c80*/  SHF.R.S32.HI R20, RZ, 0x1f, R101 ;  /* 0x0000001fff147819 */ /* 0x000fe40000011465 */
[C---:B------:R-:W-:Y:S01]  /*9c90*/  LEA R12, P2, R101.reuse, R66, 0x2 ;  /* 0x00000042650c7211 */ /* 0x040fe200078410ff */
[----:B------:R-:W3:Y:S01]  /*9ca0*/  LDL.LU R95, [R1+0x248] ;  /* 0x00024800015f7983 */ /* 0x000ee20000300800 */
[-C--:B------:R-:W-:Y:S02]  /*9cb0*/  LEA.HI.X R19, R100, R67.reuse, R19, 0x2, P1 ;  /* 0x0000004364137211 */ /* 0x080fe400008f1413 */
[----:B------:R-:W-:Y:S02]  /*9cc0*/  LEA.HI.X R20, R101, R67, R20, 0x2, P2 ;  /* 0x0000004365147211 */ /* 0x000fe400010f1414 */
[----:B------:R-:W-:-:S02]  /*9cd0*/  SHF.R.S32.HI R23, RZ, 0x1f, R116 ;  /* 0x0000001fff177819 */ /* 0x000fc40000011474 */
[CC--:B------:R-:W-:Y:S02]  /*9ce0*/  LEA R98, P1, R116.reuse, R66.reuse, 0x2 ;  /* 0x0000004274627211 */ /* 0x0c0fe400078210ff */
[----:B------:R-:W-:Y:S02]  /*9cf0*/  SHF.R.S32.HI R99, RZ, 0x1f, R117 ;  /* 0x0000001fff637819 */ /* 0x000fe40000011475 */
[-C--:B------:R-:W-:Y:S02]  /*9d00*/  LEA R100, P2, R117, R66.reuse, 0x2 ;  /* 0x0000004275647211 */ /* 0x080fe400078410ff */
[----:B------:R-:W-:Y:S02]  /*9d10*/  SHF.R.S32.HI R22, RZ, 0x1f, R113 ;  /* 0x0000001fff167819 */ /* 0x000fe40000011471 */
[----:B------:R-:W-:Y:S02]  /*9d20*/  LEA R13, P0, R113, R66, 0x2 ;  /* 0x00000042710d7211 */ /* 0x000fe400078010ff */
[----:B------:R-:W-:-:S02]  /*9d30*/  LEA.HI.X R23, R116, R67, R23, 0x2, P1 ;  /* 0x0000004374177211 */ /* 0x000fc400008f1417 */
[-C--:B------:R-:W-:Y:S02]  /*9d40*/  LEA.HI.X R99, R117, R67.reuse, R99, 0x2, P2 ;  /* 0x0000004375637211 */ /* 0x080fe400010f1463 */
[----:B------:R-:W-:Y:S02]  /*9d50*/  SHF.R.S32.HI R101, RZ, 0x1f, R114 ;  /* 0x0000001fff657819 */ /* 0x000fe40000011472 */
[C---:B------:R-:W-:Y:S02]  /*9d60*/  LEA R102, P3, R114.reuse, R66, 0x2 ;  /* 0x0000004272667211 */ /* 0x040fe400078610ff */
[-C--:B------:R-:W-:Y:S02]  /*9d70*/  LEA.HI.X R22, R113, R67.reuse, R22, 0x2, P0 ;  /* 0x0000004371167211 */ /* 0x080fe400000f1416 */
[----:B------:R-:W-:Y:S02]  /*9d80*/  LEA.HI.X R101, R114, R67, R101, 0x2, P3 ;  /* 0x0000004372657211 */ /* 0x000fe400018f1465 */
[----:B----4-:R-:W-:-:S02]  /*9d90*/  SHF.R.S32.HI R103, RZ, 0x1f, R111 ;  /* 0x0000001fff677819 */ /* 0x010fc4000001146f */
[-C--:B------:R-:W-:Y:S02]  /*9da0*/  LEA R104, P0, R111, R66.reuse, 0x2 ;  /* 0x000000426f687211 */ /* 0x080fe400078010ff */
[----:B--2---:R-:W-:Y:S02]  /*9db0*/  SHF.R.S32.HI R105, RZ, 0x1f, R96 ;  /* 0x0000001fff697819 */ /* 0x004fe40000011460 */
[CC--:B------:R-:W-:Y:S02]  /*9dc0*/  LEA R106, P1, R96.reuse, R66.reuse, 0x2 ;  /* 0x00000042606a7211 */ /* 0x0c0fe400078210ff */
[----:B---3--:R-:W-:Y:S02]  /*9dd0*/  SHF.R.S32.HI R107, RZ, 0x1f, R97 ;  /* 0x0000001fff6b7819 */ /* 0x008fe40000011461 */
[----:B------:R-:W-:Y:S02]  /*9de0*/  LEA R108, P2, R97, R66, 0x2 ;  /* 0x00000042616c7211 */ /* 0x000fe400078410ff */
[----:B------:R-:W-:-:S02]  /*9df0*/  LEA.HI.X R105, R96, R67, R105, 0x2, P1 ;  /* 0x0000004360697211 */ /* 0x000fc400008f1469 */
[-C--:B------:R-:W-:Y:S01]  /*9e00*/  LEA.HI.X R107, R97, R67.reuse, R107, 0x2, P2 ;  /* 0x00000043616b7211 */ /* 0x080fe200010f146b */
[----:B------:R-:W2:Y:S01]  /*9e10*/  LDL.LU R96, [R1+0x24c] ;  /* 0x00024c0001607983 */ /* 0x000ea20000300800 */
[----:B------:R-:W-:Y:S02]  /*9e20*/  SHF.R.S32.HI R109, RZ, 0x1f, R118 ;  /* 0x0000001fff6d7819 */ /* 0x000fe40000011476 */
[----:B------:R-:W-:Y:S01]  /*9e30*/  LEA R110, P3, R118, R66, 0x2 ;  /* 0x00000042766e7211 */ /* 0x000fe200078610ff */
[----:B------:R-:W3:Y:S01]  /*9e40*/  LDL.LU R97, [R1+0x250] ;  /* 0x0002500001617983 */ /* 0x000ee20000300800 */
[----:B------:R-:W-:-:S03]  /*9e50*/  LEA.HI.X R103, R111, R67, R103, 0x2, P0 ;  /* 0x000000436f677211 */ /* 0x000fc600000f1467 */
[----:B------:R-:W4:Y:S01]  /*9e60*/  LDL.LU R90, [R1+0x254] ;  /* 0x00025400015a7983 */ /* 0x000f220000300800 */
[----:B------:R-:W-:Y:S02]  /*9e70*/  SHF.R.S32.HI R111, RZ, 0x1f, R94 ;  /* 0x0000001fff6f7819 */ /* 0x000fe4000001145e */
[----:B------:R-:W-:Y:S01]  /*9e80*/  LEA R112, P0, R94, R66, 0x2 ;  /* 0x000000425e707211 */ /* 0x000fe200078010ff */
[----:B------:R-:W4:Y:S01]  /*9e90*/  LDL.LU R6, [R1+0x258] ;  /* 0x0002580001067983 */ /* 0x000f220000300800 */
[-C--:B------:R-:W-:Y:S02]  /*9ea0*/  LEA.HI.X R109, R118, R67.reuse, R109, 0x2, P3 ;  /* 0x00000043766d7211 */ /* 0x080fe400018f146d */
[----:B------:R-:W-:Y:S02]  /*9eb0*/  LEA.HI.X R111, R94, R67, R111, 0x2, P0 ;  /* 0x000000435e6f7211 */ /* 0x000fe400000f146f */
[----:B------:R-:W4:Y:S01]  /*9ec0*/  LDL.LU R94, [R1+0x25c] ;  /* 0x00025c00015e7983 */ /* 0x000f220000300800 */
[----:B------:R-:W-:-:S02]  /*9ed0*/  SHF.R.S32.HI R113, RZ, 0x1f, R120 ;  /* 0x0000001fff717819 */ /* 0x000fc40000011478 */
[----:B------:R-:W-:-:S04]  /*9ee0*/  LEA R114, P1, R120, R66, 0x2 ;  /* 0x0000004278727211 */ /* 0x000fc800078210ff */
[----:B------:R-:W-:Y:S02]  /*9ef0*/  LEA.HI.X R113, R120, R67, R113, 0x2, P1 ;  /* 0x0000004378717211 */ /* 0x000fe400008f1471 */
[----:B------:R-:W-:Y:S02]  /*9f00*/  SHF.R.S32.HI R115, RZ, 0x1f, R119 ;  /* 0x0000001fff737819 */ /* 0x000fe40000011477 */
[-C--:B------:R-:W-:Y:S02]  /*9f10*/  LEA R116, P2, R119, R66.reuse, 0x2 ;  /* 0x0000004277747211 */ /* 0x080fe400078410ff */
[----:B------:R-:W-:Y:S02]  /*9f20*/  SHF.R.S32.HI R117, RZ, 0x1f, R91 ;  /* 0x0000001fff757819 */ /* 0x000fe4000001145b */
[----:B------:R-:W-:-:S04]  /*9f30*/  LEA R118, P3, R91, R66, 0x2 ;  /* 0x000000425b767211 */ /* 0x000fc800078610ff */
[-C--:B------:R-:W-:Y:S02]  /*9f40*/  LEA.HI.X R117, R91, R67.reuse, R117, 0x2, P3 ;  /* 0x000000435b757211 */ /* 0x080fe400018f1475 */
[----:B------:R-:W4:Y:S01]  /*9f50*/  LDL.LU R91, [R1+0x260] ;  /* 0x00026000015b7983 */ /* 0x000f220000300800 */
[-C--:B------:R-:W-:Y:S02]  /*9f60*/  LEA.HI.X R115, R119, R67.reuse, R115, 0x2, P2 ;  /* 0x0000004377737211 */ /* 0x080fe400010f1473 */
[----:B------:R-:W-:Y:S02]  /*9f70*/  SHF.R.S32.HI R119, RZ, 0x1f, R0 ;  /* 0x0000001fff777819 */ /* 0x000fe40000011400 */
[C---:B------:R-:W-:Y:S02]  /*9f80*/  LEA R120, P0, R0.reuse, R66, 0x2 ;  /* 0x0000004200787211 */ /* 0x040fe400078010ff */
[----:B------:R-:W-:Y:S02]  /*9f90*/  SHF.R.S32.HI R121, RZ, 0x1f, R5 ;  /* 0x0000001fff797819 */ /* 0x000fe40000011405 */
[----:B------:R-:W-:-:S02]  /*9fa0*/  LEA.HI.X R119, R0, R67, R119, 0x2, P0 ;  /* 0x0000004300777211 */ /* 0x000fc400000f1477 */
[----:B------:R-:W4:Y:S01]  /*9fb0*/  LDL.LU R0, [R1+0x264] ;  /* 0x0002640001007983 */ /* 0x000f220000300800 */
[CC--:B------:R-:W-:Y:S02]  /*9fc0*/  LEA R122, P1, R5.reuse, R66.reuse, 0x2 ;  /* 0x00000042057a7211 */ /* 0x0c0fe400078210ff */
[----:B------:R-:W-:Y:S02]  /*9fd0*/  SHF.R.S32.HI R123, RZ, 0x1f, R2 ;  /* 0x0000001fff7b7819 */ /* 0x000fe40000011402 */
[----:B------:R-:W-:Y:S02]  /*9fe0*/  LEA.HI.X R121, R5, R67, R121, 0x2, P1 ;  /* 0x0000004305797211 */ /* 0x000fe400008f1479 */
[-C--:B------:R-:W-:Y:S01]  /*9ff0*/  LEA R124, P2, R2, R66.reuse, 0x2 ;  /* 0x00000042027c7211 */ /* 0x080fe200078410ff */
[----:B------:R-:W4:Y:S01]  /*a000*/  LDL.LU R5, [R1+0x268] ;  /* 0x0002680001057983 */ /* 0x000f220000300800 */
[----:B------:R-:W-:Y:S02]  /*a010*/  SHF.R.S32.HI R125, RZ, 0x1f, R93 ;  /* 0x0000001fff7d7819 */ /* 0x000fe4000001145d */
[----:B------:R-:W-:-:S02]  /*a020*/  LEA R49, P3, R93, R66, 0x2 ;  /* 0x000000425d317211 */ /* 0x000fc400078610ff */
[-C--:B------:R-:W-:Y:S02]  /*a030*/  LEA.HI.X R123, R2, R67.reuse, R123, 0x2, P2 ;  /* 0x00000043027b7211 */ /* 0x080fe400010f147b */
[----:B------:R-:W-:Y:S01]  /*a040*/  LEA.HI.X R125, R93, R67, R125, 0x2, P3 ;  /* 0x000000435d7d7211 */ /* 0x000fe200018f147d */
[----:B------:R-:W4:Y:S04]  /*a050*/  LDL.LU R2, [R1+0x26c] ;  /* 0x00026c0001027983 */ /* 0x000f280000300800 */
[----:B------:R-:W4:Y:S01]  /*a060*/  LDL.LU R93, [R1+0x270] ;  /* 0x00027000015d7983 */ /* 0x000f220000300800 */
[----:B------:R-:W-:Y:S02]  /*a070*/  SHF.R.S32.HI R43, RZ, 0x1f, R3 ;  /* 0x0000001fff2b7819 */ /* 0x000fe40000011403 */
[----:B------:R-:W-:-:S02]  /*a080*/  LEA R48, P0, R3, R66, 0x2 ;  /* 0x0000004203307211 */ /* 0x000fc400078010ff */
[----:B------:R-:W-:Y:S02]  /*a090*/  SHF.R.S32.HI R41, RZ, 0x1f, R95 ;  /* 0x0000001fff297819 */ /* 0x000fe4000001145f */
[----:B------:R-:W-:Y:S02]  /*a0a0*/  LEA R47, P1, R95, R66, 0x2 ;  /* 0x000000425f2f7211 */ /* 0x000fe400078210ff */
[-C--:B------:R-:W-:Y:S02]  /*a0b0*/  LEA.HI.X R43, R3, R67.reuse, R43, 0x2, P0 ;  /* 0x00000043032b7211 */ /* 0x080fe400000f142b */
[----:B------:R-:W-:Y:S01]  /*a0c0*/  LEA.HI.X R41, R95, R67, R41, 0x2, P1 ;  /* 0x000000435f297211 */ /* 0x000fe200008f1429 */
[----:B------:R-:W4:Y:S04]  /*a0d0*/  LDL.LU R3, [R1+0x274] ;  /* 0x0002740001037983 */ /* 0x000f280000300800 */
[----:B------:R-:W4:Y:S01]  /*a0e0*/  LDL.LU R95, [R1+0x278] ;  /* 0x00027800015f7983 */ /* 0x000f220000300800 */
[----:B--2---:R-:W-:-:S02]  /*a0f0*/  SHF.R.S32.HI R39, RZ, 0x1f, R96 ;  /* 0x0000001fff277819 */ /* 0x004fc40000011460 */
[-C--:B------:R-:W-:Y:S02]  /*a100*/  LEA R46, P2, R96, R66.reuse, 0x2 ;  /* 0x00000042602e7211 */ /* 0x080fe400078410ff */
[----:B---3--:R-:W-:Y:S02]  /*a110*/  SHF.R.S32.HI R37, RZ, 0x1f, R97 ;  /* 0x0000001fff257819 */ /* 0x008fe40000011461 */
[-C--:B------:R-:W-:Y:S02]  /*a120*/  LEA R45, P3, R97, R66.reuse, 0x2 ;  /* 0x00000042612d7211 */ /* 0x080fe400078610ff */
[----:B----4-:R-:W-:Y:S02]  /*a130*/  SHF.R.S32.HI R35, RZ, 0x1f, R90 ;  /* 0x0000001fff237819 */ /* 0x010fe4000001145a */
[----:B------:R-:W-:Y:S02]  /*a140*/  LEA R44, P0, R90, R66, 0x2 ;  /* 0x000000425a2c7211 */ /* 0x000fe400078010ff */
[----:B------:R-:W-:-:S02]  /*a150*/  SHF.R.S32.HI R33, RZ, 0x1f, R6 ;  /* 0x0000001fff217819 */ /* 0x000fc40000011406 */
[----:B------:R-:W-:Y:S02]  /*a160*/  LEA R42, P1, R6, R66, 0x2 ;  /* 0x00000042062a7211 */ /* 0x000fe400078210ff */
[-C--:B------:R-:W-:Y:S02]  /*a170*/  LEA.HI.X R39, R96, R67.reuse, R39, 0x2, P2 ;  /* 0x0000004360277211 */ /* 0x080fe400010f1427 */
[-C--:B------:R-:W-:Y:S01]  /*a180*/  LEA.HI.X R37, R97, R67.reuse, R37, 0x2, P3 ;  /* 0x0000004361257211 */ /* 0x080fe200018f1425 */
[----:B------:R-:W2:Y:S01]  /*a190*/  LDL.LU R96, [R1+0x27c] ;  /* 0x00027c0001607983 */ /* 0x000ea20000300800 */
[-C--:B------:R-:W-:Y:S02]  /*a1a0*/  LEA.HI.X R35, R90, R67.reuse, R35, 0x2, P0 ;  /* 0x000000435a237211 */ /* 0x080fe400000f1423 */
[----:B------:R-:W-:Y:S01]  /*a1b0*/  LEA.HI.X R33, R6, R67, R33, 0x2, P1 ;  /* 0x0000004306217211 */ /* 0x000fe200008f1421 */
[----:B------:R-:W3:Y:S01]  /*a1c0*/  LDL.LU R97, [R1+0x280] ;  /* 0x0002800001617983 */ /* 0x000ee20000300800 */
[----:B------:R-:W-:-:S03]  /*a1d0*/  SHF.R.S32.HI R31, RZ, 0x1f, R94 ;  /* 0x0000001fff1f7819 */ /* 0x000fc6000001145e */
[----:B------:R-:W4:Y:S01]  /*a1e0*/  LDL.LU R90, [R1+0x284] ;  /* 0x00028400015a7983 */ /* 0x000f220000300800 */
[----:B------:R-:W-:-:S03]  /*a1f0*/  LEA R40, P2, R94, R66, 0x2 ;  /* 0x000000425e287211 */ /* 0x000fc600078410ff */
[----:B------:R-:W4:Y:S01]  /*a200*/  LDL.LU R6, [R1+0x288] ;  /* 0x0002880001067983 */ /* 0x000f220000300800 */
[----:B------:R-:W-:-:S03]  /*a210*/  LEA.HI.X R31, R94, R67, R31, 0x2, P2 ;  /* 0x000000435e1f7211 */ /* 0x000fc600010f141f */
[----:B------:R-:W4:Y:S01]  /*a220*/  LDL.LU R94, [R1+0x28c] ;  /* 0x00028c00015e7983 */ /* 0x000f220000300800 */
[----:B------:R-:W-:Y:S02]  /*a230*/  SHF.R.S32.HI R29, RZ, 0x1f, R91 ;  /* 0x0000001fff1d7819 */ /* 0x000fe4000001145b */
[----:B------:R-:W-:-:S04]  /*a240*/  LEA R38, P3, R91, R66, 0x2 ;  /* 0x000000425b267211 */ /* 0x000fc800078610ff */
[----:B------:R-:W-:Y:S02]  /*a250*/  LEA.HI.X R29, R91, R67, R29, 0x2, P3 ;  /* 0x000000435b1d7211 */ /* 0x000fe400018f141d */
[----:B------:R-:W4:Y:S01]  /*a260*/  LDL.LU R91, [R1+0x290] ;  /* 0x00029000015b7983 */ /* 0x000f220000300800 */
[----:B------:R-:W-:Y:S02]  /*a270*/  SHF.R.S32.HI R27, RZ, 0x1f, R0 ;  /* 0x0000001fff1b7819 */ /* 0x000fe40000011400 */
[----:B------:R-:W-:-:S04]  /*a280*/  LEA R36, P0, R0, R66, 0x2 ;  /* 0x0000004200247211 */ /* 0x000fc800078010ff */
[----:B------:R-:W-:Y:S02]  /*a290*/  LEA.HI.X R27, R0, R67, R27, 0x2, P0 ;  /* 0x00000043001b7211 */ /* 0x000fe400000f141b */
[----:B------:R-:W4:Y:S01]  /*a2a0*/  LDL.LU R0, [R1+0x294] ;  /* 0x0002940001007983 */ /* 0x000f220000300800 */
[----:B------:R-:W-:Y:S02]  /*a2b0*/  SHF.R.S32.HI R25, RZ, 0x1f, R5 ;  /* 0x0000001fff197819 */ /* 0x000fe40000011405 */
[----:B------:R-:W-:-:S04]  /*a2c0*/  LEA R34, P1, R5, R66, 0x2 ;  /* 0x0000004205227211 */ /* 0x000fc800078210ff */
[-C--:B------:R-:W-:Y:S02]  /*a2d0*/  LEA.HI.X R25, R5, R67.reuse, R25, 0x2, P1 ;  /* 0x0000004305197211 */ /* 0x080fe400008f1419 */
[----:B------:R-:W-:Y:S01]  /*a2e0*/  SHF.R.S32.HI R51, RZ, 0x1f, R2 ;  /* 0x0000001fff337819 */ /* 0x000fe20000011402 */
[----:B------:R-:W4:Y:S01]  /*a2f0*/  LDL.LU R5, [R1+0x298] ;  /* 0x0002980001057983 */ /* 0x000f220000300800 */
[CC--:B------:R-:W-:Y:S02]  /*a300*/  LEA R32, P2, R2.reuse, R66.reuse, 0x2 ;  /* 0x0000004202207211 */ /* 0x0c0fe400078410ff */
[----:B------:R-:W-:Y:S02]  /*a310*/  SHF.R.S32.HI R53, RZ, 0x1f, R93 ;  /* 0x0000001fff357819 */ /* 0x000fe4000001145d */
[----:B------:R-:W-:Y:S02]  /*a320*/  LEA R30, P3, R93, R66, 0x2 ;  /* 0x000000425d1e7211 */ /* 0x000fe400078610ff */
[----:B------:R-:W-:-:S02]  /*a330*/  LEA.HI.X R51, R2, R67, R51, 0x2, P2 ;  /* 0x0000004302337211 */ /* 0x000fc400010f1433 */
[----:B------:R-:W-:Y:S01]  /*a340*/  LEA.HI.X R53, R93, R67, R53, 0x2, P3 ;  /* 0x000000435d357211 */ /* 0x000fe200018f1435 */
[----:B------:R-:W4:Y:S04]  /*a350*/  LDL.LU R2, [R1+0x29c] ;  /* 0x00029c0001027983 */ /* 0x000f280000300800 */
[----:B------:R-:W4:Y:S01]  /*a360*/  LDL.LU R93, [R1+0x2a0] ;  /* 0x0002a000015d7983 */ /* 0x000f220000300800 */
[----:B------:R-:W-:Y:S02]  /*a370*/  SHF.R.S32.HI R55, RZ, 0x1f, R3 ;  /* 0x0000001fff377819 */ /* 0x000fe40000011403 */
[----:B------:R-:W-:Y:S02]  /*a380*/  LEA R28, P0, R3, R66, 0x2 ;  /* 0x00000042031c7211 */ /* 0x000fe400078010ff */
[----:B------:R-:W-:-:S02]  /*a390*/  SHF.R.S32.HI R57, RZ, 0x1f, R95 ;  /* 0x0000001fff397819 */ /* 0x000fc4000001145f */
[----:B------:R-:W-:Y:S02]  /*a3a0*/  LEA R26, P1, R95, R66, 0x2 ;  /* 0x000000425f1a7211 */ /* 0x000fe400078210ff */
[-C--:B------:R-:W-:Y:S02]  /*a3b0*/  LEA.HI.X R55, R3, R67.reuse, R55, 0x2, P0 ;  /* 0x0000004303377211 */ /* 0x080fe400000f1437 */
[----:B------:R-:W-:Y:S01]  /*a3c0*/  LEA.HI.X R57, R95, R67, R57, 0x2, P1 ;  /* 0x000000435f397211 */ /* 0x000fe200008f1439 */
[----:B------:R-:W4:Y:S04]  /*a3d0*/  LDL.LU R3, [R1+0x2a4] ;  /* 0x0002a40001037983 */ /* 0x000f280000300800 */
[----:B------:R-:W4:Y:S01]  /*a3e0*/  LDL.LU R95, [R1+0x2a8] ;  /* 0x0002a800015f7983 */ /* 0x000f220000300800 */
[----:B--2---:R-:W-:-:S02]  /*a3f0*/  SHF.R.S32.HI R59, RZ, 0x1f, R96 ;  /* 0x0000001fff3b7819 */ /* 0x004fc40000011460 */
[CC--:B------:R-:W-:Y:S02]  /*a400*/  LEA R24, P2, R96.reuse, R66.reuse, 0x2 ;  /* 0x0000004260187211 */ /* 0x0c0fe400078410ff */
[----:B---3--:R-:W-:Y:S02]  /*a410*/  SHF.R.S32.HI R61, RZ, 0x1f, R97 ;  /* 0x0000001fff3d7819 */ /* 0x008fe40000011461 */
[-C--:B------:R-:W-:Y:S02]  /*a420*/  LEA R52, P3, R97, R66.reuse, 0x2 ;  /* 0x0000004261347211 */ /* 0x080fe400078610ff */
[----:B------:R-:W-:Y:S02]  /*a430*/  LEA.HI.X R59, R96, R67, R59, 0x2, P2 ;  /* 0x00000043603b7211 */ /* 0x000fe400010f143b */
[----:B----4-:R-:W-:Y:S01]  /*a440*/  SHF.R.S32.HI R65, RZ, 0x1f, R6 ;  /* 0x0000001fff417819 */ /* 0x010fe20000011406 */
[----:B------:R-:W2:Y:S01]  /*a450*/  LDL.LU R96, [R1+0x2ac] ;  /* 0x0002ac0001607983 */ /* 0x000ea20000300800 */
[----:B------:R-:W-:-:S02]  /*a460*/  LEA R56, P1, R6, R66, 0x2 ;  /* 0x0000004206387211 */ /* 0x000fc400078210ff */
[-C--:B------:R-:W-:Y:S02]  /*a470*/  LEA.HI.X R61, R97, R67.reuse, R61, 0x2, P3 ;  /* 0x00000043613d7211 */ /* 0x080fe400018f143d */
[----:B------:R-:W3:Y:S01]  /*a480*/  LDL.LU R97, [R1+0x2b0] ;  /* 0x0002b00001617983 */ /* 0x000ee20000300800 */
[----:B------:R-:W-:Y:S02]  /*a490*/  LEA.HI.X R65, R6, R67, R65, 0x2, P1 ;  /* 0x0000004306417211 */ /* 0x000fe400008f1441 */
[----:B------:R-:W-:Y:S01]  /*a4a0*/  SHF.R.S32.HI R74, RZ, 0x1f, R94 ;  /* 0x0000001fff4a7819 */ /* 0x000fe2000001145e */
[----:B------:R-:W4:Y:S01]  /*a4b0*/  LDL.LU R6, [R1+0x2b4] ;  /* 0x0002b40001067983 */ /* 0x000f220000300800 */
[----:B------:R-:W-:-:S03]  /*a4c0*/  LEA R58, P2, R94, R66, 0x2 ;  /* 0x000000425e3a7211 */ /* 0x000fc600078410ff */
[----:B------:R-:W4:Y:S01]  /*a4d0*/  LDL.LU R89, [R1+0x2b8] ;  /* 0x0002b80001597983 */ /* 0x000f220000300800 */
[----:B------:R-:W-:-:S03]  /*a4e0*/  LEA.HI.X R74, R94, R67, R74, 0x2, P2 ;  /* 0x000000435e4a7211 */ /* 0x000fc600010f144a */
[----:B------:R-:W4:Y:S01]  /*a4f0*/  LDL.LU R94, [R1+0x2bc] ;  /* 0x0002bc00015e7983 */ /* 0x000f220000300800 */
[----:B------:R-:W-:Y:S02]  /*a500*/  SHF.R.S32.HI R63, RZ, 0x1f, R90 ;  /* 0x0000001fff3f7819 */ /* 0x000fe4000001145a */
[-C--:B------:R-:W-:Y:S02]  /*a510*/  LEA R54, P0, R90, R66.reuse, 0x2 ;  /* 0x000000425a367211 */ /* 0x080fe400078010ff */
[----:B------:R-:W-:Y:S02]  /*a520*/  SHF.R.S32.HI R77, RZ, 0x1f, R91 ;  /* 0x0000001fff4d7819 */ /* 0x000fe4000001145b */
[----:B------:R-:W-:-:S04]  /*a530*/  LEA R60, P3, R91, R66, 0x2 ;  /* 0x000000425b3c7211 */ /* 0x000fc800078610ff */
[-C--:B------:R-:W-:Y:S02]  /*a540*/  LEA.HI.X R77, R91, R67.reuse, R77, 0x2, P3 ;  /* 0x000000435b4d7211 */ /* 0x080fe400018f144d */
[----:B------:R-:W4:Y:S01]  /*a550*/  LDL.LU R91, [R1+0x2c0] ;  /* 0x0002c000015b7983 */ /* 0x000f220000300800 */
[----:B------:R-:W-:Y:S02]  /*a560*/  LEA.HI.X R63, R90, R67, R63, 0x2, P0 ;  /* 0x000000435a3f7211 */ /* 0x000fe400000f143f */
[----:B------:R-:W-:Y:S01]  /*a570*/  SHF.R.S32.HI R68, RZ, 0x1f, R0 ;  /* 0x0000001fff447819 */ /* 0x000fe20000011400 */
[----:B------:R-:W4:Y:S01]  /*a580*/  LDL.LU R90, [R1+0x2c4] ;  /* 0x0002c400015a7983 */ /* 0x000f220000300800 */
        /* <DEDUP_REMOVED lines=12> */
[-C--:B------:R-:W-:Y:S01]  /*a650*/  LEA R72, P2, R2, R66.reuse, 0x2 ;  /* 0x0000004202487211 */ /* 0x080fe200078410ff */
[----:B------:R-:W4:Y:S01]  /*a660*/  LDL.LU R88, [R1+0x2d8] ;  /* 0x0002d80001587983 */ /* 0x000f220000300800 */
[----:B------:R-:W-:Y:S02]  /*a670*/  SHF.R.S32.HI R68, RZ, 0x1f, R3 ;  /* 0x0000001fff447819 */ /* 0x000fe40000011403 */
[----:B------:R-:W-:Y:S02]  /*a680*/  LEA R73, P0, R3, R66, 0x2 ;  /* 0x0000004203497211 */ /* 0x000fe400078010ff */
[----:B------:R-:W-:-:S02]  /*a690*/  SHF.R.S32.HI R69, RZ, 0x1f, R95 ;  /* 0x0000001fff457819 */ /* 0x000fc4000001145f */
[-C--:B------:R-:W-:Y:S02]  /*a6a0*/  LEA R76, P1, R95, R66.reuse, 0x2 ;  /* 0x000000425f4c7211 */ /* 0x080fe400078210ff */
[-C--:B------:R-:W-:Y:S02]  /*a6b0*/  LEA.HI.X R86, R3, R67.reuse, R68, 0x2, P0 ;  /* 0x0000004303567211 */ /* 0x080fe400000f1444 */
[-C--:B------:R-:W-:Y:S01]  /*a6c0*/  LEA.HI.X R82, R2, R67.reuse, R70, 0x2, P2 ;  /* 0x0000004302527211 */ /* 0x080fe200010f1446 */
[----:B------:R-:W4:Y:S01]  /*a6d0*/  LDL.LU R3, [R1+0x2e4] ;  /* 0x0002e40001037983 */ /* 0x000f220000300800 */
[----:B------:R-:W-:Y:S02]  /*a6e0*/  LEA.HI.X R95, R95, R67, R69, 0x2, P1 ;  /* 0x000000435f5f7211 */ /* 0x000fe400008f1445 */
[----:B--2---:R-:W-:Y:S02]  /*a6f0*/  SHF.R.S32.HI R70, RZ, 0x1f, R96 ;  /* 0x0000001fff467819 */ /* 0x004fe40000011460 */
[----:B------:R-:W-:-:S02]  /*a700*/  LEA R79, P2, R96, R66, 0x2 ;  /* 0x00000042604f7211 */ /* 0x000fc400078410ff */
[----:B---3--:R-:W-:Y:S02]  /*a710*/  SHF.R.S32.HI R71, RZ, 0x1f, R97 ;  /* 0x0000001fff477819 */ /* 0x008fe40000011461 */
[----:B----4-:R-:W-:Y:S02]  /*a720*/  SHF.R.S32.HI R68, RZ, 0x1f, R6 ;  /* 0x0000001fff447819 */ /* 0x010fe40000011406 */
[-C--:B------:R-:W-:Y:S02]  /*a730*/  LEA R80, P0, R6, R66.reuse, 0x2 ;  /* 0x0000004206507211 */ /* 0x080fe400078010ff */
[----:B------:R-:W-:Y:S02]  /*a740*/  SHF.R.S32.HI R69, RZ, 0x1f, R89 ;  /* 0x0000001fff457819 */ /* 0x000fe40000011459 */
[-C--:B------:R-:W-:Y:S02]  /*a750*/  LEA R84, P1, R89, R66.reuse, 0x2 ;  /* 0x0000004259547211 */ /* 0x080fe400078210ff */
[----:B------:R-:W-:-:S02]  /*a760*/  LEA R83, P3, R97, R66, 0x2 ;  /* 0x0000004261537211 */ /* 0x000fc400078610ff */
[-C--:B------:R-:W-:Y:S02]  /*a770*/  LEA.HI.X R6, R6, R67.reuse, R68, 0x2, P0 ;  /* 0x0000004306067211 */ /* 0x080fe400000f1444 */
[-C--:B------:R-:W-:Y:S02]  /*a780*/  LEA.HI.X R96, R96, R67.reuse, R70, 0x2, P2 ;  /* 0x0000004360607211 */ /* 0x080fe400010f1446 */
[----:B------:R-:W-:Y:S02]  /*a790*/  SHF.R.S32.HI R70, RZ, 0x1f, R94 ;  /* 0x0000001fff467819 */ /* 0x000fe4000001145e */
[C---:B------:R-:W-:Y:S02]  /*a7a0*/  LEA R87, P2, R94.reuse, R66, 0x2 ;  /* 0x000000425e577211 */ /* 0x040fe400078410ff */
[-C--:B------:R-:W-:Y:S02]  /*a7b0*/  LEA.HI.X R89, R89, R67.reuse, R69, 0x2, P1 ;  /* 0x0000004359597211 */ /* 0x080fe400008f1445 */
[-C--:B------:R-:W-:Y:S01]  /*a7c0*/  LEA.HI.X R2, R97, R67.reuse, R71, 0x2, P3 ;  /* 0x0000004361027211 */ /* 0x080fe200018f1447 */
[----:B------:R1:W-:Y:S01]  /*a7d0*/  STL [R1+0xe4], R6 ;  /* 0x0000e40601007387 */ /* 0x0003e20000100800 */
[----:B------:R-:W-:-:S02]  /*a7e0*/  LEA.HI.X R94, R94, R67, R70, 0x2, P2 ;  /* 0x000000435e5e7211 */ /* 0x000fc400010f1446 */
[----:B------:R-:W-:Y:S01]  /*a7f0*/  SHF.R.S32.HI R71, RZ, 0x1f, R91 ;  /* 0x0000001fff477819 */ /* 0x000fe2000001145b */
[----:B-1----:R-:W2:Y:S01]  /*a800*/  LDL.LU R6, [R1+0x4c8] ;  /* 0x0004c80001067983 */ /* 0x002ea20000300800 */
[----:B------:R-:W-:-:S03]  /*a810*/  LEA R97, P3, R91, R66, 0x2 ;  /* 0x000000425b617211 */ /* 0x000fc600078610ff */
[----:B------:R1:W-:Y:S04]  /*a820*/  STL [R1+0xfc], R89 ;  /* 0x0000fc5901007387 */ /* 0x0003e80000100800 */
[----:B------:R3:W-:Y:S01]  /*a830*/  STL [R1+0x10c], R94 ;  /* 0x00010c5e01007387 */ /* 0x0007e20000100800 */
[----:B-1----:R-:W-:-:S03]  /*a840*/  LEA.HI.X R89, R91, R67, R71, 0x2, P3 ;  /* 0x000000435b597211 */ /* 0x002fc600018f1447 */
[----:B---3--:R-:W3:Y:S04]  /*a850*/  LDL.LU R94, [R1+0x3e8] ;  /* 0x0003e800015e7983 */ /* 0x008ee80000300800 */
[----:B------:R1:W-:Y:S02]  /*a860*/  STL [R1+0x124], R89 ;  /* 0x0001245901007387 */ /* 0x0003e40000100800 */
[----:B-1----:R-:W-:-:S05]  /*a870*/  LEA R89, P1, R0, R66, 0x2 ;  /* 0x0000004200597211 */ /* 0x002fca00078210ff */
[----:B------:R1:W-:Y:S01]  /*a880*/  STL [R1+0xec], R89 ;  /* 0x0000ec5901007387 */ /* 0x0003e20000100800 */
[----:B------:R-:W-:Y:S02]  /*a890*/  SHF.R.S32.HI R69, RZ, 0x1f, R0 ;  /* 0x0000001fff457819 */ /* 0x000fe40000011400 */
[----:B-1----:R-:W-:-:S05]  /*a8a0*/  LEA R89, P2, R5, R66, 0x2 ;  /* 0x0000004205597211 */ /* 0x002fca00078410ff */
[----:B------:R1:W-:Y:S01]  /*a8b0*/  STL [R1+0xf4], R89 ;  /* 0x0000f45901007387 */ /* 0x0003e20000100800 */
[----:B------:R-:W-:Y:S02]  /*a8c0*/  SHF.R.S32.HI R68, RZ, 0x1f, R90 ;  /* 0x0000001fff447819 */ /* 0x000fe4000001145a */
[-C--:B------:R-:W-:Y:S02]  /*a8d0*/  LEA R91, P0, R90, R66.reuse, 0x2 ;  /* 0x000000425a5b7211 */ /* 0x080fe400078010ff */
[----:B------:R-:W-:Y:S02]  /*a8e0*/  SHF.R.S32.HI R70, RZ, 0x1f, R5 ;  /* 0x0000001fff467819 */ /* 0x000fe40000011405 */
[----:B-1----:R-:W-:Y:S02]  /*a8f0*/  LEA R89, P3, R93, R66, 0x2 ;  /* 0x000000425d597211 */ /* 0x002fe400078610ff */
[----:B------:R-:W-:-:S03]  /*a900*/  SHF.R.S32.HI R71, RZ, 0x1f, R93 ;  /* 0x0000001fff477819 */ /* 0x000fc6000001145d */
[----:B------:R1:W-:Y:S01]  /*a910*/  STL [R1+0x114], R89 ;  /* 0x0001145901007387 */ /* 0x0003e20000100800 */
[-C--:B------:R-:W-:Y:S02]  /*a920*/  LEA.HI.X R90, R90, R67.reuse, R68, 0x2, P0 ;  /* 0x000000435a5a7211 */ /* 0x080fe400000f1444 */
[-C--:B------:R-:W-:Y:S02]  /*a930*/  LEA.HI.X R5, R5, R67.reuse, R70, 0x2, P2 ;  /* 0x0000004305057211 */ /* 0x080fe400010f1446 */
[-C--:B------:R-:W-:Y:S02]  /*a940*/  LEA.HI.X R93, R93, R67.reuse, R71, 0x2, P3 ;  /* 0x000000435d5d7211 */ /* 0x080fe400018f1447 */
[----:B-1----:R-:W-:-:S05]  /*a950*/  LEA.HI.X R89, R0, R67, R69, 0x2, P1 ;  /* 0x0000004300597211 */ /* 0x002fca00008f1445 */
[----:B------:R1:W-:Y:S04]  /*a960*/  STL [R1+0x4a0], R89 ;  /* 0x0004a05901007387 */ /* 0x0003e80000100800 */
[----:B------:R-:W-:Y:S04]  /*a970*/  STL [R1+0x12c], R90 ;  /* 0x00012c5a01007387 */ /* 0x000fe80000100800 */
[----:B-1----:R-:W4:Y:S04]  /*a980*/  LDL.LU R89, [R1+0x2e0] ;  /* 0x0002e00001597983 */ /* 0x002f280000300800 */
[----:B------:R-:W-:Y:S04]  /*a990*/  STL [R1+0x4a4], R5 ;  /* 0x0004a40501007387 */ /* 0x000fe80000100800 */
[----:B------:R1:W-:Y:S04]  /*a9a0*/  STL [R1+0x4a8], R93 ;  /* 0x0004a85d01007387 */ /* 0x0003e80000100800 */
[----:B-1----:R-:W2:Y:S01]  /*a9b0*/  LDL.LU R93, [R1+0x2dc] ;  /* 0x0002dc00015d7983 */ /* 0x002ea20000300800 */
[----:B------:R-:W-:-:S02]  /*a9c0*/  LEA R5, P0, R88, R66, 0x2 ;  /* 0x0000004258057211 */ /* 0x000fc400078010ff */
[----:B------:R-:W-:-:S03]  /*a9d0*/  SHF.R.S32.HI R68, RZ, 0x1f, R88 ;  /* 0x0000001fff447819 */ /* 0x000fc60000011458 */
[----:B------:R-:W-:Y:S01]  /*a9e0*/  STL [R1+0x4ac], R5 ;  /* 0x0004ac0501007387 */ /* 0x000fe20000100800 */
[----:B------:R-:W-:Y:S02]  /*a9f0*/  LEA.HI.X R68, R88, R67, R68, 0x2, P0 ;  /* 0x0000004358447211 */ /* 0x000fe400000f1444 */
[----:B------:R-:W-:Y:S02]  /*aa00*/  SHF.R.S32.HI R71, RZ, 0x1f, R3 ;  /* 0x0000001fff477819 */ /* 0x000fe40000011403 */
[----:B------:R-:W-:-:S04]  /*aa10*/  SHF.R.U32.HI R92, RZ, 0x7, R92 ;  /* 0x00000007ff5c7819 */ /* 0x000fc8000001165c */
[----:B------:R-:W-:-:S04]  /*aa20*/  SGXT.U32 R92, R92, 0x2 ;  /* 0x000000025c5c781a */ /* 0x000fc80000000000 */
[----:B------:R-:W-:Y:S02]  /*aa30*/  LOP3.LUT R92, R92, 0x7c, RZ, 0xfc, !PT ;  /* 0x0000007c5c5c7812 */ /* 0x000fe400078efcff */
[-C--:B----4-:R-:W-:Y:S02]  /*aa40*/  LEA R0, P2, R89, R66.reuse, 0x2 ;  /* 0x0000004259007211 */ /* 0x090fe400078410ff */
[----:B--2---:R-:W-:-:S05]  /*aa50*/  LEA R90, P1, R93, R66, 0x2 ;  /* 0x000000425d5a7211 */ /* 0x004fca00078210ff */
[----:B------:R-:W-:Y:S04]  /*aa60*/  STL [R1+0x4b0], R90 ;  /* 0x0004b05a01007387 */ /* 0x000fe80000100800 */
[----:B------:R1:W-:Y:S04]  /*aa70*/  STL [R1+0x4b4], R0 ;  /* 0x0004b40001007387 */ /* 0x0003e80000100800 */
[----:B------:R-:W2:Y:S01]  /*aa80*/  LDL.LU R88, [R1+0x4c4] ;  /* 0x0004c40001587983 */ /* 0x000ea20000300800 */
[----:B------:R-:W-:-:S04]  /*aa90*/  SHF.R.S32.HI R70, RZ, 0x1f, R89 ;  /* 0x0000001fff467819 */ /* 0x000fc80000011459 */
[-C--:B------:R-:W-:Y:S02]  /*aaa0*/  LEA.HI.X R70, R89, R67.reuse, R70, 0x2, P2 ;  /* 0x0000004359467211 */ /* 0x080fe400010f1446 */
[----:B------:R-:W4:Y:S01]  /*aab0*/  S2R R89, SR_TID.X ;  /* 0x0000000000597919 */ /* 0x000f220000002100 */
[----:B------:R-:W-:Y:S02]  /*aac0*/  SHF.R.S32.HI R69, RZ, 0x1f, R93 ;  /* 0x0000001fff457819 */ /* 0x000fe4000001145d */
[----:B------:R-:W-:Y:S02]  /*aad0*/  LEA R66, P3, R3, R66, 0x2 ;  /* 0x0000004203427211 */ /* 0x000fe400078610ff */
[-C--:B------:R-:W-:Y:S02]  /*aae0*/  LEA.HI.X R69, R93, R67.reuse, R69, 0x2, P1 ;  /* 0x000000435d457211 */ /* 0x080fe400008f1445 */
[----:B------:R-:W-:Y:S01]  /*aaf0*/  LEA.HI.X R71, R3, R67, R71, 0x2, P3 ;  /* 0x0000004303477211 */ /* 0x000fe200018f1447 */
[----:B-1----:R-:W-:-:S05]  /*ab00*/  IMAD R0, R92, R6, RZ ;  /* 0x000000065c007224 */ /* 0x002fca00078e02ff */
[----:B------:R-:W-:Y:S01]  /*ab10*/  STL [R1+0x1d0], R0 ;  /* 0x0001d00001007387 */ /* 0x000fe20000100800 */
[--C-:B----4-:R-:W-:Y:S02]  /*ab20*/  SHF.R.U32.HI R93, RZ, 0x7, R89.reuse ;  /* 0x00000007ff5d7819 */ /* 0x110fe40000011659 */
[----:B------:R-:W-:Y:S02]  /*ab30*/  SHF.R.U32.HI R3, RZ, 0x7, R89 ;  /* 0x00000007ff037819 */ /* 0x000fe40000011659 */
[----:B------:R-:W-:Y:S02]  /*ab40*/  SGXT.U32 R93, R93, 0x2 ;  /* 0x000000025d5d781a */ /* 0x000fe40000000000 */
[----:B------:R-:W-:Y:S02]  /*ab50*/  SGXT.U32 R3, R3, 0x2 ;  /* 0x000000020303781a */ /* 0x000fe40000000000 */
[----:B------:R-:W-:Y:S02]  /*ab60*/  LOP3.LUT R93, R93, 0x78, RZ, 0xfc, !PT ;  /* 0x000000785d5d7812 */ /* 0x000fe400078efcff */
[----:B------:R-:W-:-:S03]  /*ab70*/  LOP3.LUT R3, R3, 0x74, RZ, 0xfc, !PT ;  /* 0x0000007403037812 */ /* 0x000fc600078efcff */
[-C--:B------:R-:W-:Y:S02]  /*ab80*/  IMAD R5, R93, R6.reuse, RZ ;  /* 0x000000065d057224 */ /* 0x080fe400078e02ff */
[----:B------:R-:W-:Y:S01]  /*ab90*/  IMAD R3, R3, R6, RZ ;  /* 0x0000000603037224 */ /* 0x000fe200078e02ff */
[--C-:B------:R-:W-:Y:S02]  /*aba0*/  SHF.R.U32.HI R92, RZ, 0x7, R89.reuse ;  /* 0x00000007ff5c7819 */ /* 0x100fe40000011659 */
[----:B------:R-:W-:Y:S01]  /*abb0*/  STL [R1+0x1cc], R5 ;  /* 0x0001cc0501007387 */ /* 0x000fe20000100800 */
[----:B------:R-:W-:-:S03]  /*abc0*/  SHF.R.U32.HI R93, RZ, 0x7, R89 ;  /* 0x00000007ff5d7819 */ /* 0x000fc60000011659 */
[----:B------:R1:W-:Y:S01]  /*abd0*/  STL [R1+0x1c8], R3 ;  /* 0x0001c80301007387 */ /* 0x0003e20000100800 */
[----:B------:R-:W-:Y:S02]  /*abe0*/  SGXT.U32 R92, R92, 0x2 ;  /* 0x000000025c5c781a */ /* 0x000fe40000000000 */
[----:B------:R-:W-:Y:S02]  /*abf0*/  SGXT.U32 R93, R93, 0x2 ;  /* 0x000000025d5d781a */ /* 0x000fe40000000000 */
[----:B-1----:R-:W-:Y:S02]  /*ac00*/  SHF.R.U32.HI R3, RZ, 0x7, R89 ;  /* 0x00000007ff037819 */ /* 0x002fe40000011659 */
[----:B------:R-:W-:Y:S02]  /*ac10*/  LOP3.LUT R92, R92, 0x70, RZ, 0xfc, !PT ;  /* 0x000000705c5c7812 */ /* 0x000fe400078efcff */
[----:B------:R-:W-:Y:S02]  /*ac20*/  SGXT.U32 R3, R3, 0x2 ;  /* 0x000000020303781a */ /* 0x000fe40000000000 */
[----:B------:R-:W-:-:S02]  /*ac30*/  LOP3.LUT R93, R93, 0x6c, RZ, 0xfc, !PT ;  /* 0x0000006c5d5d7812 */ /* 0x000fc400078efcff */
[----:B------:R-:W-:Y:S01]  /*ac40*/  LOP3.LUT R3, R3, 0x68, RZ, 0xfc, !PT ;  /* 0x0000006803037812 */ /* 0x000fe200078efcff */
[-C--:B------:R-:W-:Y:S02]  /*ac50*/  IMAD R0, R92, R6.reuse, RZ ;  /* 0x000000065c007224 */ /* 0x080fe400078e02ff */
[-C--:B------:R-:W-:Y:S02]  /*ac60*/  IMAD R5, R93, R6.reuse, RZ ;  /* 0x000000065d057224 */ /* 0x080fe400078e02ff */
[----:B------:R-:W-:Y:S01]  /*ac70*/  IMAD R3, R3, R6, RZ ;  /* 0x0000000603037224 */ /* 0x000fe200078e02ff */
[--C-:B------:R-:W-:Y:S01]  /*ac80*/  SHF.R.U32.HI R92, RZ, 0x7, R89.reuse ;  /* 0x00000007ff5c7819 */ /* 0x100fe20000011659 */
[----:B------:R-:W-:Y:S01]  /*ac90*/  STL [R1+0x1c4], R0 ;  /* 0x0001c40001007387 */ /* 0x000fe20000100800 */
[----:B------:R-:W-:-:S03]  /*aca0*/  SHF.R.U32.HI R93, RZ, 0x7, R89 ;  /* 0x00000007ff5d7819 */ /* 0x000fc60000011659 */
[----:B------:R-:W-:Y:S01]  /*acb0*/  STL [R1+0x1c0], R5 ;  /* 0x0001c00501007387 */ /* 0x000fe20000100800 */
[----:B------:R-:W-:-:S03]  /*acc0*/  SGXT.U32 R92, R92, 0x2 ;  /* 0x000000025c5c781a */ /* 0x000fc60000000000 */
[----:B------:R1:W-:Y:S01]  /*acd0*/  STL [R1+0x1bc], R3 ;  /* 0x0001bc0301007387 */ /* 0x0003e20000100800 */
[----:B------:R-:W-:Y:S02]  /*ace0*/  SGXT.U32 R93, R93, 0x2 ;  /* 0x000000025d5d781a */ /* 0x000fe40000000000 */
[----:B------:R-:W-:Y:S02]  /*acf0*/  LOP3.LUT R92, R92, 0x64, RZ, 0xfc, !PT ;  /* 0x000000645c5c7812 */ /* 0x000fe400078efcff */
[----:B-1----:R-:W-:-:S04]  /*ad00*/  SHF.R.U32.HI R3, RZ, 0x7, R89 ;  /* 0x00000007ff037819 */ /* 0x002fc80000011659 */
[----:B------:R-:W-:Y:S02]  /*ad10*/  SGXT.U32 R3, R3, 0x2 ;  /* 0x000000020303781a */ /* 0x000fe40000000000 */
[----:B------:R-:W-:Y:S01]  /*ad20*/  LOP3.LUT R93, R93, 0x60, RZ, 0xfc, !PT ;  /* 0x000000605d5d7812 */ /* 0x000fe200078efcff */
[-C--:B------:R-:W-:Y:S01]  /*ad30*/  IMAD R0, R92, R6.reuse, RZ ;  /* 0x000000065c007224 */ /* 0x080fe200078e02ff */
[----:B------:R-:W-:Y:S02]  /*ad40*/  LOP3.LUT R3, R3, 0x5c, RZ, 0xfc, !PT ;  /* 0x0000005c03037812 */ /* 0x000fe400078efcff */
[--C-:B------:R-:W-:Y:S01]  /*ad50*/  SHF.R.U32.HI R92, RZ, 0x7, R89.reuse ;  /* 0x00000007ff5c7819 */ /* 0x100fe20000011659 */
[-C--:B------:R-:W-:Y:S01]  /*ad60*/  IMAD R5, R93, R6.reuse, RZ ;  /* 0x000000065d057224 */ /* 0x080fe200078e02ff */
[----:B------:R-:W-:Y:S01]  /*ad70*/  SHF.R.U32.HI R93, RZ, 0x7, R89 ;  /* 0x00000007ff5d7819 */ /* 0x000fe20000011659 */
[----:B------:R-:W-:Y:S01]  /*ad80*/  IMAD R3, R3, R6, RZ ;  /* 0x0000000603037224 */ /* 0x000fe200078e02ff */
[----:B------:R-:W-:Y:S01]  /*ad90*/  SGXT.U32 R92, R92, 0x2 ;  /* 0x000000025c5c781a */ /* 0x000fe20000000000 */
[----:B------:R1:W-:Y:S01]  /*ada0*/  STL [R1+0x1b8], R0 ;  /* 0x0001b80001007387 */ /* 0x0003e20000100800 */
[----:B------:R-:W-:-:S02]  /*adb0*/  SGXT.U32 R93, R93, 0x2 ;  /* 0x000000025d5d781a */ /* 0x000fc40000000000 */
[----:B------:R-:W-:Y:S01]  /*adc0*/  LOP3.LUT R92, R92, 0x58, RZ, 0xfc, !PT ;  /* 0x000000585c5c7812 */ /* 0x000fe200078efcff */
[----:B------:R-:W-:Y:S01]  /*add0*/  STL [R1+0x1b4], R5 ;  /* 0x0001b40501007387 */ /* 0x000fe20000100800 */
[----:B------:R-:W-:-:S03]  /*ade0*/  LOP3.LUT R93, R93, 0x54, RZ, 0xfc, !PT ;  /* 0x000000545d5d7812 */ /* 0x000fc600078efcff */
[----:B------:R4:W-:Y:S01]  /*adf0*/  STL [R1+0x1b0], R3 ;  /* 0x0001b00301007387 */ /* 0x0009e20000100800 */
[-C--:B-1----:R-:W-:Y:S01]  /*ae00*/  IMAD R0, R92, R6.reuse, RZ ;  /* 0x000000065c007224 */ /* 0x082fe200078e02ff */
[--C-:B------:R-:W-:Y:S02]  /*ae10*/  SHF.R.U32.HI R92, RZ, 0x7, R89.reuse ;  /* 0x00000007ff5c7819 */ /* 0x100fe40000011659 */
[----:B----4-:R-:W-:Y:S01]  /*ae20*/  SHF.R.U32.HI R3, RZ, 0x7, R89 ;  /* 0x00000007ff037819 */ /* 0x010fe20000011659 */
[----:B------:R-:W-:-:S03]  /*ae30*/  IMAD R5, R93, R6, RZ ;  /* 0x000000065d057224 */ /* 0x000fc600078e02ff */
[----:B------:R-:W-:Y:S01]  /*ae40*/  SGXT.U32 R3, R3, 0x2 ;  /* 0x000000020303781a */ /* 0x000fe20000000000 */
[----:B------:R-:W1:Y:S01]  /*ae50*/  S2R R93, SR_TID.X ;  /* 0x00000000005d7919 */ /* 0x000e620000002100 */
[----:B------:R-:W-:Y:S02]  /*ae60*/  SGXT.U32 R92, R92, 0x2 ;  /* 0x000000025c5c781a */ /* 0x000fe40000000000 */
[----:B------:R-:W-:Y:S02]  /*ae70*/  LOP3.LUT R3, R3, 0x50, RZ, 0xfc, !PT ;  /* 0x0000005003037812 */ /* 0x000fe400078efcff */
[----:B------:R-:W-:-:S03]  /*ae80*/  LOP3.LUT R92, R92, 0x4c, RZ, 0xfc, !PT ;  /* 0x0000004c5c5c7812 */ /* 0x000fc600078efcff */
[-C--:B------:R-:W-:Y:S01]  /*ae90*/  IMAD R3, R3, R6.reuse, RZ ;  /* 0x0000000603037224 */ /* 0x080fe200078e02ff */
[----:B------:R4:W-:Y:S04]  /*aea0*/  STL [R1+0x1ac], R0 ;  /* 0x0001ac0001007387 */ /* 0x0009e80000100800 */
[----:B------:R-:W-:Y:S04]  /*aeb0*/  STL [R1+0x1a8], R5 ;  /* 0x0001a80501007387 */ /* 0x000fe80000100800 */
[----:B------:R3:W-:Y:S01]  /*aec0*/  STL [R1+0x1a4], R3 ;  /* 0x0001a40301007387 */ /* 0x0007e20000100800 */
[----:B----4-:R-:W-:Y:S01]  /*aed0*/  IMAD R0, R92, R6, RZ ;  /* 0x000000065c007224 */ /* 0x010fe200078e02ff */
[----:B------:R-:W-:-:S02]  /*aee0*/  SHF.R.U32.HI R92, RZ, 0x7, R89 ;  /* 0x00000007ff5c7819 */ /* 0x000fc40000011659 */
[--C-:B---3--:R-:W-:Y:S02]  /*aef0*/  SHF.R.U32.HI R3, RZ, 0x7, R89.reuse ;  /* 0x00000007ff037819 */ /* 0x108fe40000011659 */
[----:B------:R-:W-:Y:S02]  /*af00*/  SHF.R.U32.HI R89, RZ, 0x7, R89 ;  /* 0x00000007ff597819 */ /* 0x000fe40000011659 */
[----:B------:R-:W-:Y:S02]  /*af10*/  SGXT.U32 R3, R3, 0x2 ;  /* 0x000000020303781a */ /* 0x000fe40000000000 */
[----:B------:R-:W-:Y:S02]  /*af20*/  SGXT.U32 R89, R89, 0x2 ;  /* 0x000000025959781a */ /* 0x000fe40000000000 */
[----:B------:R-:W-:Y:S02]  /*af30*/  LOP3.LUT R3, R3, 0x44, RZ, 0xfc, !PT ;  /* 0x0000004403037812 */ /* 0x000fe400078efcff */
[----:B------:R-:W-:-:S02]  /*af40*/  LOP3.LUT R89, R89, 0x48, RZ, 0xfc, !PT ;  /* 0x0000004859597812 */ /* 0x000fc400078efcff */
[----:B------:R-:W-:Y:S01]  /*af50*/  SGXT.U32 R92, R92, 0x2 ;  /* 0x000000025c5c781a */ /* 0x000fe20000000000 */
[-C--:B------:R-:W-:Y:S02]  /*af60*/  IMAD R3, R3, R6.reuse, RZ ;  /* 0x0000000603037224 */ /* 0x080fe400078e02ff */
[----:B------:R-:W-:Y:S01]  /*af70*/  IMAD R5, R89, R6, RZ ;  /* 0x0000000659057224 */ /* 0x000fe200078e02ff */
[----:B------:R-:W-:Y:S01]  /*af80*/  LOP3.LUT R92, R92, 0x40, RZ, 0xfc, !PT ;  /* 0x000000405c5c7812 */ /* 0x000fe200078efcff */
[----:B------:R3:W-:Y:S01]  /*af90*/  STL [R1+0x1a0], R0 ;  /* 0x0001a00001007387 */ /* 0x0007e20000100800 */
[----:B-1----:R-:W-:-:S03]  /*afa0*/  SHF.R.U32.HI R89, RZ, 0x7, R93 ;  /* 0x00000007ff597819 */ /* 0x002fc6000001165d */
[----:B------:R-:W-:Y:S04]  /*afb0*/  STL [R1+0x19c], R5 ;  /* 0x00019c0501007387 */ /* 0x000fe80000100800 */
[----:B------:R1:W-:Y:S01]  /*afc0*/  STL [R1+0x198], R3 ;  /* 0x0001980301007387 */ /* 0x0003e20000100800 */
[----:B---3--:R-:W-:Y:S01]  /*afd0*/  IMAD R0, R92, R6, RZ ;  /* 0x000000065c007224 */ /* 0x008fe200078e02ff */
[--C-:B------:R-:W-:Y:S02]  /*afe0*/  SHF.R.U32.HI R92, RZ, 0x7, R93.reuse ;  /* 0x00000007ff5c7819 */ /* 0x100fe4000001165d */
[--C-:B-1----:R-:W-:Y:S02]  /*aff0*/  SHF.R.U32.HI R3, RZ, 0x7, R93.reuse ;  /* 0x00000007ff037819 */ /* 0x102fe4000001165d */
[----:B------:R-:W-:-:S04]  /*b000*/  SHF.R.U32.HI R93, RZ, 0x7, R93 ;  /* 0x00000007ff5d7819 */ /* 0x000fc8000001165d */
[----:B------:R-:W-:Y:S02]  /*b010*/  SGXT.U32 R93, R93, 0x2 ;  /* 0x000000025d5d781a */ /* 0x000fe40000000000 */
[----:B------:R-:W-:Y:S02]  /*b020*/  SGXT.U32 R92, R92, 0x2 ;  /* 0x000000025c5c781a */ /* 0x000fe40000000000 */
[----:B------:R-:W-:Y:S02]  /*b030*/  LOP3.LUT R93, R93, 0x3c, RZ, 0xfc, !PT ;  /* 0x0000003c5d5d7812 */ /* 0x000fe400078efcff */
[----:B------:R-:W-:Y:S02]  /*b040*/  SGXT.U32 R3, R3, 0x2 ;  /* 0x000000020303781a */ /* 0x000fe40000000000 */
[----:B------:R-:W-:Y:S01]  /*b050*/  SGXT.U32 R89, R89, 0x2 ;  /* 0x000000025959781a */ /* 0x000fe20000000000 */
[----:B------:R1:W-:Y:S01]  /*b060*/  STL [R1+0x194], R0 ;  /* 0x0001940001007387 */ /* 0x0003e20000100800 */
[----:B------:R-:W-:-:S02]  /*b070*/  LOP3.LUT R3, R3, 0x34, RZ, 0xfc, !PT ;  /* 0x0000003403037812 */ /* 0x000fc400078efcff */
[----:B------:R-:W-:Y:S02]  /*b080*/  LOP3.LUT R89, R89, 0x38, RZ, 0xfc, !PT ;  /* 0x0000003859597812 */ /* 0x000fe400078efcff */
[----:B------:R-:W-:Y:S01]  /*b090*/  LOP3.LUT R92, R92, 0x30, RZ, 0xfc, !PT ;  /* 0x000000305c5c7812 */ /* 0x000fe200078efcff */
[-C--:B-1----:R-:W-:Y:S01]  /*b0a0*/  IMAD R0, R93, R6.reuse, RZ ;  /* 0x000000065d007224 */ /* 0x082fe200078e02ff */
[----:B------:R-:W-:Y:S01]  /*b0b0*/  IADD3 R8, P2, R8, UR12, RZ ;  /* 0x0000000c08087c10 */ /* 0x000fe2000ff5e0ff */
[-C--:B------:R-:W-:Y:S01]  /*b0c0*/  IMAD R5, R89, R6.reuse, RZ ;  /* 0x0000000659057224 */ /* 0x080fe200078e02ff */
[----:B------:R-:W-:Y:S01]  /*b0d0*/  IADD3 R9, P6, R9, UR12, RZ ;  /* 0x0000000c09097c10 */ /* 0x000fe2000ffde0ff */
[----:B------:R-:W-:Y:S01]  /*b0e0*/  IMAD R3, R3, R6, RZ ;  /* 0x0000000603037224 */ /* 0x000fe200078e02ff */
[----:B------:R1:W-:Y:S01]  /*b0f0*/  STL [R1+0x190], R0 ;  /* 0x0001900001007387 */ /* 0x0003e20000100800 */
[----:B------:R-:W-:Y:S02]  /*b100*/  IADD3.X R17, R17, UR13, RZ, P2, !PT ;  /* 0x0000000d11117c10 */ /* 0x000fe400097fe4ff */
[----:B------:R-:W-:-:S02]  /*b110*/  IADD3 R13, P2, R13, UR12, RZ ;  /* 0x0000000c0d0d7c10 */ /* 0x000fc4000ff5e0ff */
[----:B------:R-:W-:Y:S01]  /*b120*/  IADD3.X R18, R18, UR13, RZ, P6, !PT ;  /* 0x0000000d12127c10 */ /* 0x000fe2000b7fe4ff */
[----:B-1----:R-:W-:Y:S01]  /*b130*/  IMAD R0, R92, R6, RZ ;  /* 0x000000065c007224 */ /* 0x002fe200078e02ff */
[----:B------:R-:W-:Y:S02]  /*b140*/  IADD3 R6, P4, R50, UR12, RZ ;  /* 0x0000000c32067c10 */ /* 0x000fe4000ff9e0ff */
[----:B------:R-:W-:Y:S02]  /*b150*/  IADD3 R7, P3, R7, UR12, RZ ;  /* 0x0000000c07077c10 */ /* 0x000fe4000ff7e0ff */
[----:B------:R-:W-:Y:S02]  /*b160*/  IADD3.X R15, R15, UR13, RZ, P4, !PT ;  /* 0x0000000d0f0f7c10 */ /* 0x000fe4000a7fe4ff */
[----:B------:R-:W-:Y:S02]  /*b170*/  IADD3 R98, P6, R98, UR12, RZ ;  /* 0x0000000c62627c10 */ /* 0x000fe4000ffde0ff */
[----:B------:R-:W-:-:S02]  /*b180*/  IADD3 R12, P4, R12, UR12, RZ ;  /* 0x0000000c0c0c7c10 */ /* 0x000fc4000ff9e0ff */
[----:B------:R-:W-:Y:S02]  /*b190*/  IADD3.X R22, R22, UR13, RZ, P2, !PT ;  /* 0x0000000d16167c10 */ /* 0x000fe400097fe4ff */
[----:B------:R-:W-:Y:S02]  /*b1a0*/  IADD3 R106, P2, R106, UR12, RZ ;  /* 0x0000000c6a6a7c10 */ /* 0x000fe4000ff5e0ff */
[----:B------:R-:W-:Y:S02]  /*b1b0*/  IADD3.X R16, R16, UR13, RZ, P3, !PT ;  /* 0x0000000d10107c10 */ /* 0x000fe40009ffe4ff */
[----:B------:R-:W-:Y:S02]  /*b1c0*/  IADD3.X R23, R23, UR13, RZ, P6, !PT ;  /* 0x0000000d17177c10 */ /* 0x000fe4000b7fe4ff */
[----:B------:R-:W-:Y:S02]  /*b1d0*/  IADD3 R11, P3, R11, UR12, RZ ;  /* 0x0000000c0b0b7c10 */ /* 0x000fe4000ff7e0ff */
[----:B------:R-:W-:-:S02]  /*b1e0*/  IADD3.X R20, R20, UR13, RZ, P4, !PT ;  /* 0x0000000d14147c10 */ /* 0x000fc4000a7fe4ff */
[----:B------:R-:W-:Y:S02]  /*b1f0*/  IADD3 R108, P6, R108, UR12, RZ ;  /* 0x0000000c6c6c7c10 */ /* 0x000fe4000ffde0ff */
[----:B------:R-:W-:Y:S02]  /*b200*/  IADD3 R102, P4, R102, UR12, RZ ;  /* 0x0000000c66667c10 */ /* 0x000fe4000ff9e0ff */
[----:B------:R-:W-:Y:S02]  /*b210*/  IADD3.X R105, R105, UR13, RZ, P2, !PT ;  /* 0x0000000d69697c10 */ /* 0x000fe400097fe4ff */
[----:B------:R-:W-:Y:S02]  /*b220*/  LEA R94, P1, R4, R94, 0x3 ;  /* 0x0000005e045e7211 */ /* 0x000fe400078218ff */
[----:B------:R-:W-:Y:S02]  /*b230*/  SHF.R.S32.HI R92, RZ, 0x1f, R4 ;  /* 0x0000001fff5c7819 */ /* 0x000fe40000011404 */
[----:B------:R-:W-:-:S02]  /*b240*/  IADD3 R116, P2, R116, UR12, RZ ;  /* 0x0000000c74747c10 */ /* 0x000fc4000ff5e0ff */
[----:B------:R-:W-:Y:S02]  /*b250*/  IADD3.X R21, R21, UR13, RZ, P3, !PT ;  /* 0x0000000d15157c10 */ /* 0x000fe40009ffe4ff */
[----:B------:R-:W-:Y:S01]  /*b260*/  IADD3.X R107, R107, UR13, RZ, P6, !PT ;  /* 0x0000000d6b6b7c10 */ /* 0x000fe2000b7fe4ff */
[----:B------:R-:W-:Y:S01]  /*b270*/  STL [R1+0x18c], R5 ;  /* 0x00018c0501007387 */ /* 0x000fe20000100800 */
[----:B------:R-:W-:Y:S02]  /*b280*/  IADD3 R104, P3, R104, UR12, RZ ;  /* 0x0000000c68687c10 */ /* 0x000fe4000ff7e0ff */
[----:B--2---:R-:W-:-:S04]  /*b290*/  IADD3 R88, P5, R88, UR12, RZ ;  /* 0x0000000c58587c10 */ /* 0x004fc8000ffbe0ff */
[----:B------:R-:W-:Y:S02]  /*b2a0*/  IADD3.X R14, R14, UR13, RZ, P5, !PT ;  /* 0x0000000d0e0e7c10 */ /* 0x000fe4000affe4ff */
[----:B------:R-:W-:-:S04]  /*b2b0*/  IADD3 R10, P5, R10, UR12, RZ ;  /* 0x0000000c0a0a7c10 */ /* 0x000fc8000ffbe0ff */
[----:B------:R-:W-:Y:S02]  /*b2c0*/  IADD3.X R19, R19, UR13, RZ, P5, !PT ;  /* 0x0000000d13137c10 */ /* 0x000fe4000affe4ff */
[----:B------:R-:W-:Y:S02]  /*b2d0*/  IADD3 R100, P5, R100, UR12, RZ ;  /* 0x0000000c64647c10 */ /* 0x000fe4000ffbe0ff */
[----:B------:R-:W-:Y:S02]  /*b2e0*/  IADD3.X R101, R101, UR13, RZ, P4, !PT ;  /* 0x0000000d65657c10 */ /* 0x000fe4000a7fe4ff */
[----:B------:R-:W-:Y:S02]  /*b2f0*/  IADD3.X R99, R99, UR13, RZ, P5, !PT ;  /* 0x0000000d63637c10 */ /* 0x000fe4000affe4ff */
[----:B------:R-:W-:Y:S02]  /*b300*/  IADD3 R110, P5, R110, UR12, RZ ;  /* 0x0000000c6e6e7c10 */ /* 0x000fe4000ffbe0ff */
[----:B------:R-:W-:Y:S01]  /*b310*/  IADD3 R118, P6, R118, UR12, RZ ;  /* 0x0000000c76767c10 */ /* 0x000fe2000ffde0ff */
[----:B------:R1:W-:Y:S01]  /*b320*/  STL [R1+0x188], R3 ;  /* 0x0001880301007387 */ /* 0x0003e20000100800 */
[----:B------:R-:W-:-:S02]  /*b330*/  IADD3 R112, P4, R112, UR12, RZ ;  /* 0x0000000c70707c10 */ /* 0x000fc4000ff9e0ff */
[----:B------:R-:W-:Y:S01]  /*b340*/  IADD3 R94, P0, R94, UR10, RZ ;  /* 0x0000000a5e5e7c10 */ /* 0x000fe2000ff1e0ff */
[----:B------:R-:W-:Y:S01]  /*b350*/  STL [R1+0x4bc], R92 ;  /* 0x0004bc5c01007387 */ /* 0x000fe20000100800 */
[----:B------:R-:W-:Y:S02]  /*b360*/  IADD3.X R115, R115, UR13, RZ, P2, !PT ;  /* 0x0000000d73737c10 */ /* 0x000fe400097fe4ff */
[----:B------:R-:W-:Y:S01]  /*b370*/  IADD3.X R109, R109, UR13, RZ, P5, !PT ;  /* 0x0000000d6d6d7c10 */ /* 0x000fe2000affe4ff */
[----:B------:R2:W-:Y:S01]  /*b380*/  STL [R1+0x168], R0 ;  /* 0x0001680001007387 */ /* 0x0005e20000100800 */
[----:B------:R-:W-:Y:S02]  /*b390*/  IADD3.X R103, R103, UR13, RZ, P3, !PT ;  /* 0x0000000d67677c10 */ /* 0x000fe40009ffe4ff */
[----:B-1----:R-:W-:Y:S02]  /*b3a0*/  IADD3 R3, P2, R49, UR12, RZ ;  /* 0x0000000c31037c10 */ /* 0x002fe4000ff5e0ff */
[----:B------:R-:W-:-:S02]  /*b3b0*/  IADD3 R120, P5, R120, UR12, RZ ;  /* 0x0000000c78787c10 */ /* 0x000fc4000ffbe0ff */
[----:B------:R-:W-:Y:S01]  /*b3c0*/  IADD3.X R117, R117, UR13, RZ, P6, !PT ;  /* 0x0000000d75757c10 */ /* 0x000fe2000b7fe4ff */
[----:B------:R-:W-:Y:S01]  /*b3d0*/  STL [R1+0x4b8], R4 ;  /* 0x0004b80401007387 */ /* 0x000fe20000100800 */
[----:B------:R-:W-:Y:S02]  /*b3e0*/  IADD3 R114, P3, R114, UR12, RZ ;  /* 0x0000000c72727c10 */ /* 0x000fe4000ff7e0ff */
[----:B------:R-:W-:Y:S02]  /*b3f0*/  IADD3.X R111, R111, UR13, RZ, P4, !PT ;  /* 0x0000000d6f6f7c10 */ /* 0x000fe4000a7fe4ff */
[----:B--2---:R-:W-:Y:S01]  /*b400*/  IADD3 R0, P6, R48, UR12, RZ ;  /* 0x0000000c30007c10 */ /* 0x004fe2000ffde0ff */
[----:B------:R-:W-:Y:S01]  /*b410*/  STL [R1+0x4c0], R94 ;  /* 0x0004c05e01007387 */ /* 0x000fe20000100800 */
[----:B------:R-:W-:Y:S02]  /*b420*/  IADD3 R122, P4, R122, UR12, RZ ;  /* 0x0000000c7a7a7c10 */ /* 0x000fe4000ff9e0ff */
[----:B------:R-:W-:Y:S01]  /*b430*/  IADD3.X R119, R119, UR13, RZ, P5, !PT ;  /* 0x0000000d77777c10 */ /* 0x000fe2000affe4ff */
[----:B------:R1:W-:Y:S01]  /*b440*/  STL [R1], R3 ;  /* 0x0000000301007387 */ /* 0x0003e20000100800 */
[----:B------:R-:W-:-:S02]  /*b450*/  IADD3.X R113, R113, UR13, RZ, P3, !PT ;  /* 0x0000000d71717c10 */ /* 0x000fc40009ffe4ff */
[----:B------:R-:W-:Y:S01]  /*b460*/  IADD3 R124, P3, R124, UR12, RZ ;  /* 0x0000000c7c7c7c10 */ /* 0x000fe2000ff7e0ff */
[----:B------:R2:W-:Y:S01]  /*b470*/  STL [R1+0x8], R0 ;  /* 0x0000080001007387 */ /* 0x0005e20000100800 */
[----:B------:R-:W-:Y:S02]  /*b480*/  IADD3.X R121, R121, UR13, RZ, P4, !PT ;  /* 0x0000000d79797c10 */ /* 0x000fe4000a7fe4ff */
[----:B-1----:R-:W-:Y:S02]  /*b490*/  IADD3 R3, P5, R47, UR12, RZ ;  /* 0x0000000c2f037c10 */ /* 0x002fe4000ffbe0ff */
[----:B--2---:R-:W-:-:S03]  /*b4a0*/  IADD3 R0, P4, R46, UR12, RZ ;  /* 0x0000000c2e007c10 */ /* 0x004fc6000ff9e0ff */
[----:B------:R1:W-:Y:S01]  /*b4b0*/  STL [R1+0x10], R3 ;  /* 0x0000100301007387 */ /* 0x0003e20000100800 */
[----:B------:R-:W-:Y:S02]  /*b4c0*/  IADD3.X R123, R123, UR13, RZ, P3, !PT ;  /* 0x0000000d7b7b7c10 */ /* 0x000fe40009ffe4ff */
[----:B------:R-:W-:Y:S01]  /*b4d0*/  IADD3.X R125, R125, UR13, RZ, P2, !PT ;  /* 0x0000000d7d7d7c10 */ /* 0x000fe200097fe4ff */
[----:B------:R2:W-:Y:S01]  /*b4e0*/  STL [R1+0x18], R0 ;  /* 0x0000180001007387 */ /* 0x0005e20000100800 */
[----:B------:R-:W-:Y:S02]  /*b4f0*/  IADD3.X R4, R43, UR13, RZ, P6, !PT ;  /* 0x0000000d2b047c10 */ /* 0x000fe4000b7fe4ff */
[----:B-1----:R-:W-:Y:S02]  /*b500*/  IADD3 R3, P3, R45, UR12, RZ ;  /* 0x0000000c2d037c10 */ /* 0x002fe4000ff7e0ff */
[----:B--2---:R-:W-:-:S03]  /*b510*/  IADD3 R0, P2, R44, UR12, RZ ;  /* 0x0000000c2c007c10 */ /* 0x004fc6000ff5e0ff */
[----:B------:R1:W-:Y:S04]  /*b520*/  STL [R1+0x20], R3 ;  /* 0x0000200301007387 */ /* 0x0003e80000100800 */
[----:B------:R2:W-:Y:S01]  /*b530*/  STL [R1+0x28], R0 ;  /* 0x0000280001007387 */ /* 0x0005e20000100800 */
[----:B-1----:R-:W-:-:S03]  /*b540*/  IADD3 R3, P6, R42, UR12, RZ ;  /* 0x0000000c2a037c10 */ /* 0x002fc6000ffde0ff */
[----:B------:R1:W-:Y:S01]  /*b550*/  STL [R1+0x4], R4 ;  /* 0x0000040401007387 */ /* 0x0003e20000100800 */
[----:B--2---:R-:W-:-:S03]  /*b560*/  IADD3.X R0, R41, UR13, RZ, P5, !PT ;  /* 0x0000000d29007c10 */ /* 0x004fc6000affe4ff */
        /* <DEDUP_REMOVED lines=72> */
[----:B------:R-:W2:Y:S04]  /*b9f0*/  LDL.LU R94, [R1+0xe4] ;  /* 0x0000e400015e7983 */ /* 0x000ea80000300800 */
[----:B------:R-:W-:Y:S04]  /*ba00*/  STL [R1+0xc0], R3 ;  /* 0x0000c00301007387 */ /* 0x000fe80000100800 */
[----:B------:R-:W3:Y:S04]  /*ba10*/  LDL.LU R92, [R1+0xec] ;  /* 0x0000ec00015c7983 */ /* 0x000ee80000300800 */
[----:B------:R4:W-:Y:S04]  /*ba20*/  STL [R1+0x9c], R0 ;  /* 0x00009c0001007387 */ /* 0x0009e80000100800 */
[----:B-1----:R-:W3:Y:S04]  /*ba30*/  LDL.LU R4, [R1+0xfc] ;  /* 0x0000fc0001047983 */ /* 0x002ee80000300800 */
[----:B----4-:R-:W4:Y:S04]  /*ba40*/  LDL.LU R0, [R1+0xf4] ;  /* 0x0000f40001007983 */ /* 0x010f280000300800 */
[----:B------:R-:W4:Y:S04]  /*ba50*/  LDL.LU R90, [R1+0x10c] ;  /* 0x00010c00015a7983 */ /* 0x000f280000300800 */
[----:B------:R-:W4:Y:S01]  /*ba60*/  LDL.LU R5, [R1+0x114] ;  /* 0x0001140001057983 */ /* 0x000f220000300800 */
[----:B------:R-:W-:-:S03]  /*ba70*/  IADD3 R3, P2, R73, UR12, RZ ;  /* 0x0000000c49037c10 */ /* 0x000fc6000ff5e0ff */
[----:B------:R-:W4:Y:S04]  /*ba80*/  LDL.LU R93, [R1+0x124] ;  /* 0x00012400015d7983 */ /* 0x000f280000300800 */
[----:B------:R-:W4:Y:S04]  /*ba90*/  LDL.LU R89, [R1+0x12c] ;  /* 0x00012c0001597983 */ /* 0x000f280000300800 */
[----:B------:R1:W-:Y:S02]  /*baa0*/  STL [R1+0xc8], R3 ;  /* 0x0000c80301007387 */ /* 0x0003e40000100800 */
[----:B-1----:R-:W-:-:S05]  /*bab0*/  IADD3.X R3, R78, UR13, RZ, P6, !PT ;  /* 0x0000000d4e037c10 */ /* 0x002fca000b7fe4ff */
[----:B------:R1:W-:Y:S02]  /*bac0*/  STL [R1+0xa4], R3 ;  /* 0x0000a40301007387 */ /* 0x0003e40000100800 */
[----:B-1----:R-:W-:-:S05]  /*bad0*/  IADD3 R3, P6, R76, UR12, RZ ;  /* 0x0000000c4c037c10 */ /* 0x002fca000ffde0ff */
        /* <DEDUP_REMOVED lines=17> */
[----:B-1----:R-:W-:Y:S02]  /*bbf0*/  IADD3.X R3, R95, UR13, RZ, P6, !PT ;  /* 0x0000000d5f037c10 */ /* 0x002fe4000b7fe4ff */
[----:B------:R-:W4:Y:S04]  /*bc00*/  LDL R95, [R1+0x150] ;  /* 0x00015000015f7983 */ /* 0x000f280000100800 */
[----:B------:R1:W-:Y:S01]  /*bc10*/  STL [R1+0xcc], R3 ;  /* 0x0000cc0301007387 */ /* 0x0003e20000100800 */
[----:B------:R-:W-:Y:S02]  /*bc20*/  IADD3.X R96, R96, UR13, RZ, P5, !PT ;  /* 0x0000000d60607c10 */ /* 0x000fe4000affe4ff */
[----:B-1----:R-:W-:-:S02]  /*bc30*/  IADD3 R3, P6, R87, UR12, RZ ;  /* 0x0000000c57037c10 */ /* 0x002fc4000ffde0ff */
[----:B------:R-:W-:-:S03]  /*bc40*/  IADD3.X R2, R2, UR13, RZ, P4, !PT ;  /* 0x0000000d02027c10 */ /* 0x000fc6000a7fe4ff */
[----:B------:R1:W-:Y:S01]  /*bc50*/  STL [R1+0xf8], R3 ;  /* 0x0000f80301007387 */ /* 0x0003e20000100800 */
[----:B------:R-:W-:-:S03]  /*bc60*/  IADD3 R91, P4, R91, UR12, RZ ;  /* 0x0000000c5b5b7c10 */ /* 0x000fc6000ff9e0ff */
[----:B------:R-:W-:Y:S01]  /*bc70*/  STL [R1+0xd4], R96 ;  /* 0x0000d46001007387 */ /* 0x000fe20000100800 */
[----:B-1----:R-:W-:-:S05]  /*bc80*/  IADD3 R3, P5, R97, UR12, RZ ;  /* 0x0000000c61037c10 */ /* 0x002fca000ffbe0ff */
[----:B------:R1:W-:Y:S04]  /*bc90*/  STL [R1+0x100], R3 ;  /* 0x0001000301007387 */ /* 0x0003e80000100800 */
[----:B-1----:R-:W4:Y:S04]  /*bca0*/  LDL R3, [R1+0x1e0] ;  /* 0x0001e00001037983 */ /* 0x002f280000100800 */
[----:B------:R1:W-:Y:S04]  /*bcb0*/  STL [R1+0xdc], R2 ;  /* 0x0000dc0201007387 */ /* 0x0003e80000100800 */
[----:B-1----:R-:W4:Y:S04]  /*bcc0*/  LDL R2, [R1+0x1d4] ;  /* 0x0001d40001027983 */ /* 0x002f280000100800 */
[----:B------:R1:W-:Y:S04]  /*bcd0*/  STL [R1+0x108], R91 ;  /* 0x0001085b01007387 */ /* 0x0003e80000100800 */
[----:B------:R-:W4:Y:S04]  /*bce0*/  LDL R97, [R1+0x1dc] ;  /* 0x0001dc0001617983 */ /* 0x000f280000100800 */
[----:B------:R-:W4:Y:S04]  /*bcf0*/  LDL R96, [R1+0x1e4] ;  /* 0x0001e40001607983 */ /* 0x000f280000100800 */
[----:B-1----:R-:W4:Y:S01]  /*bd00*/  LDL R91, [R1+0x1d8] ;  /* 0x0001d800015b7983 */ /* 0x002f220000100800 */
[----:B--2---:R-:W-:-:S05]  /*bd10*/  IADD3.X R94, R94, UR13, RZ, P3, !PT ;  /* 0x0000000d5e5e7c10 */ /* 0x004fca0009ffe4ff */
[----:B------:R1:W-:Y:S01]  /*bd20*/  STL [R1+0xe4], R94 ;  /* 0x0000e45e01007387 */ /* 0x0003e20000100800 */
[----:B---3--:R-:W-:-:S03]  /*bd30*/  IADD3 R92, P3, R92, UR12, RZ ;  /* 0x0000000c5c5c7c10 */ /* 0x008fc6000ff7e0ff */
[----:B-1----:R1:W5:Y:S01]  /*bd40*/  LDL.LU R94, [R1+0x4c0] ;  /* 0x0004c000015e7983 */ /* 0x0023620000300800 */
[----:B------:R-:W-:-:S03]  /*bd50*/  IADD3.X R4, R4, UR13, RZ, P2, !PT ;  /* 0x0000000d04047c10 */ /* 0x000fc600097fe4ff */
[----:B------:R2:W-:Y:S01]  /*bd60*/  STL [R1+0x110], R92 ;  /* 0x0001105c01007387 */ /* 0x0005e20000100800 */
[----:B----4-:R-:W-:Y:S02]  /*bd70*/  IADD3 R0, P2, R0, UR12, RZ ;  /* 0x0000000c00007c10 */ /* 0x010fe4000ff5e0ff */
[----:B------:R-:W-:Y:S01]  /*bd80*/  IADD3.X R90, R90, UR13, RZ, P6, !PT ;  /* 0x0000000d5a5a7c10 */ /* 0x000fe2000b7fe4ff */
[----:B--2---:R-:W2:Y:S01]  /*bd90*/  LDL.LU R92, [R1+0x4bc] ;  /* 0x0004bc00015c7983 */ /* 0x004ea20000300800 */
[----:B------:R-:W-:-:S03]  /*bda0*/  IADD3 R5, P6, R5, UR12, RZ ;  /* 0x0000000c05057c10 */ /* 0x000fc6000ffde0ff */
[----:B------:R3:W-:Y:S04]  /*bdb0*/  STL [R1+0xec], R4 ;  /* 0x0000ec0401007387 */ /* 0x0007e80000100800 */
[----:B---3--:R-:W2:Y:S04]  /*bdc0*/  LDL.LU R4, [R1+0x4b8] ;  /* 0x0004b80001047983 */ /* 0x008ea80000300800 */
[----:B------:R3:W-:Y:S04]  /*bdd0*/  STL [R1+0x118], R0 ;  /* 0x0001180001007387 */ /* 0x0007e80000100800 */
[----:B---3--:R-:W3:Y:S04]  /*bde0*/  LDL.LU R0, [R1+0x4b4] ;  /* 0x0004b40001007983 */ /* 0x008ee80000300800 */
[----:B------:R4:W-:Y:S04]  /*bdf0*/  STL [R1+0xf4], R90 ;  /* 0x0000f45a01007387 */ /* 0x0009e80000100800 */
[----:B----4-:R-:W4:Y:S04]  /*be00*/  LDL.LU R90, [R1+0x4b0] ;  /* 0x0004b000015a7983 */ /* 0x010f280000300800 */
[----:B------:R1:W-:Y:S04]  /*be10*/  STL [R1+0x120], R5 ;  /* 0x0001200501007387 */ /* 0x0003e80000100800 */
[----:B-1----:R-:W2:Y:S01]  /*be20*/  LDL.LU R5, [R1+0x4ac] ;  /* 0x0004ac0001057983 */ /* 0x002ea20000300800 */
[----:B------:R-:W-:-:S02]  /*be30*/  IADD3.X R93, R93, UR13, RZ, P5, !PT ;  /* 0x0000000d5d5d7c10 */ /* 0x000fc4000affe4ff */
[----:B------:R-:W-:-:S03]  /*be40*/  IADD3.X R89, R89, UR13, RZ, P4, !PT ;  /* 0x0000000d59597c10 */ /* 0x000fc6000a7fe4ff */
[----:B------:R1:W-:Y:S04]  /*be50*/  STL [R1+0xfc], R93 ;  /* 0x0000fc5d01007387 */ /* 0x0003e80000100800 */
[----:B-1----:R-:W3:Y:S01]  /*be60*/  LDL.LU R93, [R1+0x4a8] ;  /* 0x0004a800015d7983 */ /* 0x002ee20000300800 */
[----:B--2---:R-:W-:-:S05]  /*be70*/  IADD3 R5, P5, R5, UR12, RZ ;  /* 0x0000000c05057c10 */ /* 0x004fca000ffbe0ff */
[----:B------:R1:W-:Y:S04]  /*be80*/  STL [R1+0x128], R5 ;  /* 0x0001280501007387 */ /* 0x0003e80000100800 */
[----:B-1----:R-:W2:Y:S04]  /*be90*/  LDL.LU R5, [R1+0x4a4] ;  /* 0x0004a40001057983 */ /* 0x002ea80000300800 */
[----:B------:R1:W-:Y:S04]  /*bea0*/  STL [R1+0x104], R89 ;  /* 0x0001045901007387 */ /* 0x0003e80000100800 */
[----:B-1----:R-:W2:Y:S01]  /*beb0*/  LDL.LU R89, [R1+0x4a0] ;  /* 0x0004a00001597983 */ /* 0x002ea20000300800 */
[----:B----4-:R-:W-:-:S05]  /*bec0*/  IADD3 R90, P4, R90, UR12, RZ ;  /* 0x0000000c5a5a7c10 */ /* 0x010fca000ff9e0ff */
[----:B------:R1:W-:Y:S04]  /*bed0*/  STL [R1+0x130], R90 ;  /* 0x0001305a01007387 */ /* 0x0003e80000100800 */
[----:B-1----:R-:W4:Y:S01]  /*bee0*/  LDL.LU R90, [R1+0x49c] ;  /* 0x00049c00015a7983 */ /* 0x002f220000300800 */
[----:B---3--:R-:W-:Y:S02]  /*bef0*/  IADD3.X R93, R93, UR13, RZ, P6, !PT ;  /* 0x0000000d5d5d7c10 */ /* 0x008fe4000b7fe4ff */
[----:B--2---:R-:W-:Y:S02]  /*bf00*/  IADD3.X R89, R89, UR13, RZ, P3, !PT ;  /* 0x0000000d59597c10 */ /* 0x004fe40009ffe4ff */
[----:B------:R-:W-:-:S03]  /*bf10*/  IADD3 R0, P3, R0, UR12, RZ ;  /* 0x0000000c00007c10 */ /* 0x000fc6000ff7e0ff */
[----:B------:R1:W-:Y:S04]  /*bf20*/  STL [R1+0x10c], R89 ;  /* 0x00010c5901007387 */ /* 0x0003e80000100800 */
[----:B-1----:R-:W4:Y:S04]  /*bf30*/  LDL.LU R89, [R1+0x498] ;  /* 0x0004980001597983 */ /* 0x002f280000300800 */
[----:B------:R1:W-:Y:S04]  /*bf40*/  STL [R1+0x138], R0 ;  /* 0x0001380001007387 */ /* 0x0003e80000100800 */
[----:B-1----:R-:W2:Y:S01]  /*bf50*/  LDL.LU R0, [R1+0x494] ;  /* 0x0004940001007983 */ /* 0x002ea20000300800 */
[----:B------:R-:W-:-:S05]  /*bf60*/  IADD3.X R5, R5, UR13, RZ, P2, !PT ;  /* 0x0000000d05057c10 */ /* 0x000fca00097fe4ff */
[----:B------:R1:W-:Y:S02]  /*bf70*/  STL [R1+0x114], R5 ;  /* 0x0001140501007387 */ /* 0x0003e40000100800 */
[----:B-1----:R-:W-:-:S05]  /*bf80*/  IADD3 R5, P2, R66, UR12, RZ ;  /* 0x0000000c42057c10 */ /* 0x002fca000ff5e0ff */
[----:B------:R1:W-:Y:S04]  /*bf90*/  STL [R1+0x140], R5 ;  /* 0x0001400501007387 */ /* 0x0003e80000100800 */
[----:B-1----:R1:W5:Y:S04]  /*bfa0*/  LDL.LU R5, [R1+0x490] ;  /* 0x0004900001057983 */ /* 0x0023680000300800 */
[----:B------:R3:W-:Y:S02]  /*bfb0*/  STL [R1+0x11c], R93 ;  /* 0x00011c5d01007387 */ /* 0x0007e40000100800 */
[----:B---3--:R-:W-:-:S05]  /*bfc0*/  IADD3.X R93, R68, UR13, RZ, P5, !PT ;  /* 0x0000000d445d7c10 */ /* 0x008fca000affe4ff */
[----:B------:R3:W-:Y:S02]  /*bfd0*/  STL [R1+0x124], R93 ;  /* 0x0001245d01007387 */ /* 0x0007e40000100800 */
[----:B---3--:R-:W-:-:S05]  /*bfe0*/  IADD3.X R93, R69, UR13, RZ, P4, !PT ;  /* 0x0000000d455d7c10 */ /* 0x008fca000a7fe4ff */
[----:B------:R3:W-:Y:S01]  /*bff0*/  STL [R1+0x12c], R93 ;  /* 0x00012c5d01007387 */ /* 0x0007e20000100800 */
[----:B------:R-:W-:Y:S02]  /*c000*/  SHF.R.S32.HI R66, RZ, 0x1f, R3 ;  /* 0x0000001fff427819 */ /* 0x000fe40000011403 */
[----:B------:R-:W-:Y:S02]  /*c010*/  LEA.HI.X R95, R4, R95, R92, 0x3, P1 ;  /* 0x0000005f045f7211 */ /* 0x000fe400008f1c5c */
[----:B---3--:R-:W-:Y:S02]  /*c020*/  IADD3.X R93, R70, UR13, RZ, P3, !PT ;  /* 0x0000000d465d7c10 */ /* 0x008fe40009ffe4ff */
[----:B------:R-:W-:-:S03]  /*c030*/  SHF.R.S32.HI R67, RZ, 0x1f, R2 ;  /* 0x0000001fff437819 */ /* 0x000fc60000011402 */
[----:B------:R3:W-:Y:S01]  /*c040*/  STL [R1+0x134], R93 ;  /* 0x0001345d01007387 */ /* 0x0007e20000100800 */
[----:B------:R-:W-:Y:S02]  /*c050*/  SHF.L.U64.HI R92, R4, 0x2, R92 ;  /* 0x00000002045c7819 */ /* 0x000fe4000001025c */
[----:B------:R-:W-:Y:S02]  /*c060*/  SHF.R.S32.HI R68, RZ, 0x1f, R91 ;  /* 0x0000001fff447819 */ /* 0x000fe4000001145b */
[----:B------:R-:W-:Y:S02]  /*c070*/  SHF.L.U64.HI R3, R3, 0x2, R66 ;  /* 0x0000000203037819 */ /* 0x000fe40000010242 */
[----:B---3--:R-:W-:Y:S02]  /*c080*/  IADD3.X R93, R71, UR13, RZ, P2, !PT ;  /* 0x0000000d475d7c10 */ /* 0x008fe400097fe4ff */
[----:B------:R-:W-:-:S03]  /*c090*/  SHF.L.U64.HI R2, R2, 0x2, R67 ;  /* 0x0000000202027819 */ /* 0x000fc60000010243 */
[----:B------:R3:W-:Y:S01]  /*c0a0*/  STL [R1+0x13c], R93 ;  /* 0x00013c5d01007387 */ /* 0x0007e20000100800 */
[----:B------:R-:W-:Y:S02]  /*c0b0*/  SHF.L.U64.HI R91, R91, 0x2, R68 ;  /* 0x000000025b5b7819 */ /* 0x000fe40000010244 */
[----:B------:R-:W-:Y:S01]  /*c0c0*/  SHF.R.S32.HI R69, RZ, 0x1f, R97 ;  /* 0x0000001fff457819 */ /* 0x000fe20000011461 */
[----:B---3--:R1:W5:Y:S04]  /*c0d0*/  LDL.LU R93, [R1+0x48c] ;  /* 0x00048c00015d7983 */ /* 0x0083680000300800 */
[----:B------:R1:W5:Y:S04]  /*c0e0*/  LDL.LU R92, [R1+0x488] ;  /* 0x00048800015c7983 */ /* 0x0003680000300800 */
[----:B------:R3:W-:Y:S01]  /*c0f0*/  STL [R1+0x154], R3 ;  /* 0x0001540301007387 */ /* 0x0007e20000100800 */
[----:B------:R-:W-:-:S03]  /*c100*/  SHF.R.S32.HI R70, RZ, 0x1f, R96 ;  /* 0x0000001fff467819 */ /* 0x000fc60000011460 */
[----:B---3--:R1:W5:Y:S04]  /*c110*/  LDL.LU R3, [R1+0x484] ;  /* 0x0004840001037983 */ /* 0x0083680000300800 */
[----:B------:R3:W-:Y:S01]  /*c120*/  STL [R1+0x158], R2 ;  /* 0x0001580201007387 */ /* 0x0007e20000100800 */
[----:B------:R-:W-:Y:S02]  /*c130*/  SHF.L.U64.HI R97, R97, 0x2, R69 ;  /* 0x0000000261617819 */ /* 0x000fe40000010245 */
[----:B------:R-:W-:Y:S01]  /*c140*/  SHF.L.U64.HI R96, R96, 0x2, R70 ;  /* 0x0000000260607819 */ /* 0x000fe20000010246 */
[----:B---3--:R1:W5:Y:S04]  /*c150*/  LDL.LU R2, [R1+0x480] ;  /* 0x0004800001027983 */ /* 0x0083680000300800 */
[----:B------:R2:W-:Y:S04]  /*c160*/  STL [R1+0x15c], R91 ;  /* 0x00015c5b01007387 */ /* 0x0005e80000100800 */
[----:B------:R-:W-:Y:S04]  /*c170*/  STL [R1+0x160], R97 ;  /* 0x0001606101007387 */ /* 0x000fe80000100800 */
[----:B------:R-:W-:Y:S01]  /*c180*/  STL [R1+0x164], R96 ;  /* 0x0001646001007387 */ /* 0x000fe20000100800 */
[----:B------:R-:W-:-:S02]  /*c190*/  IADD3.X R95, R95, UR11, RZ, P0, !PT ;  /* 0x0000000b5f5f7c10 */ /* 0x000fc400087fe4ff */
        /* <DEDUP_REMOVED lines=31> */
[----:B------:R-:W-:Y:S01]  /*c390*/  CS2R R86, SRZ ;  /* 0x0000000000567805 */ /* 0x000fe2000001ff00 */
[----:B------:R-:W-:Y:S01]  /*c3a0*/  UIADD3 UR8, UR8, -0x100, URZ ;  /* 0xffffff0008087890 */ /* 0x000fe2000fffe03f */
[----:B------:R-:W-:Y:S01]  /*c3b0*/  UMOV UR10, 0x1 ;  /* 0x00000001000a7882 */ /* 0x000fe20000000000 */
[----:B------:R-:W-:Y:S01]  /*c3c0*/  UMOV UR9, 0xffffffff ;  /* 0xffffffff00097882 */ /* 0x000fe20000000000 */
[----:B------:R-:W-:Y:S01]  /*c3d0*/  UMOV UR4, URZ ;  /* 0x0000003f00047c82 */ /* 0x000fe20008000000 */
[----:B--2---:R-:W-:Y:S02]  /*c3e0*/  SHF.R.S32.HI R91, RZ, 0x7, R0 ;  /* 0x00000007ff5b7819 */ /* 0x004fe40000011400 */
[----:B------:R-:W2:Y:S03]  /*c3f0*/  S2R R0, SR_TID.X ;  /* 0x0000000000007919 */ /* 0x000ea60000002100 */
[----:B------:R3:W-:Y:S02]  /*c400*/  STL [R1+0x148], R91 ;  /* 0x0001485b01007387 */ /* 0x0007e40000100800 */
[----:B---3--:R-:W-:-:S05]  /*c410*/  VIADD R91, R91, 0xfffffffe ;  /* 0xfffffffe5b5b7836 */ /* 0x008fca0000000000 */
[----:B------:R1:W-:Y:S01]  /*c420*/  STL [R1+0x204], R91 ;  /* 0x0002045b01007387 */ /* 0x0003e20000100800 */
[C---:B----4-:R-:W-:Y:S01]  /*c430*/  SHF.L.U64.HI R89, R90.reuse, 0x2, R89 ;  /* 0x000000025a597819 */ /* 0x050fe20000010259 */
[----:B------:R-:W-:Y:S01]  /*c440*/  IMAD.SHL.U32 R90, R90, 0x4, RZ ;  /* 0x000000045a5a7824 */ /* 0x000fe200078e00ff */
[----:B--2---:R-:W-:-:S04]  /*c450*/  SHF.R.U32.HI R0, RZ, 0x7, R0 ;  /* 0x00000007ff007819 */ /* 0x004fc80000011600 */
[----:B-1----:R-:W-:-:S07]  /*c460*/  SGXT.U32 R0, R0, 0x2 ;  /* 0x000000020000781a */ /* 0x002fce0000000000 */
.L_x_1:
[----:B------:R-:W-:Y:S01]  /*c470*/  UIADD3 UR9, UR9, 0x1, URZ ;  /* 0x0000000109097890 */ /* 0x000fe2000fffe03f */
[----:B------:R-:W-:-:S04]  /*c480*/  DEPBAR.LE SB0, 0x2 ;  /* 0x000080800000791a */ /* 0x000fc80000000000 */
[----:B------:R-:W-:Y:S01]  /*c490*/  BAR.SYNC.DEFER_BLOCKING 0x0 ;  /* 0x0000000000007b1d */ /* 0x000fe20000010000 */
[----:B------:R-:W-:-:S04]  /*c4a0*/  UISETP.GT.AND UP0, UPT, UR9, 0x2, UPT ;  /* 0x000000020900788c */ /* 0x000fc8000bf04270 */
[----:B------:R-:W-:Y:S02]  /*c4b0*/  USEL UR9, UR9, URZ, !UP0 ;  /* 0x0000003f09097287 */ /* 0x000fe4000c000000 */
[----:B------:R-:W-:Y:S01]  /*c4c0*/  USHF.L.U32 UR6, UR18, 0x7, URZ ;  /* 0x0000000712067899 */ /* 0x000fe2000800063f */
[----:B------:R-:W2:Y:S01]  /*c4d0*/  LDL R91, [R1+0x204] ;  /* 0x00020400015b7983 */ /* 0x000ea20000100800 */
[----:B------:R-:W-:Y:S02]  /*c4e0*/  ULEA UR5, UR9, UR7, 0x10 ;  /* 0x0000000709057291 */ /* 0x000fe4000f8e803f */
[----:B------:R-:W-:Y:S01]  /*c4f0*/  ULOP3.LUT UR11, UR6, 0x200, URZ, 0xc0, !UPT ;  /* 0x00000200060b7892 */ /* 0x000fe2000f8ec03f */
[----:B------:R-:W3:Y:S01]  /*c500*/  LDL R96, [R1+0x1e4] ;  /* 0x0001e40001607983 */ /* 0x000ee20000100800 */
[----:B------:R-:W-:Y:S02]  /*c510*/  ULOP3.LUT UR12, UR6, 0x400, URZ, 0xc0, !UPT ;  /* 0x00000400060c7892 */ /* 0x000fe4000f8ec03f */
[----:B------:R-:W-:Y:S01]  /*c520*/  ULEA UR6, UR9, UR7, 0x11 ;  /* 0x0000000709067291 */ /* 0x000fe2000f8e883f */
[----:B-----5:R1:W-:Y:S01]  /*c530*/  STL [R1+0x484], R93 ;  /* 0x0004845d01007387 */ /* 0x0203e20000100800 */
[----:B------:R-:W-:-:S02]  /*c540*/  UIADD3 UR5, UR5, 0x60000, URZ ;  /* 0x0006000005057890 */ /* 0x000fc4000fffe03f */
[----:B------:R-:W-:Y:S02]  /*c550*/  ULEA.HI UR6, UR6, UR12, URZ, 0x1c ;  /* 0x0000000c06067291 */ /* 0x000fe4000f8fe03f */
[----:B------:R-:W-:Y:S02]  /*c560*/  ULEA.HI UR5, UR5, UR11, URZ, 0x1c ;  /* 0x0000000b05057291 */ /* 0x000fe4000f8fe03f */
[----:B------:R-:W-:Y:S02]  /*c570*/  ULOP3.LUT UR14, UR6, 0x3fff, URZ, 0xc0, !UPT ;  /* 0x00003fff060e7892 */ /* 0x000fe4000f8ec03f */
[----:B------:R-:W-:Y:S01]  /*c580*/  ULOP3.LUT UR12, UR5, 0x3fff, URZ, 0xc0, !UPT ;  /* 0x00003fff050c7892 */ /* 0x000fe2000f8ec03f */
[----:B------:R-:W-:Y:S01]  /*c590*/  WARPGROUP.ARRIVE ;  /* 0x00000000000079c5 */ /* 0x000fe20000000000 */
[----:B------:R-:W-:Y:S01]  /*c5a0*/  UMOV UR15, 0x40000040 ;  /* 0x40000040000f7882 */ /* 0x000fe20000000000 */
[----:B------:R-:W-:Y:S01]  /*c5b0*/  UMOV UR13, 0x40000040 ;  /* 0x40000040000d7882 */ /* 0x000fe20000000000 */
[----:B-1----:R-:W4:Y:S01]  /*c5c0*/  LDL R93, [R1+0x164] ;  /* 0x00016400015d7983 */ /* 0x002f220000100800 */
[----:B------:R-:W-:Y:S01]  /*c5d0*/  UMOV UR5, URZ ;  /* 0x0000003f00057c82 */ /* 0x000fe20008000000 */
[----:B------:R-:W-:Y:S01]  /*c5e0*/  UMOV UR6, URZ ;  /* 0x0000003f00067c82 */ /* 0x000fe20008000000 */
[----:B------:R-:W-:Y:S01]  /*c5f0*/  ISETP.GE.AND P1, PT, R0, UR8, PT ;  /* 0x0000000800007c0c */ /* 0x000fe2000bf26270 */
[----:B------:R1:W-:Y:S01]  /*c600*/  STL [R1+0x480], R92 ;  /* 0x0004805c01007387 */ /* 0x0003e20000100800 */
[----:B------:R-:W-:Y:S01]  /*c610*/  HGMMA.64x128x8.F32.TF32 R24, gdesc[UR12], R24 ;  /* 0x05e000000c1879f0 */ /* 0x000fe20008702818 */
[----:B------:R-:W-:-:S02]  /*c620*/  UIADD3 UR14, UP1, UR14, 0x2, URZ ;  /* 0x000000020e0e7890 */ /* 0x000fc4000ff3e03f */
[----:B------:R-:W-:Y:S01]  /*c630*/  UIADD3 UR12, UP0, UR12, 0x2, URZ ;  /* 0x000000020c0c7890 */ /* 0x000fe2000ff1e03f */
[----:B------:R-:W4:Y:S01]  /*c640*/  LDL R0, [R1+0x1f4] ;  /* 0x0001f40001007983 */ /* 0x000f220000100800 */
[----:B------:R-:W-:Y:S02]  /*c650*/  UIADD3.X UR15, UR6, 0x40000040, URZ, UP1, !UPT ;  /* 0x40000040060f7890 */ /* 0x000fe40008ffe43f */
[----:B------:R-:W-:Y:S01]  /*c660*/  UIADD3.X UR13, UR5, 0x40000040, URZ, UP0, !UPT ;  /* 0x40000040050d7890 */ /* 0x000fe200087fe43f */
[----:B------:R-:W1:Y:S01]  /*c670*/  S2R R97, SR_TID.X ;  /* 0x0000000000617919 */ /* 0x000e620000002100 */
[----:B------:R-:W-:Y:S02]  /*c680*/  UIADD3.64 UR22, UR14, 0x2, URZ ;  /* 0x000000020e167897 */ /* 0x000fe4000fffe03f */
[----:B------:R-:W-:Y:S01]  /*c690*/  UIADD3.64 UR20, UR12, 0x2, URZ ;  /* 0x000000020c147897 */ /* 0x000fe2000fffe03f */
[----:B-1----:R-:W4:Y:S01]  /*c6a0*/  LDL R92, [R1+0x178] ;  /* 0x00017800015c7983 */ /* 0x002f220000100800 */
[----:B------:R-:W-:-:S03]  /*c6b0*/  UIADD3 UR10, UR10, 0x1, URZ ;  /* 0x000000010a0a7890 */ /* 0x000fc6000fffe03f */
[----:B------:R-:W-:Y:S01]  /*c6c0*/  HGMMA.64x128x8.F32.TF32 R24, gdesc[UR12], R24 ;  /* 0x05e000000c1879f0 */ /* 0x000fe20008702818 */
[----:B------:R-:W-:-:S04]  /*c6d0*/  SHF.R.U32.HI R97, RZ, 0x7, R97 ;  /* 0x00000007ff617819 */ /* 0x000fc80000011661 */
[----:B------:R-:W-:Y:S01]  /*c6e0*/  SGXT.U32 R97, R97, 0x2 ;  /* 0x000000026161781a */ /* 0x000fe20000000000 */
[----:B------:R-:W-:-:S03]  /*c6f0*/  UISETP.GT.AND UP0, UPT, UR10, 0x2, UPT ;  /* 0x000000020a00788c */ /* 0x000fc6000bf04270 */
[----:B------:R-:W-:-:S03]  /*c700*/  LOP3.LUT R97, R97, 0x20, RZ, 0xfc, !PT ;  /* 0x0000002061617812 */ /* 0x000fc600078efcff */
[----:B------:R-:W-:Y:S01]  /*c710*/  HGMMA.64x128x8.F32.TF32 R24, gdesc[UR20], R24 ;  /* 0x05e00000141879f0 */ /* 0x000fe20008702818 */
[----:B------:R-:W-:Y:S02]  /*c720*/  UIADD3.64 UR22, UR14, 0x4, URZ ;  /* 0x000000040e167897 */ /* 0x000fe4000fffe03f */
[----:B------:R-:W-:Y:S01]  /*c730*/  UIADD3.64 UR20, UR12, 0x4, URZ ;  /* 0x000000040c147897 */ /* 0x000fe2000fffe03f */
[----:B--2---:R-:W-:Y:S02]  /*c740*/  ISETP.LE.AND P0, PT, R91, UR4, PT ;  /* 0x000000045b007c0c */ /* 0x004fe4000bf03270 */
[----:B------:R-:W-:Y:S02]  /*c750*/  SEL R91, RZ, 0x4, P1 ;  /* 0x00000004ff5b7807 */ /* 0x000fe40000800000 */
[----:B------:R-:W-:Y:S02]  /*c760*/  ISETP.GE.AND P1, PT, R97, UR8, PT ;  /* 0x0000000861007c0c */ /* 0x000fe4000bf26270 */
[----:B------:R-:W-:-:S02]  /*c770*/  SEL R91, R91, RZ, !P0 ;  /* 0x000000ff5b5b7207 */ /* 0x000fc40004000000 */
[----:B------:R-:W-:Y:S01]  /*c780*/  HGMMA.64x128x8.F32.TF32 R24, gdesc[UR20], R24 ;  /* 0x05e00000141879f0 */ /* 0x000fe20008702818 */
[----:B------:R-:W-:Y:S02]  /*c790*/  UIADD3.64 UR22, UR14, 0x7fe, URZ ;  /* 0x000007fe0e167897 */ /* 0x000fe4000fffe03f */
[----:B------:R-:W-:-:S09]  /*c7a0*/  UIADD3.64 UR20, UR12, 0x3fe, URZ ;  /* 0x000003fe0c147897 */ /* 0x000fd2000fffe03f */
        /* <DEDUP_REMOVED lines=29> */
[----:B------:R-:W-:Y:S02]  /*c980*/  UIADD3.64 UR20, UR12, 0xc02, URZ ;  /* 0x00000c020c147897 */ /* 0x000fe4000fffe03f */
[----:B------:R-:W-:Y:S02]  /*c990*/  UIADD3.64 UR14, UR14, 0x1804, URZ ;  /* 0x000018040e0e7897 */ /* 0x000fe4000fffe03f */
[----:B------:R-:W-:-:S05]  /*c9a0*/  UIADD3.64 UR12, UR12, 0xc04, URZ ;  /* 0x00000c040c0c7897 */ /* 0x000fca000fffe03f */
[----:B------:R-:W-:-:S12]  /*c9b0*/  HGMMA.64x128x8.F32.TF32 R24, gdesc[UR20], R24 ;  /* 0x05e00000141879f0 */ /* 0x000fd80008702818 */
[----:B------:R-:W-:Y:S01]  /*c9c0*/  HGMMA.64x128x8.F32.TF32 R24, gdesc[UR12], R24, gsb0 ;  /* 0x05e000000c1879f0 */ /* 0x000fe20008002818 */
[----:B------:R-:W-:Y:S01]  /*c9d0*/  ISETP.NE.U32.AND P2, PT, R91, RZ, PT ;  /* 0x000000ff5b00720c */ /* 0x000fe20003f45070 */
[----:B------:R-:W-:Y:S01]  /*c9e0*/  USEL UR10, UR10, URZ, !UP0 ;  /* 0x0000003f0a0a7287 */ /* 0x000fe2000c000000 */
[----:B------:R-:W-:Y:S02]  /*c9f0*/  SEL R91, RZ, 0x4, P1 ;  /* 0x00000004ff5b7807 */ /* 0x000fe40000800000 */
[----:B---3--:R-:W-:Y:S01]  /*ca00*/  LEA R96, P3, R96, R94, 0x2 ;  /* 0x0000005e60607211 */ /* 0x008fe200078610ff */
[----:B------:R-:W-:Y:S01]  /*ca10*/  ULEA UR5, UR10, UR7, 0x10 ;  /* 0x000000070a057291 */ /* 0x000fe2000f8e803f */
[----:B------:R-:W-:-:S03]  /*ca20*/  SEL R91, R91, RZ, !P0 ;  /* 0x000000ff5b5b7207 */ /* 0x000fc60004000000 */
[----:B----4-:R-:W-:Y:S01]  /*ca30*/  IMAD.X R97, R95, 0x1, R93, P3 ;  /* 0x000000015f617824 */ /* 0x010fe200018e065d */
[----:B------:R-:W-:Y:S01]  /*ca40*/  ISETP.NE.U32.AND P1, PT, R91, RZ, PT ;  /* 0x000000ff5b00720c */ /* 0x000fe20003f25070 */
[----:B------:R-:W-:Y:S01]  /*ca50*/  VIADD R91, R2, UR5 ;  /* 0x00000005025b7c36 */ /* 0x000fe20008000000 */
[----:B------:R-:W2:Y:S04]  /*ca60*/  LDL R93, [R1+0x1b4] ;  /* 0x0001b400015d7983 */ /* 0x000ea80000100800 */
[----:B------:R1:W-:Y:S04]  /*ca70*/  STL [R1+0x488], R2 ;  /* 0x0004880201007387 */ /* 0x0003e80000100800 */
[----:B-1----:R-:W3:Y:S01]  /*ca80*/  LDL R2, [R1+0x160] ;  /* 0x0001600001027983 */ /* 0x002ee20000100800 */
[----:B------:R-:W-:-:S02]  /*ca90*/  WARPGROUP.DEPBAR.LE gsb0, 0x1 ;  /* 0x00008000000079c5 */ /* 0x000fc40000010100 */
[----:B------:R-:W-:Y:S06]  /*caa0*/  BAR.SYNC.DEFER_BLOCKING 0x0 ;  /* 0x0000000000007b1d */ /* 0x000fec0000010000 */
[----:B------:R-:W-:Y:S01]  /*cab0*/  @!PT LDS RZ, [RZ] ;  /* 0x00000000fffff984 */ /* 0x000fe20000000800 */
[----:B------:R-:W-:Y:S01]  /*cac0*/  @!PT LDS RZ, [RZ] ;  /* 0x00000000fffff984 */ /* 0x000fe20000000800 */
[----:B------:R-:W-:Y:S01]  /*cad0*/  @!PT LDS RZ, [RZ] ;  /* 0x00000000fffff984 */ /* 0x000fe20000000800 */
[----:B------:R1:W-:Y:S02]  /*cae0*/  LDGSTS.E [R91+0x60000], desc[UR16][R96.64], P2 ;  /* 0x60000000605b7fae */ /* 0x0003e40009121850 */
[----:B-1----:R-:W-:-:S05]  /*caf0*/  IADD3 R96, P2, R0, R94, RZ ;  /* 0x0000005e00607210 */ /* 0x002fca0007f5e0ff */
[----:B------:R-:W-:-:S05]  /*cb00*/  IMAD.X R97, R95, 0x1, R92, P2 ;  /* 0x000000015f617824 */ /* 0x000fca00010e065c */
[----:B------:R1:W-:Y:S04]  /*cb10*/  LDGSTS.E [R91+0x64000], desc[UR16][R96.64], P1 ;  /* 0x64000000605b7fae */ /* 0x0003e80008921850 */
[----:B------:R-:W4:Y:S01]  /*cb20*/  LDL R97, [R1+0x194] ;  /* 0x0001940001617983 */ /* 0x000f220000100800 */
[----:B------:R-:W1:Y:S02]  /*cb30*/  S2R R0, SR_TID.X ;  /* 0x0000000000007919 */ /* 0x000e640000002100 */
[--C-:B-1----:R-:W-:Y:S02]  /*cb40*/  SHF.R.U32.HI R92, RZ, 0x7, R0.reuse ;  /* 0x00000007ff5c7819 */ /* 0x102fe40000011600 */
[----:B------:R-:W-:Y:S02]  /*cb50*/  SHF.R.U32.HI R0, RZ, 0x7, R0 ;  /* 0x00000007ff007819 */ /* 0x000fe40000011600 */
[----:B------:R-:W-:-:S02]  /*cb60*/  SGXT.U32 R92, R92, 0x2 ;  /* 0x000000025c5c781a */ /* 0x000fc40000000000 */
[----:B------:R-:W-:Y:S02]  /*cb70*/  SGXT.U32 R0, R0, 0x2 ;  /* 0x000000020000781a */ /* 0x000fe40000000000 */
[----:B------:R-:W-:Y:S02]  /*cb80*/  LOP3.LUT R92, R92, 0x40, RZ, 0xfc, !PT ;  /* 0x000000405c5c7812 */ /* 0x000fe400078efcff */
[----:B------:R-:W-:Y:S02]  /*cb90*/  LOP3.LUT R0, R0, 0x60, RZ, 0xfc, !PT ;  /* 0x0000006000007812 */ /* 0x000fe400078efcff */
[----:B------:R-:W-:Y:S02]  /*cba0*/  ISETP.GE.AND P1, PT, R92, UR8, PT ;  /* 0x000000085c007c0c */ /* 0x000fe4000bf26270 */
[----:B------:R-:W3:Y:S02]  /*cbb0*/  LDL R92, [R1+0x1dc] ;  /* 0x0001dc00015c7983 */ /* 0x000ee40000100800 */
[----:B------:R-:W-:-:S02]  /*cbc0*/  SEL R96, RZ, 0x4, P1 ;  /* 0x00000004ff607807 */ /* 0x000fc40000800000 */
[----:B------:R-:W-:Y:S02]  /*cbd0*/  ISETP.GE.AND P1, PT, R0, UR8, PT ;  /* 0x0000000800007c0c */ /* 0x000fe4000bf26270 */
[----:B------:R-:W3:Y:S01]  /*cbe0*/  LDL R0, [R1+0x47c] ;  /* 0x00047c0001007983 */ /* 0x000ee20000100800 */
[----:B------:R-:W-:-:S04]  /*cbf0*/  SEL R96, R96, RZ, !P0 ;  /* 0x000000ff60607207 */ /* 0x000fc80004000000 */
[----:B------:R-:W-:Y:S02]  /*cc00*/  ISETP.NE.U32.AND P2, PT, R96, RZ, PT ;  /* 0x000000ff6000720c */ /* 0x000fe40003f45070 */
[----:B------:R-:W-:-:S04]  /*cc10*/  SEL R96, RZ, 0x4, P1 ;  /* 0x00000004ff607807 */ /* 0x000fc80000800000 */
[----:B------:R-:W-:-:S04]  /*cc20*/  SEL R96, R96, RZ, !P0 ;  /* 0x000000ff60607207 */ /* 0x000fc80004000000 */
[----:B------:R-:W-:Y:S01]  /*cc30*/  ISETP.NE.U32.AND P1, PT, R96, RZ, PT ;  /* 0x000000ff6000720c */ /* 0x000fe20003f25070 */
[----:B----4-:R-:W-:-:S05]  /*cc40*/  IMAD.WIDE R96, R97, 0x4, R94 ;  /* 0x0000000461607825 */ /* 0x010fca00078e025e */
[----:B------:R2:W-:Y:S02]  /*cc50*/  LDGSTS.E [R91+0x68000], desc[UR16][R96.64], P2 ;  /* 0x68000000605b7fae */ /* 0x0005e40009121850 */
[----:B--2---:R-:W-:Y:S02]  /*cc60*/  IMAD.WIDE R96, R93, 0x4, R94 ;  /* 0x000000045d607825 */ /* 0x004fe400078e025e */
[----:B------:R-:W2:Y:S04]  /*cc70*/  LDL R93, [R1+0x174] ;  /* 0x00017400015d7983 */ /* 0x000ea80000100800 */
[----:B------:R1:W-:Y:S02]  /*cc80*/  LDGSTS.E [R91+0x6c000], desc[UR16][R96.64], P1 ;  /* 0x6c000000605b7fae */ /* 0x0003e40008921850 */
[----:B-1----:R-:W1:Y:S02]  /*cc90*/  S2R R97, SR_TID.X ;  /* 0x0000000000617919 */ /* 0x002e640000002100 */
[----:B-1----:R-:W-:-:S04]  /*cca0*/  SHF.R.U32.HI R96, RZ, 0x7, R97 ;  /* 0x00000007ff607819 */ /* 0x002fc80000011661 */
[----:B------:R-:W-:Y:S02]  /*ccb0*/  SGXT.U32 R96, R96, 0x2 ;  /* 0x000000026060781a */ /* 0x000fe40000000000 */
[----:B------:R-:W-:Y:S02]  /*ccc0*/  SHF.R.U32.HI R97, RZ, 0x7, R97 ;  /* 0x00000007ff617819 */ /* 0x000fe40000011661 */
[----:B------:R-:W-:Y:S02]  /*ccd0*/  LOP3.LUT R96, R96, 0x4, RZ, 0xfc, !PT ;  /* 0x0000000460607812 */ /* 0x000fe400078efcff */
[----:B------:R-:W-:Y:S02]  /*cce0*/  SGXT.U32 R97, R97, 0x2 ;  /* 0x000000026161781a */ /* 0x000fe40000000000 */
[----:B------:R-:W-:Y:S02]  /*ccf0*/  ISETP.GE.AND P1, PT, R96, UR8, PT ;  /* 0x0000000860007c0c */ /* 0x000fe4000bf26270 */
[----:B------:R-:W-:-:S02]  /*cd00*/  LOP3.LUT R97, R97, 0x24, RZ, 0xfc, !PT ;  /* 0x0000002461617812 */ /* 0x000fc400078efcff */
[----:B------:R-:W-:Y:S02]  /*cd10*/  SEL R91, RZ, 0x4, P1 ;  /* 0x00000004ff5b7807 */ /* 0x000fe40000800000 */
[----:B------:R-:W-:Y:S02]  /*cd20*/  ISETP.GE.AND P1, PT, R97, UR8, PT ;  /* 0x0000000861007c0c */ /* 0x000fe4000bf26270 */
[----:B------:R-:W-:-:S04]  /*cd30*/  SEL R91, R91, RZ, !P0 ;  /* 0x000000ff5b5b7207 */ /* 0x000fc80004000000 */
[----:B------:R-:W-:Y:S02]  /*cd40*/  ISETP.NE.U32.AND P2, PT, R91, RZ, PT ;  /* 0x000000ff5b00720c */ /* 0x000fe40003f45070 */
[----:B------:R-:W-:Y:S02]  /*cd50*/  SEL R91, RZ, 0x4, P1 ;  /* 0x00000004ff5b7807 */ /* 0x000fe40000800000 */
[-C--:B---3--:R-:W-:Y:S02]  /*cd60*/  LEA R96, P3, R92, R94.reuse, 0x2 ;  /* 0x0000005e5c607211 */ /* 0x088fe400078610ff */
[----:B------:R-:W-:Y:S01]  /*cd70*/  SEL R91, R91, RZ, !P0 ;  /* 0x000000ff5b5b7207 */ /* 0x000fe20004000000 */
[----:B------:R-:W3:Y:S02]  /*cd80*/  LDL R92, [R1+0x198] ;  /* 0x00019800015c7983 */ /* 0x000ee40000100800 */
[----:B------:R-:W-:Y:S01]  /*cd90*/  IMAD.X R97, R95, 0x1, R2, P3 ;  /* 0x000000015f617824 */ /* 0x000fe200018e0602 */
[----:B------:R-:W-:Y:S01]  /*cda0*/  ISETP.NE.U32.AND P1, PT, R91, RZ, PT ;  /* 0x000000ff5b00720c */ /* 0x000fe20003f25070 */
[----:B------:R-:W-:Y:S01]  /*cdb0*/  VIADD R91, R0, UR5 ;  /* 0x00000005005b7c36 */ /* 0x000fe20008000000 */
[----:B------:R-:W4:Y:S04]  /*cdc0*/  LDL R2, [R1+0x1b8] ;  /* 0x0001b80001027983 */ /* 0x000f280000100800 */
[----:B------:R1:W-:Y:S04]  /*cdd0*/  LDGSTS.E [R91+0x60000], desc[UR16][R96.64], P2 ;  /* 0x60000000605b7fae */ /* 0x0003e80009121850 */
[----:B------:R-:W1:Y:S01]  /*cde0*/  LDL R97, [R1+0x1f0] ;  /* 0x0001f00001617983 */ /* 0x000e620000100800 */
[----:B------:R-:W2:Y:S01]  /*cdf0*/  S2R R0, SR_TID.X ;  /* 0x0000000000007919 */ /* 0x000ea20000002100 */
[----:B-1----:R-:W-:-:S05]  /*ce00*/  IADD3 R96, P2, R97, R94, RZ ;  /* 0x0000005e61607210 */ /* 0x002fca0007f5e0ff */
[----:B--2---:R-:W-:Y:S01]  /*ce10*/  IMAD.X R97, R95, 0x1, R93, P2 ;  /* 0x000000015f617824 */ /* 0x004fe200010e065d */
[--C-:B------:R-:W-:Y:S02]  /*ce20*/  SHF.R.U32.HI R93, RZ, 0x7, R0.reuse ;  /* 0x00000007ff5d7819 */ /* 0x100fe40000011600 */
[----:B------:R-:W-:Y:S02]  /*ce30*/  SHF.R.U32.HI R0, RZ, 0x7, R0 ;  /* 0x00000007ff007819 */ /* 0x000fe40000011600 */
[----:B------:R-:W-:Y:S01]  /*ce40*/  SGXT.U32 R93, R93, 0x2 ;  /* 0x000000025d5d781a */ /* 0x000fe20000000000 */
[----:B------:R1:W-:Y:S01]  /*ce50*/  LDGSTS.E [R91+0x64000], desc[UR16][R96.64], P1 ;  /* 0x64000000605b7fae */ /* 0x0003e20008921850 */
[----:B------:R-:W-:Y:S02]  /*ce60*/  SGXT.U32 R0, R0, 0x2 ;  /* 0x000000020000781a */ /* 0x000fe40000000000 */
[----:B------:R-:W-:Y:S02]  /*ce70*/  LOP3.LUT R93, R93, 0x44, RZ, 0xfc, !PT ;  /* 0x000000445d5d7812 */ /* 0x000fe400078efcff */
[----:B------:R-:W-:-:S02]  /*ce80*/  LOP3.LUT R0, R0, 0x64, RZ, 0xfc, !PT ;  /* 0x0000006400007812 */ /* 0x000fc400078efcff */
[----:B------:R-:W-:Y:S02]  /*ce90*/  ISETP.GE.AND P1, PT, R93, UR8, PT ;  /* 0x000000085d007c0c */ /* 0x000fe4000bf26270 */
[----:B------:R-:W2:Y:S02]  /*cea0*/  LDL R93, [R1+0x478] ;  /* 0x00047800015d7983 */ /* 0x000ea40000100800 */
[----:B-1----:R-:W-:Y:S02]  /*ceb0*/  SEL R96, RZ, 0x4, P1 ;  /* 0x00000004ff607807 */ /* 0x002fe40000800000 */
[----:B------:R-:W-:Y:S02]  /*cec0*/  ISETP.GE.AND P1, PT, R0, UR8, PT ;  /* 0x0000000800007c0c */ /* 0x000fe4000bf26270 */
[----:B------:R-:W2:Y:S01]  /*ced0*/  LDL R0, [R1+0x1d8] ;  /* 0x0001d80001007983 */ /* 0x000ea20000100800 */
[----:B------:R-:W-:-:S04]  /*cee0*/  SEL R96, R96, RZ, !P0 ;  /* 0x000000ff60607207 */ /* 0x000fc80004000000 */
[----:B------:R-:W-:Y:S02]  /*cef0*/  ISETP.NE.U32.AND P2, PT, R96, RZ, PT ;  /* 0x000000ff6000720c */ /* 0x000fe40003f45070 */
[----:B------:R-:W-:-:S04]  /*cf00*/  SEL R96, RZ, 0x4, P1 ;  /* 0x00000004ff607807 */ /* 0x000fc80000800000 */
[----:B------:R-:W-:-:S04]  /*cf10*/  SEL R96, R96, RZ, !P0 ;  /* 0x000000ff60607207 */ /* 0x000fc80004000000 */
[----:B------:R-:W-:Y:S01]  /*cf20*/  ISETP.NE.U32.AND P1, PT, R96, RZ, PT ;  /* 0x000000ff6000720c */ /* 0x000fe20003f25070 */
[--C-:B---3--:R-:W-:Y:S02]  /*cf30*/  IMAD.WIDE R96, R92, 0x4, R94.reuse ;  /* 0x000000045c607825 */ /* 0x108fe400078e025e */
[----:B------:R-:W3:Y:S04]  /*cf40*/  LDL R92, [R1+0x1ec] ;  /* 0x0001ec00015c7983 */ /* 0x000ee80000100800 */
[----:B------:R4:W-:Y:S02]  /*cf50*/  LDGSTS.E [R91+0x68000], desc[UR16][R96.64], P2 ;  /* 0x68000000605b7fae */ /* 0x0009e40009121850 */
[----:B----4-:R-:W-:Y:S02]  /*cf60*/  IMAD.WIDE R96, R2, 0x4, R94 ;  /* 0x0000000402607825 */ /* 0x010fe400078e025e */
[----:B------:R-:W4:Y:S04]  /*cf70*/  LDL R2, [R1+0x170] ;  /* 0x0001700001027983 */ /* 0x000f280000100800 */
        /* <DEDUP_REMOVED lines=13> */
[----:B------:R-:W-:-:S04]  /*d050*/  SEL R91, RZ, 0x4, P1 ;  /* 0x00000004ff5b7807 */ /* 0x000fc80000800000 */
[----:B------:R-:W-:-:S04]  /*d060*/  SEL R91, R91, RZ, !P0 ;  /* 0x000000ff5b5b7207 */ /* 0x000fc80004000000 */
[----:B------:R-:W-:Y:S02]  /*d070*/  ISETP.NE.U32.AND P1, PT, R91, RZ, PT ;  /* 0x000000ff5b00720c */ /* 0x000fe40003f25070 */
[----:B------:R-:W3:Y:S01]  /*d080*/  LDL R91, [R1+0x15c] ;  /* 0x00015c00015b7983 */ /* 0x000ee20000100800 */
[----:B--2---:R-:W-:-:S03]  /*d090*/  LEA R96, P3, R0, R94, 0x2 ;  /* 0x0000005e00607211 */ /* 0x004fc600078610ff */
[----:B------:R-:W2:Y:S02]  /*d0a0*/  LDL R0, [R1+0x19c] ;  /* 0x00019c0001007983 */ /* 0x000ea40000100800 */
[----:B---3--:R-:W-:Y:S02]  /*d0b0*/  IMAD.X R97, R95, 0x1, R91, P3 ;  /* 0x000000015f617824 */ /* 0x008fe400018e065b */
[----:B------:R-:W-:Y:S02]  /*d0c0*/  VIADD R91, R93, UR5 ;  /* 0x000000055d5b7c36 */ /* 0x000fe40008000000 */
[----:B------:R-:W1:Y:S03]  /*d0d0*/  S2R R93, SR_TID.X ;  /* 0x00000000005d7919 */ /* 0x000e660000002100 */
[----:B------:R3:W-:Y:S02]  /*d0e0*/  LDGSTS.E [R91+0x60000], desc[UR16][R96.64], P2 ;  /* 0x60000000605b7fae */ /* 0x0007e40009121850 */
[----:B---3--:R-:W-:-:S05]  /*d0f0*/  IADD3 R96, P2, R92, R94, RZ ;  /* 0x0000005e5c607210 */ /* 0x008fca0007f5e0ff */
[----:B----4-:R-:W-:-:S05]  /*d100*/  IMAD.X R97, R95, 0x1, R2, P2 ;  /* 0x000000015f617824 */ /* 0x010fca00010e0602 */
[----:B------:R3:W-:Y:S01]  /*d110*/  LDGSTS.E [R91+0x64000], desc[UR16][R96.64], P1 ;  /* 0x64000000605b7fae */ /* 0x0007e20008921850 */
[----:B-1----:R-:W-:-:S04]  /*d120*/  SHF.R.U32.HI R92, RZ, 0x7, R93 ;  /* 0x00000007ff5c7819 */ /* 0x002fc8000001165d */
[----:B------:R-:W-:Y:S02]  /*d130*/  SGXT.U32 R92, R92, 0x2 ;  /* 0x000000025c5c781a */ /* 0x000fe40000000000 */
[----:B------:R-:W-:Y:S02]  /*d140*/  SHF.R.U32.HI R2, RZ, 0x7, R93 ;  /* 0x00000007ff027819 */ /* 0x000fe4000001165d */
[----:B------:R-:W-:Y:S01]  /*d150*/  LOP3.LUT R92, R92, 0x48, RZ, 0xfc, !PT ;  /* 0x000000485c5c7812 */ /* 0x000fe200078efcff */
[----:B------:R-:W4:Y:S01]  /*d160*/  LDL R93, [R1+0x158] ;  /* 0x00015800015d7983 */ /* 0x000f220000100800 */
[----:B------:R-:W-:Y:S02]  /*d170*/  SGXT.U32 R2, R2, 0x2 ;  /* 0x000000020202781a */ /* 0x000fe40000000000 */
[----:B------:R-:W-:Y:S02]  /*d180*/  ISETP.GE.AND P1, PT, R92, UR8, PT ;  /* 0x000000085c007c0c */ /* 0x000fe4000bf26270 */
[----:B------:R-:W-:Y:S01]  /*d190*/  LOP3.LUT R2, R2, 0x68, RZ, 0xfc, !PT ;  /* 0x0000006802027812 */ /* 0x000fe200078efcff */
[----:B------:R-:W4:Y:S01]  /*d1a0*/  LDL R92, [R1+0x474] ;  /* 0x00047400015c7983 */ /* 0x000f220000100800 */
[----:B---3--:R-:W-:-:S02]  /*d1b0*/  SEL R96, RZ, 0x4, P1 ;  /* 0x00000004ff607807 */ /* 0x008fc40000800000 */
[----:B------:R-:W-:Y:S02]  /*d1c0*/  ISETP.GE.AND P1, PT, R2, UR8, PT ;  /* 0x0000000802007c0c */ /* 0x000fe4000bf26270 */
[----:B------:R-:W-:Y:S01]  /*d1d0*/  SEL R96, R96, RZ, !P0 ;  /* 0x000000ff60607207 */ /* 0x000fe20004000000 */
[----:B------:R-:W3:Y:S03]  /*d1e0*/  LDL R2, [R1+0x1e8] ;  /* 0x0001e80001027983 */ /* 0x000ee60000100800 */
[----:B------:R-:W-:Y:S02]  /*d1f0*/  ISETP.NE.U32.AND P2, PT, R96, RZ, PT ;  /* 0x000000ff6000720c */ /* 0x000fe40003f45070 */
[----:B------:R-:W-:-:S04]  /*d200*/  SEL R96, RZ, 0x4, P1 ;  /* 0x00000004ff607807 */ /* 0x000fc80000800000 */
[----:B------:R-:W-:-:S04]  /*d210*/  SEL R96, R96, RZ, !P0 ;  /* 0x000000ff60607207 */ /* 0x000fc80004000000 */
[----:B------:R-:W-:Y:S01]  /*d220*/  ISETP.NE.U32.AND P1, PT, R96, RZ, PT ;  /* 0x000000ff6000720c */ /* 0x000fe20003f25070 */
[--C-:B--2---:R-:W-:Y:S02]  /*d230*/  IMAD.WIDE R96, R0, 0x4, R94.reuse ;  /* 0x0000000400607825 */ /* 0x104fe400078e025e */
[----:B------:R-:W2:Y:S04]  /*d240*/  LDL R0, [R1+0x16c] ;  /* 0x00016c0001007983 */ /* 0x000ea80000100800 */
[----:B------:R1:W-:Y:S04]  /*d250*/  LDGSTS.E [R91+0x68000], desc[UR16][R96.64], P2 ;  /* 0x68000000605b7fae */ /* 0x0003e80009121850 */
[----:B------:R-:W1:Y:S02]  /*d260*/  LDL R97, [R1+0x1bc] ;  /* 0x0001bc0001617983 */ /* 0x000e640000100800 */
[----:B-1----:R-:W-:-:S05]  /*d270*/  IMAD.WIDE R96, R97, 0x4, R94 ;  /* 0x0000000461607825 */ /* 0x002fca00078e025e */
[----:B------:R1:W-:Y:S04]  /*d280*/  LDGSTS.E [R91+0x6c000], desc[UR16][R96.64], P1 ;  /* 0x6c000000605b7fae */ /* 0x0003e80008921850 */
[----:B------:R-:W3:Y:S01]  /*d290*/  LDL R97, [R1+0x1d4] ;  /* 0x0001d40001617983 */ /* 0x000ee20000100800 */
        /* <DEDUP_REMOVED lines=14> */
[----:B------:R-:W-:Y:S01]  /*d380*/  ISETP.NE.U32.AND P1, PT, R91, RZ, PT ;  /* 0x000000ff5b00720c */ /* 0x000fe20003f25070 */
[----:B----4-:R-:W-:Y:S02]  /*d390*/  VIADD R91, R92, UR5 ;  /* 0x000000055c5b7c36 */ /* 0x010fe40008000000 */
[----:B------:R-:W4:Y:S01]  /*d3a0*/  LDL R92, [R1+0x1e0] ;  /* 0x0001e000015c7983 */ /* 0x000f220000100800 */
[----:B---3--:R-:W-:-:S05]  /*d3b0*/  LEA R96, P3, R97, R94, 0x2 ;  /* 0x0000005e61607211 */ /* 0x008fca00078610ff */
[----:B------:R-:W-:-:S05]  /*d3c0*/  IMAD.X R97, R95, 0x1, R93, P3 ;  /* 0x000000015f617824 */ /* 0x000fca00018e065d */
[----:B------:R1:W-:Y:S02]  /*d3d0*/  LDGSTS.E [R91+0x60000], desc[UR16][R96.64], P2 ;  /* 0x60000000605b7fae */ /* 0x0003e40009121850 */
[----:B-1----:R-:W-:-:S05]  /*d3e0*/  IADD3 R96, P2, R2, R94, RZ ;  /* 0x0000005e02607210 */ /* 0x002fca0007f5e0ff */
[----:B--2---:R-:W-:-:S05]  /*d3f0*/  IMAD.X R97, R95, 0x1, R0, P2 ;  /* 0x000000015f617824 */ /* 0x004fca00010e0600 */
[----:B------:R1:W-:Y:S04]  /*d400*/  LDGSTS.E [R91+0x64000], desc[UR16][R96.64], P1 ;  /* 0x64000000605b7fae */ /* 0x0003e80008921850 */
[----:B------:R-:W2:Y:S01]  /*d410*/  LDL R97, [R1+0x1a0] ;  /* 0x0001a00001617983 */ /* 0x000ea20000100800 */
[----:B------:R-:W3:Y:S02]  /*d420*/  S2R R93, SR_TID.X ;  /* 0x00000000005d7919 */ /* 0x000ee40000002100 */
[----:B---3--:R-:W-:Y:S02]  /*d430*/  SHF.R.U32.HI R0, RZ, 0x7, R93 ;  /* 0x00000007ff007819 */ /* 0x008fe4000001165d */
[----:B------:R-:W3:Y:S02]  /*d440*/  S2R R93, SR_TID.X ;  /* 0x00000000005d7919 */ /* 0x000ee40000002100 */
[----:B------:R-:W-:-:S04]  /*d450*/  SGXT.U32 R0, R0, 0x2 ;  /* 0x000000020000781a */ /* 0x000fc80000000000 */
[----:B------:R-:W-:-:S04]  /*d460*/  LOP3.LUT R0, R0, 0x4c, RZ, 0xfc, !PT ;  /* 0x0000004c00007812 */ /* 0x000fc800078efcff */
[----:B------:R-:W-:Y:S02]  /*d470*/  ISETP.GE.AND P1, PT, R0, UR8, PT ;  /* 0x0000000800007c0c */ /* 0x000fe4000bf26270 */
[----:B------:R-:W4:Y:S02]  /*d480*/  LDL R0, [R1+0x154] ;  /* 0x0001540001007983 */ /* 0x000f240000100800 */
[----:B-1----:R-:W-:-:S04]  /*d490*/  SEL R96, RZ, 0x4, P1 ;  /* 0x00000004ff607807 */ /* 0x002fc80000800000 */
[----:B------:R-:W-:Y:S02]  /*d4a0*/  SEL R96, R96, RZ, !P0 ;  /* 0x000000ff60607207 */ /* 0x000fe40004000000 */
[----:B---3--:R-:W-:-:S04]  /*d4b0*/  SHF.R.U32.HI R2, RZ, 0x7, R93 ;  /* 0x00000007ff027819 */ /* 0x008fc8000001165d */
[----:B------:R-:W-:-:S04]  /*d4c0*/  SGXT.U32 R2, R2, 0x2 ;  /* 0x000000020202781a */ /* 0x000fc80000000000 */
[----:B------:R-:W-:-:S04]  /*d4d0*/  LOP3.LUT R2, R2, 0x6c, RZ, 0xfc, !PT ;  /* 0x0000006c02027812 */ /* 0x000fc800078efcff */
[----:B------:R-:W-:Y:S02]  /*d4e0*/  ISETP.GE.AND P1, PT, R2, UR8, PT ;  /* 0x0000000802007c0c */ /* 0x000fe4000bf26270 */
[----:B------:R-:W-:Y:S01]  /*d4f0*/  ISETP.NE.U32.AND P2, PT, R96, RZ, PT ;  /* 0x000000ff6000720c */ /* 0x000fe20003f45070 */
[----:B------:R-:W3:Y:S01]  /*d500*/  LDL R2, [R1+0x470] ;  /* 0x0004700001027983 */ /* 0x000ee20000100800 */
[----:B------:R-:W-:-:S04]  /*d510*/  SEL R96, RZ, 0x4, P1 ;  /* 0x00000004ff607807 */ /* 0x000fc80000800000 */
[----:B------:R-:W-:-:S04]  /*d520*/  SEL R96, R96, RZ, !P0 ;  /* 0x000000ff60607207 */ /* 0x000fc80004000000 */
[----:B------:R-:W-:Y:S01]  /*d530*/  ISETP.NE.U32.AND P1, PT, R96, RZ, PT ;  /* 0x000000ff6000720c */ /* 0x000fe20003f25070 */
[----:B--2---:R-:W-:-:S05]  /*d540*/  IMAD.WIDE R96, R97, 0x4, R94 ;  /* 0x0000000461607825 */ /* 0x004fca00078e025e */
[----:B------:R1:W-:Y:S04]  /*d550*/  LDGSTS.E [R91+0x68000], desc[UR16][R96.64], P2 ;  /* 0x68000000605b7fae */ /* 0x0003e80009121850 */
[----:B------:R-:W1:Y:S01]  /*d560*/  LDL R97, [R1+0x1c0] ;  /* 0x0001c00001617983 */ /* 0x000e620000100800 */
[----:B------:R-:W2:Y:S02]  /*d570*/  S2R R93, SR_TID.X ;  /* 0x00000000005d7919 */ /* 0x000ea40000002100 */
[----:B--2---:R-:W-:-:S04]  /*d580*/  SHF.R.U32.HI R93, RZ, 0x7, R93 ;  /* 0x00000007ff5d7819 */ /* 0x004fc8000001165d */
[----:B------:R-:W-:-:S04]  /*d590*/  SGXT.U32 R93, R93, 0x2 ;  /* 0x000000025d5d781a */ /* 0x000fc80000000000 */
[----:B------:R-:W-:Y:S01]  /*d5a0*/  LOP3.LUT R93, R93, 0x10, RZ, 0xfc, !PT ;  /* 0x000000105d5d7812 */ /* 0x000fe200078efcff */
[----:B-1----:R-:W-:-:S05]  /*d5b0*/  IMAD.WIDE R96, R97, 0x4, R94 ;  /* 0x0000000461607825 */ /* 0x002fca00078e025e */
[----:B------:R4:W-:Y:S01]  /*d5c0*/  LDGSTS.E [R91+0x6c000], desc[UR16][R96.64], P1 ;  /* 0x6c000000605b7fae */ /* 0x0009e20008921850 */
[----:B------:R-:W-:Y:S02]  /*d5d0*/  ISETP.GE.AND P1, PT, R93, UR8, PT ;  /* 0x000000085d007c0c */ /* 0x000fe4000bf26270 */
[----:B------:R-:W1:Y:S01]  /*d5e0*/  S2R R93, SR_TID.X ;  /* 0x00000000005d7919 */ /* 0x000e620000002100 */
[----:B----4-:R-:W-:Y:S02]  /*d5f0*/  LEA R96, P2, R92, R94, 0x2 ;  /* 0x0000005e5c607211 */ /* 0x010fe400078410ff */
[----:B------:R-:W-:Y:S01]  /*d600*/  SEL R91, RZ, 0x4, P1 ;  /* 0x00000004ff5b7807 */ /* 0x000fe20000800000 */
[----:B------:R-:W2:Y:S02]  /*d610*/  LDL R92, [R1+0x200] ;  /* 0x00020000015c7983 */ /* 0x000ea40000100800 */
[----:B------:R-:W-:Y:S01]  /*d620*/  IMAD.X R97, R95, 0x1, R0, P2 ;  /* 0x000000015f617824 */ /* 0x000fe200010e0600 */
[----:B-1----:R-:W-:-:S02]  /*d630*/  SHF.R.U32.HI R0, RZ, 0x7, R93 ;  /* 0x00000007ff007819 */ /* 0x002fc4000001165d */
[----:B------:R-:W1:Y:S01]  /*d640*/  S2R R93, SR_TID.X ;  /* 0x00000000005d7919 */ /* 0x000e620000002100 */
[----:B------:R-:W-:-:S04]  /*d650*/  SEL R91, R91, RZ, !P0 ;  /* 0x000000ff5b5b7207 */ /* 0x000fc80004000000 */
[----:B------:R-:W-:Y:S01]  /*d660*/  ISETP.NE.U32.AND P1, PT, R91, RZ, PT ;  /* 0x000000ff5b00720c */ /* 0x000fe20003f25070 */
[----:B---3--:R-:W-:Y:S01]  /*d670*/  VIADD R91, R2, UR5 ;  /* 0x00000005025b7c36 */ /* 0x008fe20008000000 */
[----:B------:R-:W-:-:S04]  /*d680*/  SGXT.U32 R0, R0, 0x2 ;  /* 0x000000020000781a */ /* 0x000fc80000000000 */
[----:B------:R-:W-:-:S07]  /*d690*/  LOP3.LUT R0, R0, 0x30, RZ, 0xfc, !PT ;  /* 0x0000003000007812 */ /* 0x000fce00078efcff */
[----:B------:R3:W-:Y:S01]  /*d6a0*/  LDGSTS.E [R91+0x60000], desc[UR16][R96.64], P1 ;  /* 0x60000000605b7fae */ /* 0x0007e20008921850 */
[----:B------:R-:W-:Y:S02]  /*d6b0*/  ISETP.GE.AND P1, PT, R0, UR8, PT ;  /* 0x0000000800007c0c */ /* 0x000fe4000bf26270 */
[----:B-1----:R-:W-:-:S04]  /*d6c0*/  SHF.R.U32.HI R2, RZ, 0x7, R93 ;  /* 0x00000007ff027819 */ /* 0x002fc8000001165d */
[----:B------:R-:W-:-:S04]  /*d6d0*/  SGXT.U32 R2, R2, 0x2 ;  /* 0x000000020202781a */ /* 0x000fc80000000000 */
[----:B------:R-:W-:Y:S02]  /*d6e0*/  LOP3.LUT R2, R2, 0x50, RZ, 0xfc, !PT ;  /* 0x0000005002027812 */ /* 0x000fe400078efcff */
[----:B---3--:R-:W-:Y:S02]  /*d6f0*/  SEL R96, RZ, 0x4, P1 ;  /* 0x00000004ff607807 */ /* 0x008fe40000800000 */
[----:B------:R-:W-:Y:S02]  /*d700*/  ISETP.GE.AND P1, PT, R2, UR8, PT ;  /* 0x0000000802007c0c */ /* 0x000fe4000bf26270 */
[----:B------:R-:W-:Y:S01]  /*d710*/  SHF.R.U32.HI R0, RZ, 0x7, R93 ;  /* 0x00000007ff007819 */ /* 0x000fe2000001165d */
[----:B------:R-:W3:Y:S01]  /*d720*/  LDL R2, [R1+0x46c] ;  /* 0x00046c0001027983 */ /* 0x000ee20000100800 */
[----:B------:R-:W-:-:S04]  /*d730*/  SEL R97, RZ, 0x4, P1 ;  /* 0x00000004ff617807 */ /* 0x000fc80000800000 */
[----:B------:R-:W-:-:S04]  /*d740*/  SEL R97, R97, RZ, !P0 ;  /* 0x000000ff61617207 */ /* 0x000fc80004000000 */
[----:B------:R-:W-:Y:S02]  /*d750*/  ISETP.NE.U32.AND P1, PT, R97, RZ, PT ;  /* 0x000000ff6100720c */ /* 0x000fe40003f25070 */
[----:B------:R-:W4:Y:S01]  /*d760*/  LDL R97, [R1+0x168] ;  /* 0x0001680001617983 */ /* 0x000f220000100800 */
[----:B------:R-:W-:-:S04]  /*d770*/  SGXT.U32 R0, R0, 0x2 ;  /* 0x000000020000781a */ /* 0x000fc80000000000 */
[----:B------:R-:W-:Y:S02]  /*d780*/  LOP3.LUT R0, R0, 0x70, RZ, 0xfc, !PT ;  /* 0x0000007000007812 */ /* 0x000fe400078efcff */
[----:B------:R-:W-:Y:S02]  /*d790*/  SEL R96, R96, RZ, !P0 ;  /* 0x000000ff60607207 */ /* 0x000fe40004000000 */
[----:B------:R-:W-:Y:S02]  /*d7a0*/  ISETP.GE.AND P2, PT, R0, UR8, PT ;  /* 0x0000000800007c0c */ /* 0x000fe4000bf46270 */
[----:B------:R-:W-:Y:S01]  /*d7b0*/  ISETP.NE.U32.AND P3, PT, R96, RZ, PT ;  /* 0x000000ff6000720c */ /* 0x000fe20003f65070 */
[----:B------:R-:W3:Y:S01]  /*d7c0*/  LDL R0, [R1+0x184] ;  /* 0x0001840001007983 */ /* 0x000ee20000100800 */
[----:B------:R-:W-:-:S04]  /*d7d0*/  SEL R96, RZ, 0x4, P2 ;  /* 0x00000004ff607807 */ /* 0x000fc80001000000 */
[----:B------:R-:W-:-:S04]  /*d7e0*/  SEL R96, R96, RZ, !P0 ;  /* 0x000000ff60607207 */ /* 0x000fc80004000000 */
[----:B------:R-:W-:Y:S01]  /*d7f0*/  ISETP.NE.U32.AND P2, PT, R96, RZ, PT ;  /* 0x000000ff6000720c */ /* 0x000fe20003f45070 */
[----:B----4-:R-:W-:-:S05]  /*d800*/  IMAD.WIDE R96, R97, 0x4, R94 ;  /* 0x0000000461607825 */ /* 0x010fca00078e025e */
[----:B------:R1:W-:Y:S04]  /*d810*/  LDGSTS.E [R91+0x64000], desc[UR16][R96.64], P3 ;  /* 0x64000000605b7fae */ /* 0x0003e80009921850 */
[----:B------:R-:W1:Y:S01]  /*d820*/  LDL R97, [R1+0x1a4] ;  /* 0x0001a40001617983 */ /* 0x000e620000100800 */
[----:B------:R-:W4:Y:S01]  /*d830*/  S2R R93, SR_TID.X ;  /* 0x00000000005d7919 */ /* 0x000f220000002100 */
[----:B-1----:R-:W-:-:S05]  /*d840*/  IMAD.WIDE R96, R97, 0x4, R94 ;  /* 0x0000000461607825 */ /* 0x002fca00078e025e */
[----:B------:R1:W-:Y:S04]  /*d850*/  LDGSTS.E [R91+0x68000], desc[UR16][R96.64], P1 ;  /* 0x68000000605b7fae */ /* 0x0003e80008921850 */
[----:B------:R-:W1:Y:S01]  /*d860*/  LDL R97, [R1+0x1c4] ;  /* 0x0001c40001617983 */ /* 0x000e620000100800 */
[----:B----4-:R-:W-:-:S04]  /*d870*/  SHF.R.U32.HI R93, RZ, 0x7, R93 ;  /* 0x00000007ff5d7819 */ /* 0x010fc8000001165d */
[----:B------:R-:W-:-:S04]  /*d880*/  SGXT.U32 R93, R93, 0x2 ;  /* 0x000000025d5d781a */ /* 0x000fc80000000000 */
[----:B------:R-:W-:-:S04]  /*d890*/  LOP3.LUT R93, R93, 0x14, RZ, 0xfc, !PT ;  /* 0x000000145d5d7812 */ /* 0x000fc800078efcff */
[----:B------:R-:W-:Y:S02]  /*d8a0*/  ISETP.GE.AND P1, PT, R93, UR8, PT ;  /* 0x000000085d007c0c */ /* 0x000fe4000bf26270 */
[----:B------:R-:W4:Y:S01]  /*d8b0*/  S2R R93, SR_TID.X ;  /* 0x00000000005d7919 */ /* 0x000f220000002100 */
[----:B-1----:R-:W-:-:S05]  /*d8c0*/  IMAD.WIDE R96, R97, 0x4, R94 ;  /* 0x0000000461607825 */ /* 0x002fca00078e025e */
[----:B------:R2:W-:Y:S02]  /*d8d0*/  LDGSTS.E [R91+0x6c000], desc[UR16][R96.64], P2 ;  /* 0x6c000000605b7fae */ /* 0x0005e40009121850 */
[----:B--2---:R-:W-:Y:S02]  /*d8e0*/  IADD3 R96, P2, R92, R94, RZ ;  /* 0x0000005e5c607210 */ /* 0x004fe40007f5e0ff */
[----:B------:R-:W-:Y:S01]  /*d8f0*/  SEL R91, RZ, 0x4, P1 ;  /* 0x00000004ff5b7807 */ /* 0x000fe20000800000 */
[----:B------:R-:W2:Y:S02]  /*d900*/  LDL R92, [R1+0x1fc] ;  /* 0x0001fc00015c7983 */ /* 0x000ea40000100800 */
[----:B---3--:R-:W-:Y:S01]  /*d910*/  IMAD.X R97, R95, 0x1, R0, P2 ;  /* 0x000000015f617824 */ /* 0x008fe200010e0600 */
[----:B----4-:R-:W-:Y:S02]  /*d920*/  SHF.R.U32.HI R0, RZ, 0x7, R93 ;  /* 0x00000007ff007819 */ /* 0x010fe4000001165d */
[----:B------:R-:W1:Y:S01]  /*d930*/  S2R R93, SR_TID.X ;  /* 0x00000000005d7919 */ /* 0x000e620000002100 */
[----:B------:R-:W-:-:S04]  /*d940*/  SEL R91, R91, RZ, !P0 ;  /* 0x000000ff5b5b7207 */ /* 0x000fc80004000000 */
[----:B------:R-:W-:Y:S01]  /*d950*/  ISETP.NE.U32.AND P1, PT, R91, RZ, PT ;  /* 0x000000ff5b00720c */ /* 0x000fe20003f25070 */
[----:B------:R-:W-:Y:S01]  /*d960*/  VIADD R91, R2, UR5 ;  /* 0x00000005025b7c36 */ /* 0x000fe20008000000 */
        /* <DEDUP_REMOVED lines=86> */
[----:B------:R-:W1:Y:S01]  /*ded0*/  S2R R92, SR_TID.X ;  /* 0x00000000005c7919 */ /* 0x000e620000002100 */
[----:B------:R-:W-:-:S04]  /*dee0*/  SEL R91, RZ, 0x4, P1 ;  /* 0x00000004ff5b7807 */ /* 0x000fc80000800000 */
[----:B------:R-:W-:Y:S01]  /*def0*/  SEL R91, R91, RZ, !P0 ;  /* 0x000000ff5b5b7207 */ /* 0x000fe20004000000 */
[----:B---3--:R-:W-:Y:S01]  /*df00*/  IMAD.X R97, R95, 0x1, R0, P2 ;  /* 0x000000015f617824 */ /* 0x008fe200010e0600 */
[----:B----4-:R-:W-:Y:S02]  /*df10*/  SHF.R.U32.HI R0, RZ, 0x7, R93 ;  /* 0x00000007ff007819 */ /* 0x010fe4000001165d */
[----:B------:R-:W-:Y:S01]  /*df20*/  ISETP.NE.U32.AND P1, PT, R91, RZ, PT ;  /* 0x000000ff5b00720c */ /* 0x000fe20003f25070 */
[----:B------:R-:W-:Y:S01]  /*df30*/  VIADD R91, R2, UR5 ;  /* 0x00000005025b7c36 */ /* 0x000fe20008000000 */
[----:B------:R-:W-:Y:S01]  /*df40*/  SGXT.U32 R0, R0, 0x2 ;  /* 0x000000020000781a */ /* 0x000fe20000000000 */
[----:B------:R-:W2:Y:S03]  /*df50*/  LDL R93, [R1+0x1b0] ;  /* 0x0001b000015d7983 */ /* 0x000ea60000100800 */
[----:B------:R-:W-:-:S07]  /*df60*/  LOP3.LUT R0, R0, 0x3c, RZ, 0xfc, !PT ;  /* 0x0000003c00007812 */ /* 0x000fce00078efcff */
[----:B------:R3:W-:Y:S01]  /*df70*/  LDGSTS.E [R91+0x60000], desc[UR16][R96.64], P1 ;  /* 0x60000000605b7fae */ /* 0x0007e20008921850 */
[----:B------:R-:W-:Y:S02]  /*df80*/  ISETP.GE.AND P1, PT, R0, UR8, PT ;  /* 0x0000000800007c0c */ /* 0x000fe4000bf26270 */
[----:B-1----:R-:W-:-:S04]  /*df90*/  SHF.R.U32.HI R2, RZ, 0x7, R92 ;  /* 0x00000007ff027819 */ /* 0x002fc8000001165c */
[----:B------:R-:W-:-:S04]  /*dfa0*/  SGXT.U32 R2, R2, 0x2 ;  /* 0x000000020202781a */ /* 0x000fc80000000000 */
[----:B------:R-:W-:Y:S02]  /*dfb0*/  LOP3.LUT R2, R2, 0x5c, RZ, 0xfc, !PT ;  /* 0x0000005c02027812 */ /* 0x000fe400078efcff */
[----:B---3--:R-:W-:Y:S02]  /*dfc0*/  SEL R96, RZ, 0x4, P1 ;  /* 0x00000004ff607807 */ /* 0x008fe40000800000 */
[----:B------:R-:W-:Y:S02]  /*dfd0*/  SHF.R.U32.HI R0, RZ, 0x7, R92 ;  /* 0x00000007ff007819 */ /* 0x000fe4000001165c */
[----:B------:R-:W-:Y:S01]  /*dfe0*/  ISETP.GE.AND P1, PT, R2, UR8, PT ;  /* 0x0000000802007c0c */ /* 0x000fe2000bf26270 */
[----:B------:R-:W3:Y:S01]  /*dff0*/  LDL R92, [R1+0x140] ;  /* 0x00014000015c7983 */ /* 0x000ee20000100800 */
[----:B------:R-:W-:Y:S02]  /*e000*/  SGXT.U32 R0, R0, 0x2 ;  /* 0x000000020000781a */ /* 0x000fe40000000000 */
[----:B------:R-:W-:Y:S01]  /*e010*/  SEL R97, RZ, 0x4, P1 ;  /* 0x00000004ff617807 */ /* 0x000fe20000800000 */
[----:B------:R-:W4:Y:S01]  /*e020*/  LDL R2, [R1+0x14c] ;  /* 0x00014c0001027983 */ /* 0x000f220000100800 */
[----:B------:R-:W-:-:S02]  /*e030*/  LOP3.LUT R0, R0, 0x7c, RZ, 0xfc, !PT ;  /* 0x0000007c00007812 */ /* 0x000fc400078efcff */
[----:B------:R-:W-:Y:S02]  /*e040*/  SEL R97, R97, RZ, !P0 ;  /* 0x000000ff61617207 */ /* 0x000fe40004000000 */
[----:B------:R-:W-:Y:S02]  /*e050*/  ISETP.GE.AND P2, PT, R0, UR8, PT ;  /* 0x0000000800007c0c */ /* 0x000fe4000bf46270 */
[----:B------:R-:W3:Y:S01]  /*e060*/  LDL.LU R0, [R1+0x13c] ;  /* 0x00013c0001007983 */ /* 0x000ee20000300800 */
[----:B------:R-:W-:-:S03]  /*e070*/  ISETP.NE.U32.AND P1, PT, R97, RZ, PT ;  /* 0x000000ff6100720c */ /* 0x000fc60003f25070 */
[----:B------:R-:W2:Y:S01]  /*e080*/  LDL R97, [R1+0x190] ;  /* 0x0001900001617983 */ /* 0x000ea20000100800 */
[----:B------:R-:W-:-:S04]  /*e090*/  SEL R96, R96, RZ, !P0 ;  /* 0x000000ff60607207 */ /* 0x000fc80004000000 */
[----:B------:R-:W-:Y:S02]  /*e0a0*/  ISETP.NE.U32.AND P3, PT, R96, RZ, PT ;  /* 0x000000ff6000720c */ /* 0x000fe40003f65070 */
[----:B------:R-:W-:-:S04]  /*e0b0*/  SEL R96, RZ, 0x4, P2 ;  /* 0x00000004ff607807 */ /* 0x000fc80001000000 */
[----:B------:R-:W-:-:S04]  /*e0c0*/  SEL R96, R96, RZ, !P0 ;  /* 0x000000ff60607207 */ /* 0x000fc80004000000 */
[----:B------:R-:W-:Y:S01]  /*e0d0*/  ISETP.NE.U32.AND P2, PT, R96, RZ, PT ;  /* 0x000000ff6000720c */ /* 0x000fe20003f45070 */
[----:B--2---:R-:W-:-:S05]  /*e0e0*/  IMAD.WIDE R96, R97, 0x4, R94 ;  /* 0x0000000461607825 */ /* 0x004fca00078e025e */
[----:B------:R1:W-:Y:S02]  /*e0f0*/  LDGSTS.E [R91+0x64000], desc[UR16][R96.64], P3 ;  /* 0x64000000605b7fae */ /* 0x0003e40009921850 */
[----:B-1----:R-:W-:Y:S02]  /*e100*/  IMAD.WIDE R96, R93, 0x4, R94 ;  /* 0x000000045d607825 */ /* 0x002fe400078e025e */
[----:B------:R-:W2:Y:S04]  /*e110*/  LDL.LU R93, [R1+0x12c] ;  /* 0x00012c00015d7983 */ /* 0x000ea80000300800 */
[----:B------:R1:W-:Y:S04]  /*e120*/  LDGSTS.E [R91+0x68000], desc[UR16][R96.64], P1 ;  /* 0x68000000605b7fae */ /* 0x0003e80008921850 */
[----:B------:R-:W1:Y:S01]  /*e130*/  LDL R97, [R1+0x1d0] ;  /* 0x0001d00001617983 */ /* 0x000e620000100800 */
[----:B------:R-:W-:-:S03]  /*e140*/  ULEA UR5, UR10, UR7, 0x11 ;  /* 0x000000070a057291 */ /* 0x000fc6000f8e883f */
[----:B---3--:R3:W-:Y:S01]  /*e150*/  STL [R1+0x48c], R0 ;  /* 0x00048c0001007387 */ /* 0x0087e20000100800 */
[----:B-1----:R-:W-:-:S05]  /*e160*/  IMAD.WIDE R96, R97, 0x4, R94 ;  /* 0x0000000461607825 */ /* 0x002fca00078e025e */
[----:B------:R1:W-:Y:S04]  /*e170*/  LDGSTS.E [R91+0x6c000], desc[UR16][R96.64], P2 ;  /* 0x6c000000605b7fae */ /* 0x0003e80009121850 */
[----:B------:R-:W0:Y:S01]  /*e180*/  LDGDEPBAR ;  /* 0x00000000000079af */ /* 0x000e220000000000 */
[----:B-1----:R-:W1:Y:S02]  /*e190*/  S2R R97, SR_TID.X ;  /* 0x0000000000617919 */ /* 0x002e640000002100 */
[----:B-1----:R-:W-:-:S04]  /*e1a0*/  LOP3.LUT R97, R97, 0x7f, RZ, 0xc0, !PT ;  /* 0x0000007f61617812 */ /* 0x002fc800078ec0ff */
[----:B------:R-:W-:-:S04]  /*e1b0*/  ISETP.GE.AND P1, PT, R97, UR8, PT ;  /* 0x0000000861007c0c */ /* 0x000fc8000bf26270 */
[----:B------:R-:W-:-:S04]  /*e1c0*/  SEL R91, RZ, 0x4, P1 ;  /* 0x00000004ff5b7807 */ /* 0x000fc80000800000 */
[----:B------:R-:W-:-:S04]  /*e1d0*/  SEL R91, R91, RZ, !P0 ;  /* 0x000000ff5b5b7207 */ /* 0x000fc80004000000 */
[----:B------:R-:W-:Y:S02]  /*e1e0*/  ISETP.NE.U32.AND P0, PT, R91, RZ, PT ;  /* 0x000000ff5b00720c */ /* 0x000fe40003f05070 */
[----:B------:R-:W-:Y:S01]  /*e1f0*/  IADD3 R96, P1, R3, R92, RZ ;  /* 0x0000005c03607210 */ /* 0x000fe20007f3e0ff */
[----:B----4-:R-:W-:-:S04]  /*e200*/  VIADD R91, R2, UR5 ;  /* 0x00000005025b7c36 */ /* 0x010fc80008000000 */
[----:B------:R-:W-:Y:S02]  /*e210*/  IMAD.X R97, R0, 0x1, R5, P1 ;  /* 0x0000000100617824 */ /* 0x000fe400008e0605 */
[----:B---3--:R-:W3:Y:S04]  /*e220*/  LDL R0, [R1+0x11c] ;  /* 0x00011c0001007983 */ /* 0x008ee80000100800 */
[----:B------:R-:W4:Y:S04]  /*e230*/  LDL.LU R2, [R1+0x124] ;  /* 0x0001240001027983 */ /* 0x000f280000300800 */
[----:B------:R-:W4:Y:S04]  /*e240*/  LDL.LU R92, [R1+0x134] ;  /* 0x00013400015c7983 */ /* 0x000f280000300800 */
[----:B------:R1:W-:Y:S04]  /*e250*/  LDGSTS.E [R91], desc[UR16][R96.64], P0 ;  /* 0x00000000605b7fae */ /* 0x0003e80008121850 */
[----:B------:R-:W1:Y:S04]  /*e260*/  LDL R97, [R1+0x130] ;  /* 0x0001300001617983 */ /* 0x000e680000100800 */
[----:B--2---:R2:W-:Y:S01]  /*e270*/  STL [R1+0x490], R93 ;  /* 0x0004905d01007387 */ /* 0x0045e20000100800 */
[----:B-1----:R-:W-:-:S05]  /*e280*/  IADD3 R96, P1, R3, R97, RZ ;  /* 0x0000006103607210 */ /* 0x002fca0007f3e0ff */
[----:B------:R-:W-:Y:S02]  /*e290*/  IMAD.X R97, R93, 0x1, R5, P1 ;  /* 0x000000015d617824 */ /* 0x000fe400008e0605 */
[----:B--2---:R-:W2:Y:S04]  /*e2a0*/  LDL R93, [R1+0xf0] ;  /* 0x0000f000015d7983 */ /* 0x004ea80000100800 */
[----:B------:R1:W-:Y:S04]  /*e2b0*/  LDGSTS.E [R91+0x400], desc[UR16][R96.64], P0 ;  /* 0x00400000605b7fae */ /* 0x0003e80008121850 */
[----:B------:R-:W1:Y:S02]  /*e2c0*/  LDL R97, [R1+0x120] ;  /* 0x0001200001617983 */ /* 0x000e640000100800 */
[----:B-1----:R-:W-:-:S05]  /*e2d0*/  IADD3 R96, P1, R3, R97, RZ ;  /* 0x0000006103607210 */ /* 0x002fca0007f3e0ff */
[----:B---3--:R-:W-:Y:S02]  /*e2e0*/  IMAD.X R97, R0, 0x1, R5, P1 ;  /* 0x0000000100617824 */ /* 0x008fe400008e0605 */
[----:B------:R-:W3:Y:S04]  /*e2f0*/  LDL.LU R0, [R1+0x114] ;  /* 0x0001140001007983 */ /* 0x000ee80000300800 */
[----:B------:R1:W-:Y:S04]  /*e300*/  LDGSTS.E [R91+0x800], desc[UR16][R96.64], P0 ;  /* 0x00800000605b7fae */ /* 0x0003e80008121850 */
[----:B------:R-:W1:Y:S02]  /*e310*/  LDL R97, [R1+0x110] ;  /* 0x0001100001617983 */ /* 0x000e640000100800 */
[----:B-1----:R-:W-:-:S02]  /*e320*/  IADD3 R96, P1, R3, R97, RZ ;  /* 0x0000006103607210 */ /* 0x002fc40007f3e0ff */
[----:B------:R-:W4:Y:S03]  /*e330*/  LDL R97, [R1+0x10c] ;  /* 0x00010c0001617983 */ /* 0x000f260000100800 */
[----:B----4-:R-:W-:-:S05]  /*e340*/  IMAD.X R97, R97, 0x1, R5, P1 ;  /* 0x0000000161617824 */ /* 0x010fca00008e0605 */
[----:B------:R1:W-:Y:S04]  /*e350*/  LDGSTS.E [R91+0xc00], desc[UR16][R96.64], P0 ;  /* 0x00c00000605b7fae */ /* 0x0003e80008121850 */
[----:B------:R-:W1:Y:S02]  /*e360*/  LDL R97, [R1+0x100] ;  /* 0x0001000001617983 */ /* 0x000e640000100800 */
[----:B-1----:R-:W-:Y:S02]  /*e370*/  IADD3 R96, P1, R3, R97, RZ ;  /* 0x0000006103607210 */ /* 0x002fe40007f3e0ff */
[----:B------:R-:W4:Y:S03]  /*e380*/  LDL R97, [R1+0xfc] ;  /* 0x0000fc0001617983 */ /* 0x000f260000100800 */
[----:B----4-:R-:W-:-:S05]  /*e390*/  IMAD.X R97, R97, 0x1, R5, P1 ;  /* 0x0000000161617824 */ /* 0x010fca00008e0605 */
[----:B------:R2:W-:Y:S04]  /*e3a0*/  LDGSTS.E [R91+0x1000], desc[UR16][R96.64], P0 ;  /* 0x01000000605b7fae */ /* 0x0005e80008121850 */
[----:B------:R-:W4:Y:S01]  /*e3b0*/  LDL R97, [R1+0xec] ;  /* 0x0000ec0001617983 */ /* 0x000f220000100800 */
[----:B--2---:R-:W-:-:S03]  /*e3c0*/  IADD3 R96, P1, R3, R93, RZ ;  /* 0x0000005d03607210 */ /* 0x004fc60007f3e0ff */
[----:B------:R-:W2:Y:S02]  /*e3d0*/  LDL.LU R93, [R1+0x9c] ;  /* 0x00009c00015d7983 */ /* 0x000ea40000300800 */
[----:B----4-:R-:W-:-:S05]  /*e3e0*/  IMAD.X R97, R97, 0x1, R5, P1 ;  /* 0x0000000161617824 */ /* 0x010fca00008e0605 */
[----:B------:R1:W-:Y:S04]  /*e3f0*/  LDGSTS.E [R91+0x1400], desc[UR16][R96.64], P0 ;  /* 0x01400000605b7fae */ /* 0x0003e80008121850 */
[----:B------:R-:W1:Y:S02]  /*e400*/  LDL R97, [R1+0xe0] ;  /* 0x0000e00001617983 */ /* 0x000e640000100800 */
[----:B-1----:R-:W-:Y:S02]  /*e410*/  IADD3 R96, P1, R3, R97, RZ ;  /* 0x0000006103607210 */ /* 0x002fe40007f3e0ff */
        /* <DEDUP_REMOVED lines=18> */
[----:B------:R-:W1:Y:S04]  /*e540*/  LDL R97, [R1+0xa0] ;  /* 0x0000a00001617983 */ /* 0x000e680000100800 */
[----:B--2---:R2:W-:Y:S01]  /*e550*/  STL [R1+0x4f4], R93 ;  /* 0x0004f45d01007387 */ /* 0x0045e20000100800 */
[----:B-1----:R-:W-:-:S05]  /*e560*/  IADD3 R96, P1, R3, R97, RZ ;  /* 0x0000006103607210 */ /* 0x002fca0007f3e0ff */
[----:B------:R-:W-:Y:S02]  /*e570*/  IMAD.X R97, R93, 0x1, R5, P1 ;  /* 0x000000015d617824 */ /* 0x000fe400008e0605 */
[----:B--2---:R-:W2:Y:S04]  /*e580*/  LDL.LU R93, [R1+0x8c] ;  /* 0x00008c00015d7983 */ /* 0x004ea80000300800 */
[----:B------:R1:W-:Y:S04]  /*e590*/  LDGSTS.E [R91+0x2800], desc[UR16][R96.64], P0 ;  /* 0x02800000605b7fae */ /* 0x0003e80008121850 */
[----:B------:R-:W1:Y:S04]  /*e5a0*/  LDL R97, [R1+0x90] ;  /* 0x0000900001617983 */ /* 0x000e680000100800 */
[----:B--2---:R2:W-:Y:S01]  /*e5b0*/  STL [R1+0x4fc], R93 ;  /* 0x0004fc5d01007387 */ /* 0x0045e20000100800 */
[----:B-1----:R-:W-:-:S05]  /*e5c0*/  IADD3 R96, P1, R3, R97, RZ ;  /* 0x0000006103607210 */ /* 0x002fca0007f3e0ff */
[----:B------:R-:W-:Y:S02]  /*e5d0*/  IMAD.X R97, R93, 0x1, R5, P1 ;  /* 0x000000015d617824 */ /* 0x000fe400008e0605 */
[----:B--2---:R-:W2:Y:S04]  /*e5e0*/  LDL R93, [R1+0x5c] ;  /* 0x00005c00015d7983 */ /* 0x004ea80000100800 */
        /* <DEDUP_REMOVED lines=12> */
[----:B-1----:R-:W-:-:S05]  /*e6b0*/  IADD3 R96, P1, R3, R97, RZ ;  /* 0x0000006103607210 */ /* 0x002fca0007f3e0ff */
[----:B--2---:R-:W-:Y:S02]  /*e6c0*/  IMAD.X R97, R93, 0x1, R5, P1 ;  /* 0x000000015d617824 */ /* 0x004fe400008e0605 */
[----:B------:R-:W2:Y:S04]  /*e6d0*/  LDL R93, [R1] ;  /* 0x00000000015d7983 */ /* 0x000ea80000100800 */
        /* <DEDUP_REMOVED lines=25> */
[----:B------:R2:W-:Y:S02]  /*e870*/  LDGSTS.E [R91+0x4c00], desc[UR16][R96.64], P0 ;  /* 0x04c00000605b7fae */ /* 0x0005e40008121850 */
[----:B--2---:R-:W-:Y:S02]  /*e880*/  IADD3 R96, P1, R3, R93, RZ ;  /* 0x0000005d03607210 */ /* 0x004fe40007f3e0ff */
[----:B------:R-:W2:Y:S03]  /*e890*/  LDL R93, [R1+0x138] ;  /* 0x00013800015d7983 */ /* 0x000ea60000100800 */
[----:B------:R-:W-:-:S05]  /*e8a0*/  IMAD.X R97, R125, 0x1, R5, P1 ;  /* 0x000000017d617824 */ /* 0x000fca00008e0605 */
[----:B------:R1:W-:Y:S02]  /*e8b0*/  LDGSTS.E [R91+0x5000], desc[UR16][R96.64], P0 ;  /* 0x05000000605b7fae */ /* 0x0003e40008121850 */
[----:B-1----:R-:W-:-:S05]  /*e8c0*/  IADD3 R96, P1, R3, R122, RZ ;  /* 0x0000007a03607210 */ /* 0x002fca0007f3e0ff */
        /* <DEDUP_REMOVED lines=28> */
[----:B------:R1:W-:Y:S04]  /*ea90*/  LDGSTS.E [R91+0x7800], desc[UR16][R96.64], P0 ;  /* 0x07800000605b7fae */ /* 0x0003e80008121850 */
[----:B------:R4:W-:Y:S01]  /*eaa0*/  STL [R1+0x51c], R125 ;  /* 0x00051c7d01007387 */ /* 0x0009e20000100800 */
[----:B-1----:R-:W-:-:S03]  /*eab0*/  IADD3 R96, P1, R3, R6, RZ ;  /* 0x0000000603607210 */ /* 0x002fc60007f3e0ff */
[----:B----4-:R-:W4:Y:S02]  /*eac0*/  LDL R125, [R1+0x118] ;  /* 0x00011800017d7983 */ /* 0x010f240000100800 */
[----:B------:R-:W-:Y:S02]  /*ead0*/  IMAD.X R97, R15, 0x1, R5, P1 ;  /* 0x000000010f617824 */ /* 0x000fe400008e0605 */
[----:B------:R1:W-:Y:S04]  /*eae0*/  STL [R1+0x520], R121 ;  /* 0x0005207901007387 */ /* 0x0003e80000100800 */
[----:B------:R2:W-:Y:S04]  /*eaf0*/  LDGSTS.E [R91+0x7c00], desc[UR16][R96.64], P0 ;  /* 0x07c00000605b7fae */ /* 0x0005e80008121850 */
[----:B-1----:R-:W3:Y:S04]  /*eb00*/  LDL R121, [R1+0x128] ;  /* 0x0001280001797983 */ /* 0x002ee80000100800 */
[----:B------:R-:W4:Y:S01]  /*eb10*/  LDL R91, [R1+0x438] ;  /* 0x00043800015b7983 */ /* 0x000f220000100800 */
[----:B--2---:R-:W-:-:S03]  /*eb20*/  IADD3 R96, P1, R3, R93, RZ ;  /* 0x0000005d03607210 */ /* 0x004fc60007f3e0ff */
[----:B------:R-:W2:Y:S02]  /*eb30*/  LDL R93, [R1+0x108] ;  /* 0x00010800015d7983 */ /* 0x000ea40000100800 */
[----:B------:R-:W-:Y:S02]  /*eb40*/  IMAD.X R97, R92, 0x1, R5, P1 ;  /* 0x000000015c617824 */ /* 0x000fe400008e0605 */
[----:B------:R1:W-:Y:S04]  /*eb50*/  STL [R1+0x494], R92 ;  /* 0x0004945c01007387 */ /* 0x0003e80000100800 */
[----:B-1----:R-:W2:Y:S04]  /*eb60*/  LDL.LU R92, [R1+0x104] ;  /* 0x00010400015c7983 */ /* 0x002ea80000300800 */
[----:B------:R1:W-:Y:S01]  /*eb70*/  STL [R1+0x498], R2 ;  /* 0x0004980201007387 */ /* 0x0003e20000100800 */
[----:B----4-:R-:W-:-:S05]  /*eb80*/  VIADD R91, R91, UR5 ;  /* 0x000000055b5b7c36 */ /* 0x010fca0008000000 */
[----:B------:R3:W-:Y:S02]  /*eb90*/  LDGSTS.E [R91+0x200], desc[UR16][R96.64], P0 ;  /* 0x00200000605b7fae */ /* 0x0007e40008121850 */
[C---:B---3--:R-:W-:Y:S02]  /*eba0*/  IADD3 R96, P1, R3.reuse, R121, RZ ;  /* 0x0000007903607210 */ /* 0x048fe40007f3e0ff */
[----:B------:R-:W3:Y:S03]  /*ebb0*/  LDL R121, [R1+0xd4] ;  /* 0x0000d40001797983 */ /* 0x000ee60000100800 */
[----:B------:R-:W-:Y:S02]  /*ebc0*/  IMAD.X R97, R2, 0x1, R5, P1 ;  /* 0x0000000102617824 */ /* 0x000fe400008e0605 */
[----:B-1----:R-:W4:Y:S04]  /*ebd0*/  LDL R2, [R1+0xf4] ;  /* 0x0000f40001027983 */ /* 0x002f280000100800 */
[----:B------:R1:W-:Y:S02]  /*ebe0*/  LDGSTS.E [R91+0x600], desc[UR16][R96.64], P0 ;  /* 0x00600000605b7fae */ /* 0x0003e40008121850 */
[----:B-1----:R-:W-:-:S02]  /*ebf0*/  IADD3 R96, P1, R3, R125, RZ ;  /* 0x0000007d03607210 */ /* 0x002fc40007f3e0ff */
[----:B------:R-:W3:Y:S03]  /*ec00*/  LDL R125, [R1+0xe4] ;  /* 0x0000e400017d7983 */ /* 0x000ee60000100800 */
[----:B------:R-:W-:-:S05]  /*ec10*/  IMAD.X R97, R0, 0x1, R5, P1 ;  /* 0x0000000100617824 */ /* 0x000fca00008e0605 */
[----:B------:R2:W-:Y:S04]  /*ec20*/  LDGSTS.E [R91+0xa00], desc[UR16][R96.64], P0 ;  /* 0x00a00000605b7fae */ /* 0x0005e80008121850 */
[----:B------:R1:W-:Y:S01]  /*ec30*/  STL [R1+0x49c], R0 ;  /* 0x00049c0001007387 */ /* 0x0003e20000100800 */
[----:B--2---:R-:W-:-:S03]  /*ec40*/  IADD3 R96, P1, R3, R93, RZ ;  /* 0x0000005d03607210 */ /* 0x004fc60007f3e0ff */
[----:B-1----:R-:W2:Y:S02]  /*ec50*/  LDL R0, [R1+0xe8] ;  /* 0x0000e80001007983 */ /* 0x002ea40000100800 */
[----:B------:R-:W-:Y:S02]  /*ec60*/  IMAD.X R97, R92, 0x1, R5, P1 ;  /* 0x000000015c617824 */ /* 0x000fe400008e0605 */
[----:B------:R-:W3:Y:S04]  /*ec70*/  LDL R93, [R1+0xc4] ;  /* 0x0000c400015d7983 */ /* 0x000ee80000100800 */
[----:B------:R1:W-:Y:S04]  /*ec80*/  STL [R1+0x4a0], R92 ;  /* 0x0004a05c01007387 */ /* 0x0003e80000100800 */
[----:B------:R4:W-:Y:S04]  /*ec90*/  LDGSTS.E [R91+0xe00], desc[UR16][R96.64], P0 ;  /* 0x00e00000605b7fae */ /* 0x0009e80008121850 */
[----:B-1----:R-:W3:Y:S04]  /*eca0*/  LDL.LU R92, [R1+0xc8] ;  /* 0x0000c800015c7983 */ /* 0x002ee80000300800 */
[----:B------:R-:W4:Y:S02]  /*ecb0*/  LDL R97, [R1+0xf8] ;  /* 0x0000f80001617983 */ /* 0x000f240000100800 */
[----:B----4-:R-:W-:-:S05]  /*ecc0*/  IADD3 R96, P1, R3, R97, RZ ;  /* 0x0000006103607210 */ /* 0x010fca0007f3e0ff */
[--C-:B------:R-:W-:Y:S02]  /*ecd0*/  IMAD.X R97, R2, 0x1, R5.reuse, P1 ;  /* 0x0000000102617824 */ /* 0x100fe400008e0605 */
[----:B------:R-:W4:Y:S04]  /*ece0*/  LDL R2, [R1+0xb4] ;  /* 0x0000b40001027983 */ /* 0x000f280000100800 */
[----:B------:R2:W-:Y:S02]  /*ecf0*/  LDGSTS.E [R91+0x1200], desc[UR16][R96.64], P0 ;  /* 0x01200000605b7fae */ /* 0x0005e40008121850 */
[----:B--2---:R-:W-:Y:S02]  /*ed00*/  IADD3 R96, P1, R3, R0, RZ ;  /* 0x0000000003607210 */ /* 0x004fe40007f3e0ff */
[----:B------:R-:W2:Y:S03]  /*ed10*/  LDL.LU R0, [R1+0x94] ;  /* 0x0000940001007983 */ /* 0x000ea60000300800 */
[----:B---3--:R-:W-:-:S02]  /*ed20*/  IMAD.X R97, R125, 0x1, R5, P1 ;  /* 0x000000017d617824 */ /* 0x008fc400008e0605 */
[----:B------:R-:W3:Y:S04]  /*ed30*/  LDL R125, [R1+0xa4] ;  /* 0x0000a400017d7983 */ /* 0x000ee80000100800 */
[----:B------:R1:W-:Y:S04]  /*ed40*/  LDGSTS.E [R91+0x1600], desc[UR16][R96.64], P0 ;  /* 0x01600000605b7fae */ /* 0x0003e80008121850 */
[----:B------:R-:W1:Y:S02]  /*ed50*/  LDL R97, [R1+0xd8] ;  /* 0x0000d80001617983 */ /* 0x000e640000100800 */
[----:B-1----:R-:W-:-:S05]  /*ed60*/  IADD3 R96, P1, R3, R97, RZ ;  /* 0x0000006103607210 */ /* 0x002fca0007f3e0ff */
[----:B------:R-:W-:Y:S02]  /*ed70*/  IMAD.X R97, R121, 0x1, R5, P1 ;  /* 0x0000000179617824 */ /* 0x000fe400008e0605 */
[----:B------:R-:W2:Y:S04]  /*ed80*/  LDL R121, [R1+0x98] ;  /* 0x0000980001797983 */ /* 0x000ea80000100800 */
[----:B------:R1:W-:Y:S04]  /*ed90*/  LDGSTS.E [R91+0x1a00], desc[UR16][R96.64], P0 ;  /* 0x01a00000605b7fae */ /* 0x0003e80008121850 */
[----:B------:R4:W-:Y:S01]  /*eda0*/  STL [R1+0x500], R92 ;  /* 0x0005005c01007387 */ /* 0x0009e20000100800 */
[----:B-1----:R-:W-:-:S03]  /*edb0*/  IADD3 R96, P1, R3, R92, RZ ;  /* 0x0000005c03607210 */ /* 0x002fc60007f3e0ff */
[----:B----4-:R-:W4:Y:S02]  /*edc0*/  LDL.LU R92, [R1+0xa8] ;  /* 0x0000a800015c7983 */ /* 0x010f240000300800 */
[----:B------:R-:W-:Y:S02]  /*edd0*/  IMAD.X R97, R93, 0x1, R5, P1 ;  /* 0x000000015d617824 */ /* 0x000fe400008e0605 */
[----:B------:R-:W2:Y:S04]  /*ede0*/  LDL.LU R93, [R1+0x74] ;  /* 0x00007400015d7983 */ /* 0x000ea80000300800 */
[----:B------:R1:W-:Y:S04]  /*edf0*/  LDGSTS.E [R91+0x1e00], desc[UR16][R96.64], P0 ;  /* 0x01e00000605b7fae */ /* 0x0003e80008121850 */
[----:B------:R-:W1:Y:S02]  /*ee00*/  LDL R97, [R1+0xb8] ;  /* 0x0000b80001617983 */ /* 0x000e640000100800 */
[----:B-1----:R-:W-:-:S05]  /*ee10*/  IADD3 R96, P1, R3, R97, RZ ;  /* 0x0000006103607210 */ /* 0x002fca0007f3e0ff */
[----:B------:R-:W-:Y:S02]  /*ee20*/  IMAD.X R97, R2, 0x1, R5, P1 ;  /* 0x0000000102617824 */ /* 0x000fe400008e0605 */
[----:B------:R-:W2:Y:S04]  /*ee30*/  LDL.LU R2, [R1+0x64] ;  /* 0x0000640001027983 */ /* 0x000ea80000300800 */
[----:B------:R4:W-:Y:S02]  /*ee40*/  LDGSTS.E [R91+0x2200], desc[UR16][R96.64], P0 ;  /* 0x02200000605b7fae */ /* 0x0009e40008121850 */
[----:B----4-:R-:W-:-:S05]  /*ee50*/  IADD3 R96, P1, R3, R92, RZ ;  /* 0x0000005c03607210 */ /* 0x010fca0007f3e0ff */
[----:B---3--:R-:W-:-:S05]  /*ee60*/  IMAD.X R97, R125, 0x1, R5, P1 ;  /* 0x000000017d617824 */ /* 0x008fca00008e0605 */
[----:B------:R2:W-:Y:S04]  /*ee70*/  LDGSTS.E [R91+0x2600], desc[UR16][R96.64], P0 ;  /* 0x02600000605b7fae */ /* 0x0005e80008121850 */
[----:B------:R1:W-:Y:S04]  /*ee80*/  STL [R1+0x504], R92 ;  /* 0x0005045c01007387 */ /* 0x0003e80000100800 */
[----:B------:R-:W3:Y:S01]  /*ee90*/  LDL R125, [R1+0x68] ;  /* 0x00006800017d7983 */ /* 0x000ee20000100800 */
[----:B--2---:R-:W-:-:S03]  /*eea0*/  IADD3 R96, P1, R3, R121, RZ ;  /* 0x0000007903607210 */ /* 0x004fc60007f3e0ff */
[----:B-1----:R-:W2:Y:S02]  /*eeb0*/  LDL.LU R92, [R1+0x54] ;  /* 0x00005400015c7983 */ /* 0x002ea40000300800 */
[----:B------:R-:W-:Y:S02]  /*eec0*/  IMAD.X R97, R0, 0x1, R5, P1 ;  /* 0x0000000100617824 */ /* 0x000fe400008e0605 */
[----:B------:R-:W4:Y:S04]  /*eed0*/  LDL R121, [R1+0x58] ;  /* 0x0000580001797983 */ /* 0x000f280000100800 */
[----:B------:R1:W-:Y:S04]  /*eee0*/  STL [R1+0x4f8], R0 ;  /* 0x0004f80001007387 */ /* 0x0003e80000100800 */
[----:B------:R3:W-:Y:S04]  /*eef0*/  LDGSTS.E [R91+0x2a00], desc[UR16][R96.64], P0 ;  /* 0x02a00000605b7fae */ /* 0x0007e80008121850 */
[----:B-1----:R-:W2:Y:S04]  /*ef00*/  LDL.LU R0, [R1+0x84] ;  /* 0x0000840001007983 */ /* 0x002ea80000300800 */
[----:B------:R-:W3:Y:S02]  /*ef10*/  LDL R97, [R1+0x88] ;  /* 0x0000880001617983 */ /* 0x000ee40000100800 */
[----:B---3--:R-:W-:-:S02]  /*ef20*/  IADD3 R96, P1, R3, R97, RZ ;  /* 0x0000006103607210 */ /* 0x008fc40007f3e0ff */
[----:B--2---:R1:W-:Y:S03]  /*ef30*/  STL [R1+0x508], R0 ;  /* 0x0005080001007387 */ /* 0x0043e60000100800 */
[----:B------:R-:W-:-:S05]  /*ef40*/  IMAD.X R97, R0, 0x1, R5, P1 ;  /* 0x0000000100617824 */ /* 0x000fca00008e0605 */
[----:B------:R2:W-:Y:S04]  /*ef50*/  LDGSTS.E [R91+0x2e00], desc[UR16][R96.64], P0 ;  /* 0x02e00000605b7fae */ /* 0x0005e80008121850 */
[----:B-1----:R-:W3:Y:S04]  /*ef60*/  LDL.LU R0, [R1+0x44] ;  /* 0x0000440001007983 */ /* 0x002ee80000300800 */
[----:B------:R-:W2:Y:S04]  /*ef70*/  LDL R97, [R1+0x78] ;  /* 0x0000780001617983 */ /* 0x000ea80000100800 */
[----:B------:R1:W-:Y:S01]  /*ef80*/  STL [R1+0x50c], R93 ;  /* 0x00050c5d01007387 */ /* 0x0003e20000100800 */
[----:B--2---:R-:W-:-:S05]  /*ef90*/  IADD3 R96, P1, R3, R97, RZ ;  /* 0x0000006103607210 */ /* 0x004fca0007f3e0ff */
[--C-:B------:R-:W-:Y:S02]  /*efa0*/  IMAD.X R97, R93, 0x1, R5.reuse, P1 ;  /* 0x000000015d617824 */ /* 0x100fe400008e0605 */
[----:B-1----:R-:W2:Y:S04]  /*efb0*/  LDL.LU R93, [R1+0x34] ;  /* 0x00003400015d7983 */ /* 0x002ea80000300800 */
[----:B------:R1:W-:Y:S02]  /*efc0*/  LDGSTS.E [R91+0x3200], desc[UR16][R96.64], P0 ;  /* 0x03200000605b7fae */ /* 0x0003e40008121850 */
[----:B-1----:R-:W-:Y:S02]  /*efd0*/  IADD3 R96, P1, R3, R125, RZ ;  /* 0x0000007d03607210 */ /* 0x002fe40007f3e0ff */
[----:B------:R-:W2:Y:S03]  /*efe0*/  LDL.LU R125, [R1+0x28] ;  /* 0x00002800017d7983 */ /* 0x000ea60000300800 */
[----:B------:R-:W-:-:S05]  /*eff0*/  IMAD.X R97, R2, 0x1, R5, P1 ;  /* 0x0000000102617824 */ /* 0x000fca00008e0605 */
[----:B------:R4:W-:Y:S04]  /*f000*/  LDGSTS.E [R91+0x3600], desc[UR16][R96.64], P0 ;  /* 0x03600000605b7fae */ /* 0x0009e80008121850 */
[----:B------:R1:W-:Y:S01]  /*f010*/  STL [R1+0x510], R2 ;  /* 0x0005100201007387 */ /* 0x0003e20000100800 */
[----:B----4-:R-:W-:-:S03]  /*f020*/  IADD3 R96, P1, R3, R121, RZ ;  /* 0x0000007903607210 */ /* 0x010fc60007f3e0ff */
[----:B-1----:R-:W4:Y:S02]  /*f030*/  LDL.LU R2, [R1+0x24] ;  /* 0x0000240001027983 */ /* 0x002f240000300800 */
[----:B------:R-:W-:Y:S02]  /*f040*/  IMAD.X R97, R92, 0x1, R5, P1 ;  /* 0x000000015c617824 */ /* 0x000fe400008e0605 */
[----:B------:R-:W4:Y:S04]  /*f050*/  LDL.LU R121, [R1+0x8] ;  /* 0x0000080001797983 */ /* 0x000f280000300800 */
[----:B------:R1:W-:Y:S04]  /*f060*/  STL [R1+0x514], R92 ;  /* 0x0005145c01007387 */ /* 0x0003e80000100800 */
[----:B------:R2:W-:Y:S04]  /*f070*/  LDGSTS.E [R91+0x3a00], desc[UR16][R96.64], P0 ;  /* 0x03a00000605b7fae */ /* 0x0005e80008121850 */
[----:B-1----:R-:W4:Y:S04]  /*f080*/  LDL.LU R92, [R1+0x14] ;  /* 0x00001400015c7983 */ /* 0x002f280000300800 */
[----:B------:R-:W2:Y:S04]  /*f090*/  LDL R97, [R1+0x48] ;  /* 0x0000480001617983 */ /* 0x000ea80000100800 */
[----:B---3--:R1:W-:Y:S01]  /*f0a0*/  STL [R1+0x518], R0 ;  /* 0x0005180001007387 */ /* 0x0083e20000100800 */
[----:B--2---:R-:W-:-:S05]  /*f0b0*/  IADD3 R96, P1, R3, R97, RZ ;  /* 0x0000006103607210 */ /* 0x004fca0007f3e0ff */
[----:B------:R-:W-:Y:S02]  /*f0c0*/  IMAD.X R97, R0, 0x1, R5, P1 ;  /* 0x0000000100617824 */ /* 0x000fe400008e0605 */
[----:B-1----:R-:W2:Y:S04]  /*f0d0*/  LDL.LU R0, [R1+0x4] ;  /* 0x0000040001007983 */ /* 0x002ea80000300800 */
[----:B------:R1:W-:Y:S04]  /*f0e0*/  LDGSTS.E [R91+0x3e00], desc[UR16][R96.64], P0 ;  /* 0x03e00000605b7fae */ /* 0x0003e80008121850 */
[----:B------:R-:W1:Y:S02]  /*f0f0*/  LDL R97, [R1+0x38] ;  /* 0x0000380001617983 */ /* 0x000e640000100800 */
[----:B-1----:R-:W-:-:S05]  /*f100*/  IADD3 R96, P1, R3, R97, RZ ;  /* 0x0000006103607210 */ /* 0x002fca0007f3e0ff */
[----:B------:R-:W-:-:S05]  /*f110*/  IMAD.X R97, R93, 0x1, R5, P1 ;  /* 0x000000015d617824 */ /* 0x000fca00008e0605 */
[----:B------:R1:W-:Y:S02]  /*f120*/  LDGSTS.E [R91+0x4200], desc[UR16][R96.64], P0 ;  /* 0x04200000605b7fae */ /* 0x0003e40008121850 */
[----:B-1----:R-:W-:-:S05]  /*f130*/  IADD3 R96, P1, R3, R125, RZ ;  /* 0x0000007d03607210 */ /* 0x002fca0007f3e0ff */
[----:B----4-:R-:W-:-:S05]  /*f140*/  IMAD.X R97, R2, 0x1, R5, P1 ;  /* 0x0000000102617824 */ /* 0x010fca00008e0605 */
[----:B------:R1:W-:Y:S04]  /*f150*/  LDGSTS.E [R91+0x4600], desc[UR16][R96.64], P0 ;  /* 0x04600000605b7fae */ /* 0x0003e80008121850 */
[----:B------:R-:W1:Y:S04]  /*f160*/  LDL R97, [R1+0x18] ;  /* 0x0000180001617983 */ /* 0x000e680000100800 */
[----:B------:R3:W-:Y:S04]  /*f170*/  STL [R1+0x4a4], R3 ;  /* 0x0004a40301007387 */ /* 0x0007e80000100800 */
[----:B------:R4:W-:Y:S04]  /*f180*/  STL [R1+0x4a8], R5 ;  /* 0x0004a80501007387 */ /* 0x0009e80000100800 */
[----:B------:R4:W-:Y:S01]  /*f190*/  STL [R1+0x4ac], R4 ;  /* 0x0004ac0401007387 */ /* 0x0009e20000100800 */
[----:B-1----:R-:W-:-:S05]  /*f1a0*/  IADD3 R96, P1, R3, R97, RZ ;  /* 0x0000006103607210 */ /* 0x002fca0007f3e0ff */
[----:B------:R-:W-:-:S05]  /*f1b0*/  IMAD.X R97, R92, 0x1, R5, P1 ;  /* 0x000000015c617824 */ /* 0x000fca00008e0605 */
[----:B------:R1:W-:Y:S02]  /*f1c0*/  LDGSTS.E [R91+0x4a00], desc[UR16][R96.64], P0 ;  /* 0x04a00000605b7fae */ /* 0x0003e40008121850 */
[----:B-1----:R-:W-:-:S05]  /*f1d0*/  IADD3 R96, P1, R3, R121, RZ ;  /* 0x0000007903607210 */ /* 0x002fca0007f3e0ff */
[----:B--2---:R-:W-:-:S05]  /*f1e0*/  IMAD.X R97, R0, 0x1, R5, P1 ;  /* 0x0000000100617824 */ /* 0x004fca00008e0605 */
        /* <DEDUP_REMOVED lines=37> */
[----:B------:R-:W1:Y:S01]  /*f440*/  LDL.LU R97, [R1] ;  /* 0x0000000001617983 */ /* 0x000e620000300800 */
[----:B---3--:R-:W-:Y:S02]  /*f450*/  SHF.R.S32.HI R3, RZ, 0x1f, R4 ;  /* 0x0000001fff037819 */ /* 0x008fe40000011404 */
[C---:B------:R-:W-:Y:S01]  /*f460*/  LEA R94, P0, R4.reuse, R94, 0x2 ;  /* 0x0000005e045e7211 */ /* 0x040fe200078010ff */
[----:B----4-:R-:W2:Y:S01]  /*f470*/  LDL.LU R5, [R1+0x10] ;  /* 0x0000100001057983 */ /* 0x010ea20000300800 */
[----:B------:R-:W-:Y:S02]  /*f480*/  SHF.L.U64.HI R3, R4, 0x2, R3 ;  /* 0x0000000204037819 */ /* 0x000fe40000010203 */
[-C--:B------:R-:W-:Y:S01]  /*f490*/  IADD3 R7, P5, R7, R90.reuse, RZ ;  /* 0x0000005a07077210 */ /* 0x080fe20007fbe0ff */
[----:B------:R-:W-:Y:S01]  /*f4a0*/  UIADD3 UR4, UR4, 0x1, URZ ;  /* 0x0000000104047890 */ /* 0x000fe2000fffe03f */
[-C--:B------:R-:W-:Y:S01]  /*f4b0*/  IADD3 R8, P3, R8, R90.reuse, RZ ;  /* 0x0000005a08087210 */ /* 0x080fe20007f7e0ff */
[----:B------:R-:W-:Y:S01]  /*f4c0*/  IMAD.X R95, R95, 0x1, R3, P0 ;  /* 0x000000015f5f7824 */ /* 0x000fe200000e0603 */
[-C--:B------:R-:W-:Y:S01]  /*f4d0*/  IADD3 R88, P4, R88, R90.reuse, RZ ;  /* 0x0000005a58587210 */ /* 0x080fe20007f9e0ff */
[----:B------:R-:W3:Y:S01]  /*f4e0*/  LDL.LU R3, [R1+0x18] ;  /* 0x0000180001037983 */ /* 0x000ee20000300800 */
[----:B------:R-:W-:Y:S01]  /*f4f0*/  IADD3 R6, P6, R6, R90, RZ ;  /* 0x0000005a06067210 */ /* 0x000fe20007fde0ff */
[----:B------:R-:W-:-:S02]  /*f500*/  IMAD.X R16, R16, 0x1, R89, P5 ;  /* 0x0000000110107824 */ /* 0x000fc400028e0659 */
[----:B------:R-:W4:Y:S01]  /*f510*/  LDL.LU R4, [R1+0x20] ;  /* 0x0000200001047983 */ /* 0x000f220000300800 */
[-C--:B------:R-:W-:Y:S01]  /*f520*/  IADD3 R9, P2, R9, R90.reuse, RZ ;  /* 0x0000005a09097210 */ /* 0x080fe20007f5e0ff */
[----:B------:R-:W-:Y:S02]  /*f530*/  IMAD.X R17, R17, 0x1, R89, P3 ;  /* 0x0000000111117824 */ /* 0x000fe400018e0659 */
[----:B------:R-:W4:Y:S01]  /*f540*/  LDL.LU R91, [R1+0x30] ;  /* 0x00003000015b7983 */ /* 0x000f220000300800 */
[----:B------:R-:W-:-:S03]  /*f550*/  IADD3 R98, P5, R98, R90, RZ ;  /* 0x0000005a62627210 */ /* 0x000fc60007fbe0ff */
[----:B------:R-:W-:Y:S01]  /*f560*/  STL [R1+0x4b4], R95 ;  /* 0x0004b45f01007387 */ /* 0x000fe20000100800 */
[-C--:B------:R-:W-:Y:S02]  /*f570*/  IADD3 R10, P1, R10, R90.reuse, RZ ;  /* 0x0000005a0a0a7210 */ /* 0x080fe40007f3e0ff */
[-C--:B------:R-:W-:Y:S01]  /*f580*/  IADD3 R100, P3, R100, R90.reuse, RZ ;  /* 0x0000005a64647210 */ /* 0x080fe20007f7e0ff */
[----:B------:R-:W-:Y:S01]  /*f590*/  STL [R1+0x4b0], R94 ;  /* 0x0004b05e01007387 */ /* 0x000fe20000100800 */
[-C--:B------:R-:W-:Y:S01]  /*f5a0*/  IADD3 R12, P0, R12, R90.reuse, RZ ;  /* 0x0000005a0c0c7210 */ /* 0x080fe20007f1e0ff */
[----:B------:R-:W-:Y:S02]  /*f5b0*/  IMAD.X R14, R14, 0x1, R89, P4 ;  /* 0x000000010e0e7824 */ /* 0x000fe400020e0659 */
[----:B------:R-:W-:Y:S01]  /*f5c0*/  STL [R1+0x4b8], R88 ;  /* 0x0004b85801007387 */ /* 0x000fe20000100800 */
[----:B------:R-:W-:-:S03]  /*f5d0*/  IADD3 R11, P4, R11, R90, RZ ;  /* 0x0000005a0b0b7210 */ /* 0x000fc60007f9e0ff */
[----:B------:R-:W-:Y:S01]  /*f5e0*/  STL [R1+0x4bc], R6 ;  /* 0x0004bc0601007387 */ /* 0x000fe20000100800 */
[----:B------:R-:W-:-:S03]  /*f5f0*/  IMAD.X R15, R15, 0x1, R89, P6 ;  /* 0x000000010f0f7824 */ /* 0x000fc600030e0659 */
[----:B------:R-:W-:Y:S01]  /*f600*/  STL [R1+0x4c0], R7 ;  /* 0x0004c00701007387 */ /* 0x000fe20000100800 */
[--C-:B------:R-:W-:Y:S01]  /*f610*/  IMAD.X R23, R23, 0x1, R89.reuse, P5 ;  /* 0x0000000117177824 */ /* 0x100fe200028e0659 */
[-C--:B------:R-:W-:Y:S02]  /*f620*/  IADD3 R13, P6, R13, R90.reuse, RZ ;  /* 0x0000005a0d0d7210 */ /* 0x080fe40007fde0ff */
[----:B------:R-:W-:Y:S01]  /*f630*/  STL [R1+0x4c4], R8 ;  /* 0x0004c40801007387 */ /* 0x000fe20000100800 */
[-C--:B------:R-:W-:Y:S01]  /*f640*/  IADD3 R112, P5, R112, R90.reuse, RZ ;  /* 0x0000005a70707210 */ /* 0x080fe20007fbe0ff */
[----:B------:R-:W-:Y:S02]  /*f650*/  IMAD.X R99, R99, 0x1, R89, P3 ;  /* 0x0000000163637824 */ /* 0x000fe400018e0659 */
[----:B------:R-:W-:Y:S01]  /*f660*/  STL [R1+0x4c8], R9 ;  /* 0x0004c80901007387 */ /* 0x000fe20000100800 */
[----:B------:R-:W-:-:S03]  /*f670*/  IADD3 R114, P3, R114, R90, RZ ;  /* 0x0000005a72727210 */ /* 0x000fc60007f7e0ff */
[----:B------:R-:W-:Y:S04]  /*f680*/  STL [R1+0x4cc], R10 ;  /* 0x0004cc0a01007387 */ /* 0x000fe80000100800 */
[----:B------:R-:W-:Y:S01]  /*f690*/  STL [R1+0x4d0], R12 ;  /* 0x0004d00c01007387 */ /* 0x000fe20000100800 */
[----:B------:R-:W-:-:S03]  /*f6a0*/  IMAD.X R111, R111, 0x1, R89, P5 ;  /* 0x000000016f6f7824 */ /* 0x000fc600028e0659 */
[----:B------:R-:W-:Y:S01]  /*f6b0*/  STL [R1+0x4d4], R14 ;  /* 0x0004d40e01007387 */ /* 0x000fe20000100800 */
[----:B------:R-:W-:-:S03]  /*f6c0*/  IMAD.X R113, R113, 0x1, R89, P3 ;  /* 0x0000000171717824 */ /* 0x000fc600018e0659 */
[----:B------:R-:W-:Y:S01]  /*f6d0*/  STL [R1+0x4d8], R11 ;  /* 0x0004d80b01007387 */ /* 0x000fe20000100800 */
[----:B------:R-:W-:-:S03]  /*f6e0*/  IADD3 R121, P3, R121, R90, RZ ;  /* 0x0000005a79797210 */ /* 0x000fc60007f7e0ff */
[----:B------:R-:W-:Y:S04]  /*f6f0*/  STL [R1+0x4dc], R15 ;  /* 0x0004dc0f01007387 */ /* 0x000fe80000100800 */
[----:B------:R-:W-:Y:S04]  /*f700*/  STL [R1+0x4e0], R13 ;  /* 0x0004e00d01007387 */ /* 0x000fe80000100800 */
[----:B------:R-:W-:Y:S04]  /*f710*/  STL [R1+0x4e4], R16 ;  /* 0x0004e41001007387 */ /* 0x000fe80000100800 */
[----:B------:R-:W-:Y:S04]  /*f720*/  STL [R1+0x4e8], R98 ;  /* 0x0004e86201007387 */ /* 0x000fe80000100800 */
[----:B------:R-:W-:Y:S04]  /*f730*/  STL [R1+0x4ec], R17 ;  /* 0x0004ec1101007387 */ /* 0x000fe80000100800 */
[----:B------:R-:W-:Y:S04]  /*f740*/  STL [R1+0x4f0], R100 ;  /* 0x0004f06401007387 */ /* 0x000fe80000100800 */
[----:B------:R-:W4:Y:S01]  /*f750*/  LDL.LU R96, [R1+0x38] ;  /* 0x0000380001607983 */ /* 0x000f220000300800 */
[----:B------:R-:W-:-:S03]  /*f760*/  UIADD3 UR8, UR8, -0x80, URZ ;  /* 0xffffff8008087890 */ /* 0x000fc6000fffe03f */
[----:B------:R-:W0:Y:S01]  /*f770*/  LDGDEPBAR ;  /* 0x00000000000079af */ /* 0x000e220000000000 */
[----:B-1----:R-:W-:-:S05]  /*f780*/  IADD3 R97, P5, R97, R90, RZ ;  /* 0x0000005a61617210 */ /* 0x002fca0007fbe0ff */
[----:B------:R-:W-:Y:S04]  /*f790*/  STL [R1], R97 ;  /* 0x0000006101007387 */ /* 0x000fe80000100800 */
[----:B------:R1:W-:Y:S04]  /*f7a0*/  STL [R1+0x8], R121 ;  /* 0x0000087901007387 */ /* 0x0003e80000100800 */
[----:B-1----:R-:W4:Y:S01]  /*f7b0*/  LDL.LU R121, [R1+0x520] ;  /* 0x0005200001797983 */ /* 0x002f220000300800 */
[--C-:B------:R-:W-:Y:S01]  /*f7c0*/  IMAD.X R18, R18, 0x1, R89.reuse, P2 ;  /* 0x0000000112127824 */ /* 0x100fe200010e0659 */
[-C--:B------:R-:W-:Y:S01]  /*f7d0*/  IADD3 R102, P2, R102, R90.reuse, RZ ;  /* 0x0000005a66667210 */ /* 0x080fe20007f5e0ff */
[--C-:B------:R-:W-:Y:S01]  /*f7e0*/  IMAD.X R19, R19, 0x1, R89.reuse, P1 ;  /* 0x0000000113137824 */ /* 0x100fe200008e0659 */
[-C--:B------:R-:W-:Y:S01]  /*f7f0*/  IADD3 R104, P1, R104, R90.reuse, RZ ;  /* 0x0000005a68687210 */ /* 0x080fe20007f3e0ff */
[--C-:B------:R-:W-:Y:S01]  /*f800*/  IMAD.X R20, R20, 0x1, R89.reuse, P0 ;  /* 0x0000000114147824 */ /* 0x100fe200000e0659 */
[----:B------:R-:W4:Y:S01]  /*f810*/  LDL.LU R97, [R1+0x40] ;  /* 0x0000400001617983 */ /* 0x000f220000300800 */
[--C-:B------:R-:W-:Y:S01]  /*f820*/  IMAD.X R101, R101, 0x1, R89.reuse, P2 ;  /* 0x0000000165657824 */ /* 0x100fe200010e0659 */
[-C--:B------:R-:W-:Y:S01]  /*f830*/  IADD3 R116, P2, R116, R90.reuse, RZ ;  /* 0x0000005a74747210 */ /* 0x080fe20007f5e0ff */
[--C-:B------:R-:W-:Y:S01]  /*f840*/  IMAD.X R21, R21, 0x1, R89.reuse, P4 ;  /* 0x0000000115157824 */ /* 0x100fe200020e0659 */
[-C--:B------:R-:W-:Y:S01]  /*f850*/  IADD3 R106, P0, R106, R90.reuse, RZ ;  /* 0x0000005a6a6a7210 */ /* 0x080fe20007f1e0ff */
[----:B------:R-:W-:Y:S01]  /*f860*/  IMAD.X R103, R103, 0x1, R89, P1 ;  /* 0x0000000167677824 */ /* 0x000fe200008e0659 */
[----:B------:R-:W-:-:S02]  /*f870*/  IADD3 R108, P4, R108, R90, RZ ;  /* 0x0000005a6c6c7210 */ /* 0x000fc40007f9e0ff */
[-C--:B------:R-:W-:Y:S01]  /*f880*/  IADD3 R118, P1, R118, R90.reuse, RZ ;  /* 0x0000005a76767210 */ /* 0x080fe20007f3e0ff */
[--C-:B------:R-:W-:Y:S01]  /*f890*/  IMAD.X R115, R115, 0x1, R89.reuse, P2 ;  /* 0x0000000173737824 */ /* 0x100fe200010e0659 */
[-C--:B--2---:R-:W-:Y:S01]  /*f8a0*/  IADD3 R5, P2, R5, R90.reuse, RZ ;  /* 0x0000005a05057210 */ /* 0x084fe20007f5e0ff */
[--C-:B------:R-:W-:Y:S01]  /*f8b0*/  IMAD.X R105, R105, 0x1, R89.reuse, P0 ;  /* 0x0000000169697824 */ /* 0x100fe200000e0659 */
[-C--:B------:R-:W-:Y:S01]  /*f8c0*/  IADD3 R120, P0, R120, R90.reuse, RZ ;  /* 0x0000005a78787210 */ /* 0x080fe20007f1e0ff */
[--C-:B------:R-:W-:Y:S01]  /*f8d0*/  IMAD.X R107, R107, 0x1, R89.reuse, P4 ;  /* 0x000000016b6b7824 */ /* 0x100fe200020e0659 */
[-C--:B------:R-:W-:Y:S01]  /*f8e0*/  IADD3 R122, P4, R122, R90.reuse, RZ ;  /* 0x0000005a7a7a7210 */ /* 0x080fe20007f9e0ff */
[--C-:B------:R-:W-:Y:S01]  /*f8f0*/  IMAD.X R117, R117, 0x1, R89.reuse, P1 ;  /* 0x0000000175757824 */ /* 0x100fe200008e0659 */
[-C--:B---3--:R-:W-:Y:S01]  /*f900*/  IADD3 R3, P1, R3, R90.reuse, RZ ;  /* 0x0000005a03037210 */ /* 0x088fe20007f3e0ff */
[----:B------:R1:W-:Y:S01]  /*f910*/  STL [R1+0x10], R5 ;  /* 0x0000100501007387 */ /* 0x0003e20000100800 */
[----:B------:R-:W-:Y:S01]  /*f920*/  IMAD.X R119, R119, 0x1, R89, P0 ;  /* 0x0000000177777824 */ /* 0x000fe200000e0659 */
[----:B----4-:R-:W-:-:S02]  /*f930*/  IADD3 R4, P0, R4, R90, RZ ;  /* 0x0000005a04047210 */ /* 0x010fc40007f1e0ff */
[----:B-1----:R-:W2:Y:S04]  /*f940*/  LDL.LU R5, [R1+0xc] ;  /* 0x00000c0001057983 */ /* 0x002ea80000300800 */
[----:B------:R1:W-:Y:S04]  /*f950*/  STL [R1+0x18], R3 ;  /* 0x0000180301007387 */ /* 0x0003e80000100800 */
[----:B-1----:R-:W3:Y:S04]  /*f960*/  LDL.LU R3, [R1+0x48] ;  /* 0x0000480001037983 */ /* 0x002ee80000300800 */
[----:B------:R-:W4:Y:S04]  /*f970*/  LDL.LU R98, [R1+0x50] ;  /* 0x0000500001627983 */ /* 0x000f280000300800 */
[----:B------:R-:W4:Y:S04]  /*f980*/  LDL.LU R16, [R1+0x1c] ;  /* 0x00001c0001107983 */ /* 0x000f280000300800 */
[----:B------:R-:W4:Y:S04]  /*f990*/  LDL.LU R13, [R1+0x58] ;  /* 0x00005800010d7983 */ /* 0x000f280000300800 */
[----:B------:R-:W-:Y:S01]  /*f9a0*/  STL [R1+0x20], R4 ;  /* 0x0000200401007387 */ /* 0x000fe20000100800 */
[----:B------:R-:W-:Y:S01]  /*f9b0*/  IMAD.X R121, R121, 0x1, R89, P4 ;  /* 0x0000000179797824 */ /* 0x000fe200020e0659 */
[----:B------:R-:W-:-:S05]  /*f9c0*/  IADD3 R125, P4, R125, R90, RZ ;  /* 0x0000005a7d7d7210 */ /* 0x000fca0007f9e0ff */
[----:B------:R1:W-:Y:S04]  /*f9d0*/  STL [R1+0x28], R125 ;  /* 0x0000287d01007387 */ /* 0x0003e80000100800 */
[----:B-1----:R-:W4:Y:S01]  /*f9e0*/  LDL.LU R125, [R1+0x51c] ;  /* 0x00051c00017d7983 */ /* 0x002f220000300800 */
[--C-:B------:R-:W-:Y:S01]  /*f9f0*/  IMAD.X R22, R22, 0x1, R89.reuse, P6 ;  /* 0x0000000116167824 */ /* 0x100fe200030e0659 */
[-C--:B------:R-:W-:Y:S02]  /*fa00*/  IADD3 R110, P6, R110, R90.reuse, RZ ;  /* 0x0000005a6e6e7210 */ /* 0x080fe40007fde0ff */
[----:B------:R-:W4:Y:S03]  /*fa10*/  LDL.LU R15, [R1+0x60] ;  /* 0x00006000010f7983 */ /* 0x000f260000300800 */
[--C-:B------:R-:W-:Y:S01]  /*fa20*/  IMAD.X R109, R109, 0x1, R89.reuse, P6 ;  /* 0x000000016d6d7824 */ /* 0x100fe200030e0659 */
[-C--:B------:R-:W-:Y:S01]  /*fa30*/  IADD3 R124, P6, R124, R90.reuse, RZ ;  /* 0x0000005a7c7c7210 */ /* 0x080fe20007fde0ff */
[----:B------:R-:W4:Y:S04]  /*fa40*/  LDL.LU R11, [R1+0x2c] ;  /* 0x00002c00010b7983 */ /* 0x000f280000300800 */
[----:B------:R-:W4:Y:S01]  /*fa50*/  LDL.LU R14, [R1+0x68] ;  /* 0x00006800010e7983 */ /* 0x000f220000300800 */
[----:B------:R-:W-:Y:S01]  /*fa60*/  IMAD.X R123, R123, 0x1, R89, P6 ;  /* 0x000000017b7b7824 */ /* 0x000fe200030e0659 */
[----:B------:R-:W-:-:S02]  /*fa70*/  IADD3 R91, P6, R91, R90, RZ ;  /* 0x0000005a5b5b7210 */ /* 0x000fc40007fde0ff */
[----:B------:R-:W4:Y:S04]  /*fa80*/  LDL.LU R12, [R1+0x70] ;  /* 0x00007000010c7983 */ /* 0x000f280000300800 */
[----:B------:R-:W4:Y:S01]  /*fa90*/  LDL.LU R10, [R1+0x3c] ;  /* 0x00003c00010a7983 */ /* 0x000f220000300800 */
[----:B------:R-:W-:-:S03]  /*faa0*/  IMAD.X R0, R0, 0x1, R89, P3 ;  /* 0x0000000100007824 */ /* 0x000fc600018e0659 */
[----:B------:R-:W4:Y:S04]  /*fab0*/  LDL.LU R9, [R1+0x78] ;  /* 0x0000780001097983 */ /* 0x000f280000300800 */
[----:B------:R-:W4:Y:S04]  /*fac0*/  LDL.LU R8, [R1+0x80] ;  /* 0x0000800001087983 */ /* 0x000f280000300800 */
[----:B------:R-:W4:Y:S04]  /*fad0*/  LDL.LU R7, [R1+0x4c] ;  /* 0x00004c0001077983 */ /* 0x000f280000300800 */
[----:B------:R-:W4:Y:S04]  /*fae0*/  LDL.LU R6, [R1+0x88] ;  /* 0x0000880001067983 */ /* 0x000f280000300800 */
[----:B------:R-:W-:Y:S04]  /*faf0*/  STL [R1+0x30], R91 ;  /* 0x0000305b01007387 */ /* 0x000fe80000100800 */
[----:B------:R-:W4:Y:S01]  /*fb00*/  LDL.LU R88, [R1+0x90] ;  /* 0x0000900001587983 */ /* 0x000f220000300800 */
[----:B------:R-:W-:-:S03]  /*fb10*/  IADD3 R97, P3, R97, R90, RZ ;  /* 0x0000005a61617210 */ /* 0x000fc60007f7e0ff */
[----:B------:R-:W4:Y:S04]  /*fb20*/  LDL.LU R94, [R1+0x5c] ;  /* 0x00005c00015e7983 */ /* 0x000f280000300800 */
[----:B------:R-:W4:Y:S01]  /*fb30*/  LDL.LU R95, [R1+0x98] ;  /* 0x00009800015f7983 */ /* 0x000f220000300800 */
[----:B--2---:R-:W-:-:S03]  /*fb40*/  IMAD.X R5, R5, 0x1, R89, P2 ;  /* 0x0000000105057824 */ /* 0x004fc600010e0659 */
[----:B------:R1:W-:Y:S01]  /*fb50*/  STL [R1+0x4], R0 ;  /* 0x0000040001007387 */ /* 0x0003e20000100800 */
[-C--:B---3--:R-:W-:Y:S01]  /*fb60*/  IADD3 R3, P2, R3, R90.reuse, RZ ;  /* 0x0000005a03037210 */ /* 0x088fe20007f5e0ff */
[--C-:B------:R-:W-:Y:S02]  /*fb70*/  IMAD.X R92, R92, 0x1, R89.reuse, P1 ;  /* 0x000000015c5c7824 */ /* 0x100fe400008e0659 */
[----:B-1----:R-:W2:Y:S01]  /*fb80*/  LDL.LU R0, [R1+0x518] ;  /* 0x0005180001007983 */ /* 0x002ea20000300800 */
[----:B----4-:R-:W-:Y:S01]  /*fb90*/  IMAD.X R125, R125, 0x1, R89, P5 ;  /* 0x000000017d7d7824 */ /* 0x010fe200028e0659 */
[----:B------:R-:W-:-:S05]  /*fba0*/  IADD3 R96, P5, R96, R90, RZ ;  /* 0x0000005a60607210 */ /* 0x000fca0007fbe0ff */
[----:B------:R1:W-:Y:S04]  /*fbb0*/  STL [R1+0x38], R96 ;  /* 0x0000386001007387 */ /* 0x0003e80000100800 */
[----:B------:R-:W3:Y:S04]  /*fbc0*/  LDL.LU R4, [R1+0xa0] ;  /* 0x0000a00001047983 */ /* 0x000ee80000300800 */
[----:B------:R-:W4:Y:S04]  /*fbd0*/  LDL.LU R91, [R1+0x6c] ;  /* 0x00006c00015b7983 */ /* 0x000f280000300800 */
[----:B-1----:R-:W3:Y:S04]  /*fbe0*/  LDL.LU R96, [R1+0xb0] ;  /* 0x0000b00001607983 */ /* 0x002ee80000300800 */
[----:B------:R1:W-:Y:S04]  /*fbf0*/  STL [R1+0x40], R97 ;  /* 0x0000406101007387 */ /* 0x0003e80000100800 */
[----:B-1----:R-:W3:Y:S04]  /*fc00*/  LDL.LU R97, [R1+0x7c] ;  /* 0x00007c0001617983 */ /* 0x002ee80000300800 */
[----:B------:R1:W-:Y:S04]  /*fc10*/  STL [R1+0xc], R5 ;  /* 0x00000c0501007387 */ /* 0x0003e80000100800 */
[----:B-1----:R-:W3:Y:S04]  /*fc20*/  LDL.LU R5, [R1+0xb8] ;  /* 0x0000b80001057983 */ /* 0x002ee80000300800 */
[----:B------:R1:W-:Y:S04]  /*fc30*/  STL [R1+0x48], R3 ;  /* 0x0000480301007387 */ /* 0x0003e80000100800 */
[----:B-1----:R-:W3:Y:S04]  /*fc40*/  LDL.LU R3, [R1+0xc0] ;  /* 0x0000c00001037983 */ /* 0x002ee80000300800 */
[----:B------:R1:W-:Y:S04]  /*fc50*/  STL [R1+0x14], R92 ;  /* 0x0000145c01007387 */ /* 0x0003e80000100800 */
[----:B-1----:R-:W4:Y:S01]  /*fc60*/  LDL.LU R92, [R1+0x514] ;  /* 0x00051400015c7983 */ /* 0x002f220000300800 */
[----:B------:R-:W-:Y:S01]  /*fc70*/  IADD3 R98, P1, R98, R90, RZ ;  /* 0x0000005a62627210 */ /* 0x000fe20007f3e0ff */
[----:B------:R-:W-:-:S02]  /*fc80*/  IMAD.X R2, R2, 0x1, R89, P4 ;  /* 0x0000000102027824 */ /* 0x000fc400020e0659 */
[--C-:B------:R-:W-:Y:S01]  /*fc90*/  IMAD.X R16, R16, 0x1, R89.reuse, P0 ;  /* 0x0000000110107824 */ /* 0x100fe200000e0659 */
[-C--:B------:R-:W-:Y:S01]  /*fca0*/  IADD3 R13, P0, R13, R90.reuse, RZ ;  /* 0x0000005a0d0d7210 */ /* 0x080fe20007f1e0ff */
[----:B------:R-:W-:Y:S01]  /*fcb0*/  STL [R1+0x50], R98 ;  /* 0x0000506201007387 */ /* 0x000fe20000100800 */
[-C--:B------:R-:W-:Y:S01]  /*fcc0*/  IADD3 R15, P4, R15, R90.reuse, RZ ;  /* 0x0000005a0f0f7210 */ /* 0x080fe20007f9e0ff */
[--C-:B------:R-:W-:Y:S02]  /*fcd0*/  IMAD.X R93, R93, 0x1, R89.reuse, P5 ;  /* 0x000000015d5d7824 */ /* 0x100fe400028e0659 */
[----:B------:R1:W-:Y:S01]  /*fce0*/  STL [R1+0x24], R2 ;  /* 0x0000240201007387 */ /* 0x0003e20000100800 */
[--C-:B------:R-:W-:Y:S01]  /*fcf0*/  IMAD.X R11, R11, 0x1, R89.reuse, P6 ;  /* 0x000000010b0b7824 */ /* 0x100fe200030e0659 */
[-C--:B------:R-:W-:Y:S02]  /*fd00*/  IADD3 R14, P6, R14, R90.reuse, RZ ;  /* 0x0000005a0e0e7210 */ /* 0x080fe40007fde0ff */
[----:B------:R-:W-:Y:S01]  /*fd10*/  STL [R1+0x1c], R16 ;  /* 0x00001c1001007387 */ /* 0x000fe20000100800 */
[----:B------:R-:W-:Y:S01]  /*fd20*/  IADD3 R12, P5, R12, R90, RZ ;  /* 0x0000005a0c0c7210 */ /* 0x000fe20007fbe0ff */
[----:B--2---:R-:W-:-:S02]  /*fd30*/  IMAD.X R0, R0, 0x1, R89, P2 ;  /* 0x0000000100007824 */ /* 0x004fc400010e0659 */
[----:B-1----:R-:W2:Y:S01]  /*fd40*/  LDL.LU R2, [R1+0x510] ;  /* 0x0005100001027983 */ /* 0x002ea20000300800 */
[----:B------:R-:W-:-:S03]  /*fd50*/  IMAD.X R10, R10, 0x1, R89, P3 ;  /* 0x000000010a0a7824 */ /* 0x000fc600018e0659 */
[----:B------:R-:W-:Y:S04]  /*fd60*/  STL [R1+0x58], R13 ;  /* 0x0000580d01007387 */ /* 0x000fe80000100800 */
[----:B------:R-:W-:Y:S01]  /*fd70*/  STL [R1+0x60], R15 ;  /* 0x0000600f01007387 */ /* 0x000fe20000100800 */
[----:B------:R-:W-:-:S03]  /*fd80*/  IADD3 R9, P3, R9, R90, RZ ;  /* 0x0000005a09097210 */ /* 0x000fc60007f7e0ff */
[----:B------:R1:W-:Y:S01]  /*fd90*/  STL [R1+0x34], R93 ;  /* 0x0000345d01007387 */ /* 0x0003e20000100800 */
[----:B------:R-:W-:-:S03]  /*fda0*/  IADD3 R8, P2, R8, R90, RZ ;  /* 0x0000005a08087210 */ /* 0x000fc60007f5e0ff */
[----:B------:R-:W-:Y:S01]  /*fdb0*/  STL [R1+0x2c], R11 ;  /* 0x00002c0b01007387 */ /* 0x000fe20000100800 */
[----:B------:R-:W-:-:S03]  /*fdc0*/  IMAD.X R7, R7, 0x1, R89, P1 ;  /* 0x0000000107077824 */ /* 0x000fc600008e0659 */
[----:B-1----:R-:W3:Y:S04]  /*fdd0*/  LDL.LU R93, [R1+0x50c] ;  /* 0x00050c00015d7983 */ /* 0x002ee80000300800 */
[----:B------:R-:W-:Y:S04]  /*fde0*/  STL [R1+0x68], R14 ;  /* 0x0000680e01007387 */ /* 0x000fe80000100800 */
[----:B------:R-:W-:Y:S04]  /*fdf0*/  STL [R1+0x70], R12 ;  /* 0x0000700c01007387 */ /* 0x000fe80000100800 */
[----:B------:R1:W-:Y:S04]  /*fe00*/  STL [R1+0x44], R0 ;  /* 0x0000440001007387 */ /* 0x0003e80000100800 */
[----:B------:R-:W-:Y:S04]  /*fe10*/  STL [R1+0x3c], R10 ;  /* 0x00003c0a01007387 */ /* 0x000fe80000100800 */
[----:B-1----:R-:W3:Y:S04]  /*fe20*/  LDL.LU R0, [R1+0x508] ;  /* 0x0005080001007983 */ /* 0x002ee80000300800 */
[----:B------:R-:W-:Y:S04]  /*fe30*/  STL [R1+0x78], R9 ;  /* 0x0000780901007387 */ /* 0x000fe80000100800 */
[----:B------:R-:W-:Y:S01]  /*fe40*/  STL [R1+0x80], R8 ;  /* 0x0000800801007387 */ /* 0x000fe20000100800 */
[----:B----4-:R-:W-:-:S05]  /*fe50*/  IMAD.X R92, R92, 0x1, R89, P0 ;  /* 0x000000015c5c7824 */ /* 0x010fca00000e0659 */
[----:B------:R1:W-:Y:S04]  /*fe60*/  STL [R1+0x54], R92 ;  /* 0x0000545c01007387 */ /* 0x0003e80000100800 */
[----:B------:R-:W-:Y:S04]  /*fe70*/  STL [R1+0x4c], R7 ;  /* 0x00004c0701007387 */ /* 0x000fe80000100800 */
[----:B-1----:R-:W4:Y:S01]  /*fe80*/  LDL.LU R92, [R1+0x504] ;  /* 0x00050400015c7983 */ /* 0x002f220000300800 */
[-C--:B------:R-:W-:Y:S02]  /*fe90*/  IADD3 R6, P1, R6, R90.reuse, RZ ;  /* 0x0000005a06067210 */ /* 0x080fe40007f3e0ff */
[----:B------:R-:W-:Y:S01]  /*fea0*/  IADD3 R88, P0, R88, R90, RZ ;  /* 0x0000005a58587210 */ /* 0x000fe20007f1e0ff */
[----:B------:R-:W-:-:S02]  /*feb0*/  IMAD.X R94, R94, 0x1, R89, P4 ;  /* 0x000000015e5e7824 */ /* 0x000fc400020e0659 */
[--C-:B--2---:R-:W-:Y:S01]  /*fec0*/  IMAD.X R2, R2, 0x1, R89.reuse, P6 ;  /* 0x0000000102027824 */ /* 0x104fe200030e0659 */
[----:B------:R-:W-:Y:S01]  /*fed0*/  STL [R1+0x88], R6 ;  /* 0x0000880601007387 */ /* 0x000fe20000100800 */
[-C--:B------:R-:W-:Y:S01]  /*fee0*/  IADD3 R95, P4, R95, R90.reuse, RZ ;  /* 0x0000005a5f5f7210 */ /* 0x080fe20007f9e0ff */
[--C-:B------:R-:W-:Y:S01]  /*fef0*/  IMAD.X R91, R91, 0x1, R89.reuse, P5 ;  /* 0x000000015b5b7824 */ /* 0x100fe200028e0659 */
[----:B---3--:R-:W-:Y:S01]  /*ff00*/  IADD3 R4, P6, R4, R90, RZ ;  /* 0x0000005a04047210 */ /* 0x008fe20007fde0ff */
[----:B------:R-:W-:Y:S04]  /*ff10*/  STL [R1+0x90], R88 ;  /* 0x0000905801007387 */ /* 0x000fe80000100800 */
[----:B------:R1:W-:Y:S04]  /*ff20*/  STL [R1+0x64], R2 ;  /* 0x0000640201007387 */ /* 0x0003e80000100800 */
[----:B------:R-:W-:Y:S04]  /*ff30*/  STL [R1+0x5c], R94 ;  /* 0x00005c5e01007387 */ /* 0x000fe80000100800 */
[----:B-1----:R-:W2:Y:S01]  /*ff40*/  LDL.LU R2, [R1+0xd0] ;  /* 0x0000d00001027983 */ /* 0x002ea20000300800 */
[----:B------:R-:W-:-:S03]  /*ff50*/  IMAD.X R93, R93, 0x1, R89, P3 ;  /* 0x000000015d5d7824 */ /* 0x000fc600018e0659 */
[----:B------:R-:W-:Y:S01]  /*ff60*/  STL [R1+0x98], R95 ;  /* 0x0000985f01007387 */ /* 0x000fe20000100800 */
[-C--:B------:R-:W-:Y:S01]  /*ff70*/  IADD3 R96, P3, R96, R90.reuse, RZ ;  /* 0x0000005a60607210 */ /* 0x080fe20007f7e0ff */
[--C-:B------:R-:W-:Y:S02]  /*ff80*/  IMAD.X R97, R97, 0x1, R89.reuse, P2 ;  /* 0x0000000161617824 */ /* 0x100fe400010e0659 */
[----:B------:R-:W-:Y:S01]  /*ff90*/  IMAD.X R0, R0, 0x1, R89, P1 ;  /* 0x0000000100007824 */ /* 0x000fe200008e0659 */
[----:B----4-:R-:W-:-:S05]  /*ffa0*/  IADD3 R92, P5, R92, R90, RZ ;  /* 0x0000005a5c5c7210 */ /* 0x010fca0007fbe0ff */
[----:B------:R1:W-:Y:S04]  /*ffb0*/  STL [R1+0xa8], R92 ;  /* 0x0000a85c01007387 */ /* 0x0003e80000100800 */
[----:B------:R-:W-:Y:S04]  /*ffc0*/  STL [R1+0xa0], R4 ;  /* 0x0000a00401007387 */ /* 0x000fe80000100800 */
[----:B-1----:R-:W3:Y:S04]  /*ffd0*/  LDL.LU R92, [R1+0x500] ;  /* 0x00050000015c7983 */ /* 0x002ee80000300800 */
[----:B------:R-:W-:Y:S04]  /*ffe0*/  STL [R1+0x6c], R91 ;  /* 0x00006c5b01007387 */ /* 0x000fe80000100800 */
[----:B------:R1:W-:Y:S04]  /*fff0*/  STL [R1+0x74], R93 ;  /* 0x0000745d01007387 */ /* 0x0003e80000100800 */
[----:B-1----:R-:W4:Y:S04]  /*10000*/  LDL.LU R93, [R1+0x4fc] ;  /* 0x0004fc00015d7983 */ /* 0x002f280000300800 */
[----:B------:R-:W-:Y:S04]  /*10010*/  STL [R1+0xb0], R96 ;  /* 0x0000b06001007387 */ /* 0x000fe80000100800 */
[----:B------:R1:W-:Y:S04]  /*10020*/  STL [R1+0x84], R0 ;  /* 0x0000840001007387 */ /* 0x0003e80000100800 */
[----:B------:R-:W-:Y:S04]  /*10030*/  STL [R1+0x7c], R97 ;  /* 0x00007c6101007387 */ /* 0x000fe80000100800 */
[----:B-1----:R-:W2:Y:S01]  /*10040*/  LDL.LU R0, [R1+0x4f8] ;  /* 0x0004f80001007983 */ /* 0x002ea20000300800 */
[----:B------:R-:W-:-:S02]  /*10050*/  IADD3 R5, P2, R5, R90, RZ ;  /* 0x0000005a05057210 */ /* 0x000fc40007f5e0ff */
[----:B------:R-:W-:-:S03]  /*10060*/  IADD3 R3, P1, R3, R90, RZ ;  /* 0x0000005a03037210 */ /* 0x000fc60007f3e0ff */
[----:B------:R-:W-:Y:S01]  /*10070*/  STL [R1+0xb8], R5 ;  /* 0x0000b80501007387 */ /* 0x000fe20000100800 */
[----:B----4-:R-:W-:-:S05]  /*10080*/  IMAD.X R93, R93, 0x1, R89, P0 ;  /* 0x000000015d5d7824 */ /* 0x010fca00000e0659 */
[----:B------:R1:W-:Y:S01]  /*10090*/  STL [R1+0x8c], R93 ;  /* 0x00008c5d01007387 */ /* 0x0003e20000100800 */
[----:B---3--:R-:W-:-:S03]  /*100a0*/  IADD3 R92, P0, R92, R90, RZ ;  /* 0x0000005a5c5c7210 */ /* 0x008fc60007f1e0ff */
[----:B-1----:R-:W3:Y:S04]  /*100b0*/  LDL.LU R93, [R1+0x4f4] ;  /* 0x0004f400015d7983 */ /* 0x002ee80000300800 */
[----:B------:R1:W-:Y:S04]  /*100c0*/  STL [R1+0xc0], R3 ;  /* 0x0000c00301007387 */ /* 0x0003e80000100800 */
[----:B------:R-:W4:Y:S04]  /*100d0*/  LDL.LU R97, [R1+0xd8] ;  /* 0x0000d80001617983 */ /* 0x000f280000300800 */
[----:B------:R-:W4:Y:S04]  /*100e0*/  LDL.LU R100, [R1+0xa4] ;  /* 0x0000a40001647983 */ /* 0x000f280000300800 */
[----:B------:R-:W4:Y:S04]  /*100f0*/  LDL.LU R17, [R1+0xe0] ;  /* 0x0000e00001117983 */ /* 0x000f280000300800 */
[----:B------:R-:W4:Y:S04]  /*10100*/  LDL.LU R98, [R1+0xac] ;  /* 0x0000ac0001627983 */ /* 0x000f280000300800 */
[----:B------:R1:W-:Y:S04]  /*10110*/  STL [R1+0xc8], R92 ;  /* 0x0000c85c01007387 */ /* 0x0003e80000100800 */
[----:B------:R-:W4:Y:S04]  /*10120*/  LDL.LU R16, [R1+0xe8] ;  /* 0x0000e80001107983 */ /* 0x000f280000300800 */
[----:B------:R-:W4:Y:S04]  /*10130*/  LDL.LU R13, [R1+0xb4] ;  /* 0x0000b400010d7983 */ /* 0x000f280000300800 */
[----:B------:R-:W4:Y:S04]  /*10140*/  LDL.LU R15, [R1+0xf0] ;  /* 0x0000f000010f7983 */ /* 0x000f280000300800 */
[----:B------:R-:W4:Y:S04]  /*10150*/  LDL.LU R11, [R1+0xbc] ;  /* 0x0000bc00010b7983 */ /* 0x000f280000300800 */
[----:B------:R-:W4:Y:S04]  /*10160*/  LDL.LU R14, [R1+0xf8] ;  /* 0x0000f800010e7983 */ /* 0x000f280000300800 */
[----:B------:R-:W4:Y:S04]  /*10170*/  LDL.LU R12, [R1+0xc4] ;  /* 0x0000c400010c7983 */ /* 0x000f280000300800 */
[----:B------:R-:W4:Y:S04]  /*10180*/  LDL.LU R10, [R1+0x100] ;  /* 0x00010000010a7983 */ /* 0x000f280000300800 */
[----:B------:R-:W4:Y:S01]  /*10190*/  LDL.LU R9, [R1+0xcc] ;  /* 0x0000cc0001097983 */ /* 0x000f220000300800 */
[----:B--2---:R-:W-:-:S03]  /*101a0*/  IMAD.X R0, R0, 0x1, R89, P4 ;  /* 0x0000000100007824 */ /* 0x004fc600020e0659 */
[----:B------:R-:W2:Y:S04]  /*101b0*/  LDL.LU R91, [R1+0x108] ;  /* 0x00010800015b7983 */ /* 0x000ea80000300800 */
[----:B------:R-:W2:Y:S04]  /*101c0*/  LDL.LU R8, [R1+0xd4] ;  /* 0x0000d40001087983 */ /* 0x000ea80000300800 */
[----:B------:R-:W2:Y:S04]  /*101d0*/  LDL.LU R7, [R1+0x110] ;  /* 0x0001100001077983 */ /* 0x000ea80000300800 */
[----:B------:R-:W2:Y:S04]  /*101e0*/  LDL.LU R6, [R1+0xdc] ;  /* 0x0000dc0001067983 */ /* 0x000ea80000300800 */
[----:B------:R1:W-:Y:S04]  /*101f0*/  STL [R1+0x94], R0 ;  /* 0x0000940001007387 */ /* 0x0003e80000100800 */
[----:B------:R-:W2:Y:S01]  /*10200*/  LDL.LU R88, [R1+0x118] ;  /* 0x0001180001587983 */ /* 0x000ea20000300800 */
[----:B------:R-:W-:-:S03]  /*10210*/  IADD3 R2, P4, R2, R90, RZ ;  /* 0x0000005a02027210 */ /* 0x000fc60007f9e0ff */
[----:B------:R-:W2:Y:S04]  /*10220*/  LDL.LU R95, [R1+0xe4] ;  /* 0x0000e400015f7983 */ /* 0x000ea80000300800 */
[----:B------:R-:W2:Y:S04]  /*10230*/  LDL.LU R94, [R1+0x120] ;  /* 0x00012000015e7983 */ /* 0x000ea80000300800 */
[----:B------:R-:W2:Y:S04]  /*10240*/  LDL.LU R4, [R1+0xec] ;  /* 0x0000ec0001047983 */ /* 0x000ea80000300800 */
[----:B------:R-:W2:Y:S04]  /*10250*/  LDL.LU R5, [R1+0x128] ;  /* 0x0001280001057983 */ /* 0x000ea80000300800 */
[----:B------:R1:W-:Y:S04]  /*10260*/  STL [R1+0xd0], R2 ;  /* 0x0000d00201007387 */ /* 0x0003e80000100800 */
[----:B-1----:R-:W2:Y:S04]  /*10270*/  LDL.LU R3, [R1+0xf4] ;  /* 0x0000f40001037983 */ /* 0x002ea80000300800 */
[----:B------:R-:W2:Y:S04]  /*10280*/  LDL.LU R92, [R1+0x130] ;  /* 0x00013000015c7983 */ /* 0x000ea80000300800 */
[----:B------:R-:W2:Y:S04]  /*10290*/  LDL.LU R0, [R1+0xfc] ;  /* 0x0000fc0001007983 */ /* 0x000ea80000300800 */
[----:B------:R-:W2:Y:S01]  /*102a0*/  LDL.LU R2, [R1+0x138] ;  /* 0x0001380001027983 */ /* 0x000ea20000300800 */
[----:B---3--:R-:W-:-:S05]  /*102b0*/  IMAD.X R93, R93, 0x1, R89, P6 ;  /* 0x000000015d5d7824 */ /* 0x008fca00030e0659 */
[----:B------:R1:W-:Y:S01]  /*102c0*/  STL [R1+0x9c], R93 ;  /* 0x00009c5d01007387 */ /* 0x0003e20000100800 */
[-C--:B----4-:R-:W-:Y:S01]  /*102d0*/  IADD3 R97, P6, R97, R90.reuse, RZ ;  /* 0x0000005a61617210 */ /* 0x090fe20007fde0ff */
[----:B------:R-:W-:Y:S02]  /*102e0*/  IMAD.X R100, R100, 0x1, R89, P5 ;  /* 0x0000000164647824 */ /* 0x000fe400028e0659 */
[----:B-1----:R-:W3:Y:S01]  /*102f0*/  LDL.LU R93, [R1+0x140] ;  /* 0x00014000015d7983 */ /* 0x002ee20000300800 */
[----:B------:R-:W-:-:S03]  /*10300*/  IADD3 R17, P5, R17, R90, RZ ;  /* 0x0000005a11117210 */ /* 0x000fc60007fbe0ff */
[----:B------:R-:W4:Y:S01]  /*10310*/  LDL.LU R96, [R1+0x10c] ;  /* 0x00010c0001607983 */ /* 0x000f220000300800 */
[----:B------:R-:W-:-:S03]  /*10320*/  IMAD.X R98, R98, 0x1, R89, P3 ;  /* 0x0000000162627824 */ /* 0x000fc600018e0659 */
[----:B------:R1:W-:Y:S01]  /*10330*/  STL [R1+0xd8], R97 ;  /* 0x0000d86101007387 */ /* 0x0003e20000100800 */
[----:B------:R-:W-:-:S03]  /*10340*/  IADD3 R16, P3, R16, R90, RZ ;  /* 0x0000005a10107210 */ /* 0x000fc60007f7e0ff */
[----:B-1----:R-:W3:Y:S01]  /*10350*/  LDL.LU R97, [R1+0x11c] ;  /* 0x00011c0001617983 */ /* 0x002ee20000300800 */
[----:B------:R-:W-:-:S03]  /*10360*/  IMAD.X R13, R13, 0x1, R89, P2 ;  /* 0x000000010d0d7824 */ /* 0x000fc600010e0659 */
[----:B------:R1:W-:Y:S01]  /*10370*/  STL [R1+0xa4], R100 ;  /* 0x0000a46401007387 */ /* 0x0003e20000100800 */
[-C--:B------:R-:W-:Y:S01]  /*10380*/  IADD3 R15, P2, R15, R90.reuse, RZ ;  /* 0x0000005a0f0f7210 */ /* 0x080fe20007f5e0ff */
[--C-:B------:R-:W-:Y:S02]  /*10390*/  IMAD.X R11, R11, 0x1, R89.reuse, P1 ;  /* 0x000000010b0b7824 */ /* 0x100fe400008e0659 */
[----:B-1----:R1:W5:Y:S04]  /*103a0*/  LDL.LU R100, [R1+0x4f0] ;  /* 0x0004f00001647983 */ /* 0x0023680000300800 */
[----:B------:R1:W-:Y:S01]  /*103b0*/  STL [R1+0xe0], R17 ;  /* 0x0000e01101007387 */ /* 0x0003e20000100800 */
[----:B------:R-:W-:Y:S01]  /*103c0*/  IADD3 R14, P1, R14, R90, RZ ;  /* 0x0000005a0e0e7210 */ /* 0x000fe20007f3e0ff */
[----:B------:R-:W-:-:S02]  /*103d0*/  IMAD.X R12, R12, 0x1, R89, P0 ;  /* 0x000000010c0c7824 */ /* 0x000fc400000e0659 */
[----:B-1----:R1:W5:Y:S04]  /*103e0*/  LDL.LU R17, [R1+0x4ec] ;  /* 0x0004ec0001117983 */ /* 0x0023680000300800 */
[----:B------:R1:W-:Y:S01]  /*103f0*/  STL [R1+0xac], R98 ;  /* 0x0000ac6201007387 */ /* 0x0003e20000100800 */
[----:B------:R-:W-:-:S03]  /*10400*/  IADD3 R10, P0, R10, R90, RZ ;  /* 0x0000005a0a0a7210 */ /* 0x000fc60007f1e0ff */
[----:B-1----:R1:W5:Y:S04]  /*10410*/  LDL.LU R98, [R1+0x4e8] ;  /* 0x0004e80001627983 */ /* 0x0023680000300800 */
[----:B------:R1:W-:Y:S01]  /*10420*/  STL [R1+0xe8], R16 ;  /* 0x0000e81001007387 */ /* 0x0003e20000100800 */
[----:B------:R-:W-:-:S03]  /*10430*/  IMAD.X R9, R9, 0x1, R89, P4 ;  /* 0x0000000109097824 */ /* 0x000fc600020e0659 */
[----:B-1----:R1:W5:Y:S04]  /*10440*/  LDL.LU R16, [R1+0x4e4] ;  /* 0x0004e40001107983 */ /* 0x0023680000300800 */
[----:B------:R1:W-:Y:S01]  /*10450*/  STL [R1+0xb4], R13 ;  /* 0x0000b40d01007387 */ /* 0x0003e20000100800 */
[----:B--2---:R-:W-:-:S03]  /*10460*/  IADD3 R91, P4, R91, R90, RZ ;  /* 0x0000005a5b5b7210 */ /* 0x004fc60007f9e0ff */
[----:B-1----:R1:W5:Y:S04]  /*10470*/  LDL.LU R13, [R1+0x4e0] ;  /* 0x0004e000010d7983 */ /* 0x0023680000300800 */
[----:B------:R2:W-:Y:S01]  /*10480*/  STL [R1+0xf0], R15 ;  /* 0x0000f00f01007387 */ /* 0x0005e20000100800 */
[----:B------:R-:W-:-:S03]  /*10490*/  IMAD.X R8, R8, 0x1, R89, P6 ;  /* 0x0000000108087824 */ /* 0x000fc600030e0659 */
[----:B--2---:R1:W5:Y:S04]  /*104a0*/  LDL.LU R15, [R1+0x4dc] ;  /* 0x0004dc00010f7983 */ /* 0x0043680000300800 */
[----:B------:R2:W-:Y:S01]  /*104b0*/  STL [R1+0xbc], R11 ;  /* 0x0000bc0b01007387 */ /* 0x0005e20000100800 */
[----:B------:R-:W-:-:S03]  /*104c0*/  IADD3 R7, P6, R7, R90, RZ ;  /* 0x0000005a07077210 */ /* 0x000fc60007fde0ff */
[----:B--2---:R1:W5:Y:S04]  /*104d0*/  LDL.LU R11, [R1+0x4d8] ;  /* 0x0004d800010b7983 */ /* 0x0043680000300800 */
        /* <DEDUP_REMOVED lines=14> */
[----:B--2---:R-:W2:Y:S04]  /*105c0*/  LDL R91, [R1+0x148] ;  /* 0x00014800015b7983 */ /* 0x004ea80000100800 */
[----:B------:R1:W-:Y:S01]  /*105d0*/  STL [R1+0xd4], R8 ;  /* 0x0000d40801007387 */ /* 0x0003e20000100800 */
[----:B------:R-:W-:-:S03]  /*105e0*/  IADD3 R5, P2, R5, R90, RZ ;  /* 0x0000005a05057210 */ /* 0x000fc60007f5e0ff */
[----:B-1----:R1:W5:Y:S04]  /*105f0*/  LDL.LU R8, [R1+0x4c4] ;  /* 0x0004c40001087983 */ /* 0x0023680000300800 */
[----:B------:R1:W-:Y:S01]  /*10600*/  STL [R1+0x110], R7 ;  /* 0x0001100701007387 */ /* 0x0003e20000100800 */
[----:B------:R-:W-:-:S03]  /*10610*/  IMAD.X R3, R3, 0x1, R89, P1 ;  /* 0x0000000103037824 */ /* 0x000fc600008e0659 */
[----:B-1----:R1:W5:Y:S04]  /*10620*/  LDL.LU R7, [R1+0x4c0] ;  /* 0x0004c00001077983 */ /* 0x0023680000300800 */
[----:B------:R1:W-:Y:S01]  /*10630*/  STL [R1+0xdc], R6 ;  /* 0x0000dc0601007387 */ /* 0x0003e20000100800 */
[----:B------:R-:W-:-:S03]  /*10640*/  IADD3 R92, P1, R92, R90, RZ ;  /* 0x0000005a5c5c7210 */ /* 0x000fc60007f3e0ff */
[----:B-1----:R1:W5:Y:S04]  /*10650*/  LDL.LU R6, [R1+0x4bc] ;  /* 0x0004bc0001067983 */ /* 0x0023680000300800 */
[----:B------:R1:W-:Y:S04]  /*10660*/  STL [R1+0x118], R88 ;  /* 0x0001185801007387 */ /* 0x0003e80000100800 */
[----:B-1----:R1:W5:Y:S04]  /*10670*/  LDL.LU R88, [R1+0x4b8] ;  /* 0x0004b80001587983 */ /* 0x0023680000300800 */
[----:B------:R1:W-:Y:S01]  /*10680*/  STL [R1+0xe4], R95 ;  /* 0x0000e45f01007387 */ /* 0x0003e20000100800 */
[----:B------:R-:W-:-:S03]  /*10690*/  IMAD.X R0, R0, 0x1, R89, P0 ;  /* 0x0000000100007824 */ /* 0x000fc600000e0659 */
[----:B-1----:R1:W5:Y:S04]  /*106a0*/  LDL.LU R95, [R1+0x4b4] ;  /* 0x0004b400015f7983 */ /* 0x0023680000300800 */
[----:B------:R1:W-:Y:S04]  /*106b0*/  STL [R1+0x120], R94 ;  /* 0x0001205e01007387 */ /* 0x0003e80000100800 */
[----:B-1----:R1:W5:Y:S04]  /*106c0*/  LDL.LU R94, [R1+0x4b0] ;  /* 0x0004b000015e7983 */ /* 0x0023680000300800 */
[----:B------:R1:W-:Y:S04]  /*106d0*/  STL [R1+0xec], R4 ;  /* 0x0000ec0401007387 */ /* 0x0003e80000100800 */
[----:B-1----:R1:W5:Y:S04]  /*106e0*/  LDL.LU R4, [R1+0x4ac] ;  /* 0x0004ac0001047983 */ /* 0x0023680000300800 */
[----:B------:R1:W-:Y:S04]  /*106f0*/  STL [R1+0x128], R5 ;  /* 0x0001280501007387 */ /* 0x0003e80000100800 */
[----:B-1----:R1:W5:Y:S04]  /*10700*/  LDL.LU R5, [R1+0x4a8] ;  /* 0x0004a80001057983 */ /* 0x0023680000300800 */
[----:B------:R4:W-:Y:S04]  /*10710*/  STL [R1+0xf4], R3 ;  /* 0x0000f40301007387 */ /* 0x0009e80000100800 */
[----:B----4-:R1:W5:Y:S04]  /*10720*/  LDL.LU R3, [R1+0x4a4] ;  /* 0x0004a40001037983 */ /* 0x0103680000300800 */
[----:B------:R4:W-:Y:S04]  /*10730*/  STL [R1+0x130], R92 ;  /* 0x0001305c01007387 */ /* 0x0009e80000100800 */
[----:B----4-:R-:W4:Y:S04]  /*10740*/  LDL.LU R92, [R1+0x4a0] ;  /* 0x0004a000015c7983 */ /* 0x010f280000300800 */
[----:B------:R3:W-:Y:S04]  /*10750*/  STL [R1+0xfc], R0 ;  /* 0x0000fc0001007387 */ /* 0x0007e80000100800 */
[----:B---3--:R-:W3:Y:S01]  /*10760*/  LDL.LU R0, [R1+0x49c] ;  /* 0x00049c0001007983 */ /* 0x008ee20000300800 */
[----:B------:R-:W-:Y:S01]  /*10770*/  IADD3 R2, P0, R2, R90, RZ ;  /* 0x0000005a02027210 */ /* 0x000fe20007f1e0ff */
[----:B------:R-:W-:-:S04]  /*10780*/  IMAD.X R96, R96, 0x1, R89, P6 ;  /* 0x0000000160607824 */ /* 0x000fc800030e0659 */
[----:B------:R1:W-:Y:S04]  /*10790*/  STL [R1+0x138], R2 ;  /* 0x0001380201007387 */ /* 0x0003e80000100800 */
[----:B-1----:R-:W2:Y:S01]  /*107a0*/  LDL.LU R2, [R1+0x498] ;  /* 0x0004980001027983 */ /* 0x002ea20000300800 */
[----:B----4-:R-:W-:Y:S01]  /*107b0*/  IMAD.X R92, R92, 0x1, R89, P4 ;  /* 0x000000015c5c7824 */ /* 0x010fe200020e0659 */
[----:B------:R-:W-:-:S04]  /*107c0*/  IADD3 R93, P4, R93, R90, RZ ;  /* 0x0000005a5d5d7210 */ /* 0x000fc80007f9e0ff */
[----:B------:R1:W-:Y:S01]  /*107d0*/  STL [R1+0x104], R92 ;  /* 0x0001045c01007387 */ /* 0x0003e20000100800 */
[----:B---3--:R-:W-:-:S03]  /*107e0*/  IMAD.X R0, R0, 0x1, R89, P5 ;  /* 0x0000000100007824 */ /* 0x008fc600028e0659 */
[----:B-1----:R-:W3:Y:S04]  /*107f0*/  LDL.LU R92, [R1+0x494] ;  /* 0x00049400015c7983 */ /* 0x002ee80000300800 */
[----:B------:R1:W-:Y:S04]  /*10800*/  STL [R1+0x140], R93 ;  /* 0x0001405d01007387 */ /* 0x0003e80000100800 */
[----:B-1----:R-:W4:Y:S04]  /*10810*/  LDL.LU R93, [R1+0x490] ;  /* 0x00049000015d7983 */ /* 0x002f280000300800 */
[----:B------:R1:W-:Y:S04]  /*10820*/  STL [R1+0x114], R0 ;  /* 0x0001140001007387 */ /* 0x0003e80000100800 */
[----:B------:R-:W-:Y:S04]  /*10830*/  STL [R1+0x10c], R96 ;  /* 0x00010c6001007387 */ /* 0x000fe80000100800 */
[----:B-1----:R-:W4:Y:S01]  /*10840*/  LDL.LU R0, [R1+0x48c] ;  /* 0x00048c0001007983 */ /* 0x002f220000300800 */
[----:B--2---:R-:W-:-:S02]  /*10850*/  IMAD.X R2, R2, 0x1, R89, P2 ;  /* 0x0000000102027824 */ /* 0x004fc400010e0659 */
[----:B------:R-:W-:-:S03]  /*10860*/  IMAD.X R97, R97, 0x1, R89, P3 ;  /* 0x0000000161617824 */ /* 0x000fc600018e0659 */
[----:B------:R1:W-:Y:S04]  /*10870*/  STL [R1+0x124], R2 ;  /* 0x0001240201007387 */ /* 0x0003e80000100800 */
[----:B-1----:R1:W5:Y:S04]  /*10880*/  LDL.LU R2, [R1+0x488] ;  /* 0x0004880001027983 */ /* 0x0023680000300800 */
[----:B------:R-:W-:Y:S01]  /*10890*/  STL [R1+0x11c], R97 ;  /* 0x00011c6101007387 */ /* 0x000fe20000100800 */
[----:B------:R-:W-:Y:S01]  /*108a0*/  ISETP.NE.U32.AND P6, PT, R91, UR4, PT ;  /* 0x000000045b007c0c */ /* 0x000fe2000bfc5070 */
[----:B---3--:R-:W-:-:S02]  /*108b0*/  IMAD.X R92, R92, 0x1, R89, P0 ;  /* 0x000000015c5c7824 */ /* 0x008fc400000e0659 */
[----:B----4-:R-:W-:-:S05]  /*108c0*/  IMAD.X R93, R93, 0x1, R89, P1 ;  /* 0x000000015d5d7824 */ /* 0x010fca00008e0659 */
[----:B------:R2:W-:Y:S01]  /*108d0*/  STL [R1+0x12c], R93 ;  /* 0x00012c5d01007387 */ /* 0x0005e20000100800 */
[----:B------:R-:W-:-:S03]  /*108e0*/  IMAD.X R0, R0, 0x1, R89, P4 ;  /* 0x0000000100007824 */ /* 0x000fc600020e0659 */
[----:B--2---:R1:W5:Y:S04]  /*108f0*/  LDL.LU R93, [R1+0x484] ;  /* 0x00048400015d7983 */ /* 0x0043680000300800 */
[----:B------:R2:W-:Y:S04]  /*10900*/  STL [R1+0x134], R92 ;  /* 0x0001345c01007387 */ /* 0x0005e80000100800 */
[----:B--2---:R1:W5:Y:S04]  /*10910*/  LDL.LU R92, [R1+0x480] ;  /* 0x00048000015c7983 */ /* 0x0043680000300800 */
[----:B------:R2:W-:Y:S02]  /*10920*/  STL [R1+0x13c], R0 ;  /* 0x00013c0001007387 */ /* 0x0005e40000100800 */
[----:B--2---:R-:W2:Y:S02]  /*10930*/  S2R R0, SR_TID.X ;  /* 0x0000000000007919 */ /* 0x004ea40000002100 */
[----:B--2---:R-:W-:-:S04]  /*10940*/  SHF.R.U32.HI R0, RZ, 0x7, R0 ;  /* 0x00000007ff007819 */ /* 0x004fc80000011600 */
[----:B------:R-:W-:Y:S01]  /*10950*/  SGXT.U32 R0, R0, 0x2 ;  /* 0x000000020000781a */ /* 0x000fe20000000000 */
[----:B-1----:R-:W-:Y:S06]  /*10960*/  @P6 BRA `(.L_x_1) ;  /* 0xffffffb800c06947 */ /* 0x002fec000383ffff */
.L_x_0:
[----:B------:R-:W1:Y:S01]  /*10970*/  S2R R97, SR_TID.X ;  /* 0x0000000000617919 */ /* 0x000e620000002100 */
[----:B------:R-:W2:Y:S01]  /*10980*/  S2R R91, SR_TID.X ;  /* 0x00000000005b7919 */ /* 0x000ea20000002100 */
[----:B------:R-:W3:Y:S01]  /*10990*/  LDL.LU R96, [R1+0x308] ;  /* 0x0003080001607983 */ /* 0x000ee20000300800 */
[----:B------:R-:W-:Y:S02]  /*109a0*/  WARPGROUP.DEPBAR.LE gsb0, 0x0 ;  /* 0x00008000000079c5 */ /* 0x000fe40000010000 */
[----:B------:R-:W-:-:S04]  /*109b0*/  DEPBAR.LE SB0, 0x0 ;  /* 0x000080000000791a */ /* 0x000fc80000000000 */
[----:B-----5:R-:W4:Y:S01]  /*109c0*/  LDC R88, c[0x0][0x248] ;  /* 0x00009200ff587b82 */ /* 0x020f220000000800 */
[----:B------:R-:W-:Y:S01]  /*109d0*/  ULDC.64 UR8, c[0x0][0x220] ;  /* 0x0000880000087ab9 */ /* 0x000fe20000000a00 */
[----:B-1----:R-:W-:Y:S01]  /*109e0*/  IMAD.SHL.U32 R97, R97, 0x8, RZ ;  /* 0x0000000861617824 */ /* 0x002fe200078e00ff */
[C---:B--2---:R-:W-:Y:S01]  /*109f0*/  LOP3.LUT R2, R91.reuse, 0x100, RZ, 0xc0, !PT ;  /* 0x000001005b027812 */ /* 0x044fe200078ec0ff */
[----:B------:R-:W-:-:S03]  /*10a00*/  IMAD.SHL.U32 R4, R91, 0x4, RZ ;  /* 0x000000045b047824 */ /* 0x000fc600078e00ff */
[----:B------:R-:W-:Y:S01]  /*10a10*/  LOP3.LUT R0, R97, 0x700, RZ, 0xc0, !PT ;  /* 0x0000070061007812 */ /* 0x000fe200078ec0ff */
[C---:B------:R-:W-:Y:S01]  /*10a20*/  IMAD.SHL.U32 R3, R91.reuse, 0x1000, RZ ;  /* 0x000010005b037824 */ /* 0x040fe200078e00ff */
[----:B------:R-:W-:Y:S01]  /*10a30*/  R2UR UR4, R2 ;  /* 0x00000000020472ca */ /* 0x000fe200000e0000 */
[C---:B------:R-:W-:Y:S01]  /*10a40*/  IMAD.SHL.U32 R5, R91.reuse, 0x10, RZ ;  /* 0x000000105b057824 */ /* 0x040fe200078e00ff */
[----:B------:R-:W-:Y:S01]  /*10a50*/  LOP3.LUT R0, R0, 0x70, R4, 0xf8, !PT ;  /* 0x0000007000007812 */ /* 0x000fe200078ef804 */
[----:B------:R-:W-:Y:S01]  /*10a60*/  IMAD.SHL.U32 R97, R91, 0x20, RZ ;  /* 0x000000205b617824 */ /* 0x000fe200078e00ff */
[----:B------:R-:W-:Y:S01]  /*10a70*/  LOP3.LUT R2, R3, 0x6000, RZ, 0xc0, !PT ;  /* 0x0000600003027812 */ /* 0x000fe200078ec0ff */
[----:B------:R-:W-:Y:S02]  /*10a80*/  IMAD.SHL.U32 R91, R91, 0x400, RZ ;  /* 0x000004005b5b7824 */ /* 0x000fe400078e00ff */
[----:B------:R-:W-:Y:S01]  /*10a90*/  IMAD.MOV.U32 R7, RZ, RZ, R36 ;  /* 0x000000ffff077224 */ /* 0x000fe200078e0024 */
[----:B------:R-:W-:-:S02]  /*10aa0*/  LOP3.LUT R2, R2, 0xff0, R5, 0xf8, !PT ;  /* 0x00000ff002027812 */ /* 0x000fc400078ef805 */
[----:B------:R-:W-:-:S04]  /*10ab0*/  LOP3.LUT R91, R91, 0x6000, RZ, 0xc0, !PT ;  /* 0x000060005b5b7812 */ /* 0x000fc800078ec0ff */
[----:B------:R-:W-:-:S04]  /*10ac0*/  LOP3.LUT R91, R91, 0x60, R97, 0xf8, !PT ;  /* 0x000000605b5b7812 */ /* 0x000fc800078ef861 */
[----:B------:R-:W-:Y:S02]  /*10ad0*/  LOP3.LUT R0, R91, R0, RZ, 0x3c, !PT ;  /* 0x000000005b007212 */ /* 0x000fe400078e3cff */
[----:B------:R-:W2:Y:S04]  /*10ae0*/  LDL.LU R91, [R1+0x144] ;  /* 0x00014400015b7983 */ /* 0x000ea80000300800 */
[----:B------:R-:W4:Y:S01]  /*10af0*/  LDL.LU R89, [R1+0x30c] ;  /* 0x00030c0001597983 */ /* 0x000f220000300800 */
[----:B------:R-:W-:Y:S01]  /*10b00*/  ULEA UR5, UR4, UR7, 0x4 ;  /* 0x0000000704057291 */ /* 0x000fe2000f8e203f */
[----:B------:R-:W-:Y:S01]  /*10b10*/  IMAD.MOV.U32 R11, RZ, RZ, R37 ;  /* 0x000000ffff0b7224 */ /* 0x000fe200078e0025 */
[----:B------:R-:W-:Y:S01]  /*10b20*/  USHF.R.U32.HI UR4, URZ, 0x3, UR4 ;  /* 0x000000033f047899 */ /* 0x000fe20008011604 */
[----:B------:R-:W4:Y:S01]  /*10b30*/  LDL.LU R90, [R1+0x368] ;  /* 0x00036800015a7983 */ /* 0x000f220000300800 */
[----:B------:R-:W-:-:S02]  /*10b40*/  IMAD.MOV.U32 R15, RZ, RZ, R38 ;  /* 0x000000ffff0f7224 */ /* 0x000fc400078e0026 */
[----:B------:R-:W-:Y:S01]  /*10b50*/  IMAD.MOV.U32 R4, RZ, RZ, R24 ;  /* 0x000000ffff047224 */ /* 0x000fe200078e0018 */
[----:B------:R-:W4:Y:S01]  /*10b60*/  LDL.LU R94, [R1+0x364] ;  /* 0x00036400015e7983 */ /* 0x000f220000300800 */
[----:B------:R-:W-:Y:S01]  /*10b70*/  IMAD.MOV.U32 R5, RZ, RZ, R28 ;  /* 0x000000ffff057224 */ /* 0x000fe200078e001c */
[----:B------:R-:W-:Y:S01]  /*10b80*/  LOP3.LUT R2, R2, UR4, RZ, 0x3c, !PT ;  /* 0x0000000402027c12 */ /* 0x000fe2000f8e3cff */
[----:B------:R-:W-:Y:S01]  /*10b90*/  IMAD.MOV.U32 R6, RZ, RZ, R32 ;  /* 0x000000ffff067224 */ /* 0x000fe200078e0020 */
[----:B------:R-:W-:Y:S01]  /*10ba0*/  BAR.SYNC.DEFER_BLOCKING 0x0 ;  /* 0x0000000000007b1d */ /* 0x000fe20000010000 */
[----:B------:R-:W-:Y:S01]  /*10bb0*/  IMAD.MOV.U32 R8, RZ, RZ, R25 ;  /* 0x000000ffff087224 */ /* 0x000fe200078e0019 */
[----:B------:R-:W-:Y:S01]  /*10bc0*/  LOP3.LUT R3, R2, 0x40, RZ, 0x3c, !PT ;  /* 0x0000004002037812 */ /* 0x000fe200078e3cff */
[----:B------:R-:W-:Y:S02]  /*10bd0*/  IMAD.MOV.U32 R9, RZ, RZ, R29 ;  /* 0x000000ffff097224 */ /* 0x000fe400078e001d */
[----:B------:R-:W-:Y:S01]  /*10be0*/  IMAD.MOV.U32 R10, RZ, RZ, R33 ;  /* 0x000000ffff0a7224 */ /* 0x000fe200078e0021 */
[----:B------:R-:W-:Y:S01]  /*10bf0*/  ULDC UR4, c[0x0][0x244] ;  /* 0x0000910000047ab9 */ /* 0x000fe20000000800 */
[----:B------:R-:W-:-:S02]  /*10c00*/  IMAD.MOV.U32 R12, RZ, RZ, R26 ;  /* 0x000000ffff0c7224 */ /* 0x000fc400078e001a */
[----:B------:R-:W-:Y:S02]  /*10c10*/  IMAD.MOV.U32 R13, RZ, RZ, R30 ;  /* 0x000000ffff0d7224 */ /* 0x000fe400078e001e */
[----:B------:R-:W-:Y:S02]  /*10c20*/  IMAD.MOV.U32 R14, RZ, RZ, R34 ;  /* 0x000000ffff0e7224 */ /* 0x000fe400078e0022 */
[----:B------:R-:W-:Y:S02]  /*10c30*/  IMAD.MOV.U32 R36, RZ, RZ, R27 ;  /* 0x000000ffff247224 */ /* 0x000fe400078e001b */
[----:B------:R-:W-:Y:S02]  /*10c40*/  IMAD.MOV.U32 R37, RZ, RZ, R31 ;  /* 0x000000ffff257224 */ /* 0x000fe400078e001f */
[----:B------:R-:W-:Y:S01]  /*10c50*/  IMAD.MOV.U32 R38, RZ, RZ, R35 ;  /* 0x000000ffff267224 */ /* 0x000fe200078e0023 */
[----:B------:R1:W-:Y:S04]  /*10c60*/  STS.128 [R0+UR5], R4 ;  /* 0x0000000400007988 */ /* 0x0003e80008000c05 */
[----:B------:R1:W-:Y:S04]  /*10c70*/  STS.128 [R0+UR5+0x800], R8 ;  /* 0x0008000800007988 */ /* 0x0003e80008000c05 */
[----:B------:R1:W-:Y:S04]  /*10c80*/  STS.128 [R0+UR5+0x80], R12 ;  /* 0x0000800c00007988 */ /* 0x0003e80008000c05 */
[----:B------:R-:W-:Y:S01]  /*10c90*/  STS.128 [R0+UR5+0x880], R36 ;  /* 0x0008802400007988 */ /* 0x000fe20008000c05 */
[----:B------:R-:W-:Y:S01]  /*10ca0*/  BAR.SYNC.DEFER_BLOCKING 0x0 ;  /* 0x0000000000007b1d */ /* 0x000fe20000010000 */
[----:B-1----:R-:W-:-:S02]  /*10cb0*/  IMAD.MOV.U32 R4, RZ, RZ, R40 ;  /* 0x000000ffff047224 */ /* 0x002fc400078e0028 */
[----:B------:R-:W-:Y:S02]  /*10cc0*/  IMAD.MOV.U32 R5, RZ, RZ, R44 ;  /* 0x000000ffff057224 */ /* 0x000fe400078e002c */
[----:B------:R-:W-:Y:S02]  /*10cd0*/  IMAD.MOV.U32 R8, RZ, RZ, R41 ;  /* 0x000000ffff087224 */ /* 0x000fe400078e0029 */
[----:B------:R-:W-:Y:S02]  /*10ce0*/  IMAD.MOV.U32 R9, RZ, RZ, R45 ;  /* 0x000000ffff097224 */ /* 0x000fe400078e002d */
[----:B------:R-:W-:Y:S02]  /*10cf0*/  IMAD.MOV.U32 R10, RZ, RZ, R49 ;  /* 0x000000ffff0a7224 */ /* 0x000fe400078e0031 */
[----:B------:R-:W-:Y:S02]  /*10d00*/  IMAD.MOV.U32 R11, RZ, RZ, R53 ;  /* 0x000000ffff0b7224 */ /* 0x000fe400078e0035 */
[----:B------:R-:W-:-:S02]  /*10d10*/  IMAD.MOV.U32 R12, RZ, RZ, R42 ;  /* 0x000000ffff0c7224 */ /* 0x000fc400078e002a */
[----:B------:R-:W-:Y:S02]  /*10d20*/  IMAD.MOV.U32 R13, RZ, RZ, R46 ;  /* 0x000000ffff0d7224 */ /* 0x000fe400078e002e */
[----:B------:R-:W-:Y:S02]  /*10d30*/  IMAD.MOV.U32 R14, RZ, RZ, R50 ;  /* 0x000000ffff0e7224 */ /* 0x000fe400078e0032 */
[----:B------:R-:W-:Y:S02]  /*10d40*/  IMAD.MOV.U32 R15, RZ, RZ, R54 ;  /* 0x000000ffff0f7224 */ /* 0x000fe400078e0036 */
[----:B------:R-:W-:Y:S02]  /*10d50*/  IMAD.MOV.U32 R6, RZ, RZ, R48 ;  /* 0x000000ffff067224 */ /* 0x000fe400078e0030 */
[----:B------:R-:W-:Y:S01]  /*10d60*/  IMAD.MOV.U32 R7, RZ, RZ, R52 ;  /* 0x000000ffff077224 */ /* 0x000fe200078e0034 */
[----:B------:R-:W1:Y:S01]  /*10d70*/  LDS.128 R28, [R2+UR7] ;  /* 0x00000007021c7984 */ /* 0x000e620008000c00 */
[----:B------:R-:W-:-:S02]  /*10d80*/  IMAD.MOV.U32 R52, RZ, RZ, R43 ;  /* 0x000000ffff347224 */ /* 0x000fc400078e002b */
[----:B------:R-:W-:Y:S01]  /*10d90*/  IMAD.MOV.U32 R53, RZ, RZ, R47 ;  /* 0x000000ffff357224 */ /* 0x000fe200078e002f */
[----:B------:R-:W-:Y:S01]  /*10da0*/  LDS.128 R20, [R2+UR7+0x1000] ;  /* 0x0010000702147984 */ /* 0x000fe20008000c00 */
[----:B------:R-:W-:-:S03]  /*10db0*/  IMAD.MOV.U32 R54, RZ, RZ, R51 ;  /* 0x000000ffff367224 */ /* 0x000fc600078e0033 */
[----:B------:R-:W1:Y:S04]  /*10dc0*/  LDS.128 R24, [R3+UR7] ;  /* 0x0000000703187984 */ /* 0x000e680008000c00 */
[----:B------:R-:W-:Y:S01]  /*10dd0*/  LDS.128 R16, [R3+UR7+0x1000] ;  /* 0x0010000703107984 */ /* 0x000fe20008000c00 */
[----:B------:R-:W-:Y:S06]  /*10de0*/  BAR.SYNC.DEFER_BLOCKING 0x0 ;  /* 0x0000000000007b1d */ /* 0x000fec0000010000 */
[----:B------:R1:W-:Y:S04]  /*10df0*/  STS.128 [R0+UR5+0x800], R8 ;  /* 0x0008000800007988 */ /* 0x0003e80008000c05 */
[----:B------:R1:W-:Y:S04]  /*10e00*/  STS.128 [R0+UR5+0x80], R12 ;  /* 0x0000800c00007988 */ /* 0x0003e80008000c05 */
[----:B------:R1:W-:Y:S04]  /*10e10*/  STS.128 [R0+UR5], R4 ;  /* 0x0000000400007988 */ /* 0x0003e80008000c05 */
[----:B------:R-:W-:Y:S01]  /*10e20*/  STS.128 [R0+UR5+0x880], R52 ;  /* 0x0008803400007988 */ /* 0x000fe20008000c05 */
[----:B-1----:R-:W-:Y:S01]  /*10e30*/  IMAD.MOV.U32 R11, RZ, RZ, R69 ;  /* 0x000000ffff0b7224 */ /* 0x002fe200078e0045 */
[----:B------:R-:W-:Y:S01]  /*10e40*/  BAR.SYNC.DEFER_BLOCKING 0x0 ;  /* 0x0000000000007b1d */ /* 0x000fe20000010000 */
[----:B------:R-:W-:-:S02]  /*10e50*/  IMAD.MOV.U32 R69, RZ, RZ, R63 ;  /* 0x000000ffff457224 */ /* 0x000fc400078e003f */
        /* <DEDUP_REMOVED lines=14> */
[----:B------:R-:W-:Y:S04]  /*10f40*/  LDS.128 R36, [R2+UR7+0x1000] ;  /* 0x0010000702247984 */ /* 0x000fe80008000c00 */
[----:B------:R-:W1:Y:S04]  /*10f50*/  LDS.128 R40, [R3+UR7] ;  /* 0x0000000703287984 */ /* 0x000e680008000c00 */
[----:B------:R-:W-:Y:S01]  /*10f60*/  LDS.128 R32, [R3+UR7+0x1000] ;  /* 0x0010000703207984 */ /* 0x000fe20008000c00 */
[----:B------:R-:W-:Y:S06]  /*10f70*/  BAR.SYNC.DEFER_BLOCKING 0x0 ;  /* 0x0000000000007b1d */ /* 0x000fec0000010000 */
[----:B------:R4:W-:Y:S04]  /*10f80*/  STS.128 [R0+UR5], R4 ;  /* 0x0000000400007988 */ /* 0x0009e80008000c05 */
[----:B------:R-:W-:Y:S04]  /*10f90*/  STS.128 [R0+UR5+0x800], R8 ;  /* 0x0008000800007988 */ /* 0x000fe80008000c05 */
[----:B------:R-:W-:Y:S04]  /*10fa0*/  STS.128 [R0+UR5+0x80], R12 ;  /* 0x0000800c00007988 */ /* 0x000fe80008000c05 */
[----:B------:R-:W-:Y:S01]  /*10fb0*/  STS.128 [R0+UR5+0x880], R68 ;  /* 0x0008804400007988 */ /* 0x000fe20008000c05 */
[----:B------:R-:W-:Y:S01]  /*10fc0*/  BAR.SYNC.DEFER_BLOCKING 0x0 ;  /* 0x0000000000007b1d */ /* 0x000fe20000010000 */
[C---:B---3--:R-:W-:Y:S01]  /*10fd0*/  IMAD R63, R96.reuse, UR4, RZ ;  /* 0x00000004603f7c24 */ /* 0x048fe2000f8e02ff */
[----:B------:R-:W-:-:S04]  /*10fe0*/  ISETP.GE.AND P0, PT, R96, R92, PT ;  /* 0x0000005c6000720c */ /* 0x000fc80003f06270 */
[----:B------:R-:W3:Y:S01]  /*10ff0*/  LDS.128 R8, [R2+UR7] ;  /* 0x0000000702087984 */ /* 0x000ee20008000c00 */
[----:B------:R-:W-:-:S03]  /*11000*/  LEA R62, P1, R63, UR8, 0x2 ;  /* 0x000000083f3e7c11 */ /* 0x000fc6000f8210ff */
[----:B------:R-:W3:Y:S01]  /*11010*/  LDL.LU R92, [R1+0x360] ;  /* 0x00036000015c7983 */ /* 0x000ee20000300800 */
[----:B------:R-:W-:-:S03]  /*11020*/  LEA.HI.X.SX32 R63, R63, UR9, 0x2, P1 ;  /* 0x000000093f3f7c11 */ /* 0x000fc600088f16ff */
[----:B------:R-:W-:Y:S04]  /*11030*/  LDS.128 R12, [R2+UR7+0x1000] ;  /* 0x00100007020c7984 */ /* 0x000fe80008000c00 */
[----:B------:R-:W1:Y:S04]  /*11040*/  LDS.128 R48, [R3+UR7] ;  /* 0x0000000703307984 */ /* 0x000e680008000c00 */
[----:B------:R-:W-:Y:S01]  /*11050*/  LDS.128 R52, [R3+UR7+0x1000] ;  /* 0x0010000703347984 */ /* 0x000fe20008000c00 */
[C---:B--2---:R-:W-:Y:S01]  /*11060*/  ISETP.LT.AND P1, PT, R91.reuse, R93, !P0 ;  /* 0x0000005d5b00720c */ /* 0x044fe20004721270 */
[----:B----4-:R-:W-:-:S02]  /*11070*/  IMAD R61, R91, R88, RZ ;  /* 0x000000585b3d7224 */ /* 0x010fc400078e02ff */
[----:B------:R-:W2:Y:S01]  /*11080*/  LDL.LU R91, [R1+0x35c] ;  /* 0x00035c00015b7983 */ /* 0x000ea20000300800 */
[CC--:B------:R-:W-:Y:S01]  /*11090*/  ISETP.LT.AND P5, PT, R89.reuse, R93.reuse, !P0 ;  /* 0x0000005d5900720c */ /* 0x0c0fe200047a1270 */
[-C--:B------:R-:W-:Y:S02]  /*110a0*/  IMAD R64, R89, R88.reuse, RZ ;  /* 0x0000005859407224 */ /* 0x080fe400078e02ff */
[----:B------:R-:W4:Y:S01]  /*110b0*/  LDL.LU R89, [R1+0x358] ;  /* 0x0003580001597983 */ /* 0x000f220000300800 */
[C---:B------:R-:W-:Y:S01]  /*110c0*/  ISETP.LT.AND P4, PT, R90.reuse, R93, !P0 ;  /* 0x0000005d5a00720c */ /* 0x040fe20004781270 */
[----:B------:R-:W-:Y:S02]  /*110d0*/  IMAD R65, R90, R88, RZ ;  /* 0x000000585a417224 */ /* 0x000fe400078e02ff */
[----:B------:R-:W4:Y:S04]  /*110e0*/  LDL.LU R96, [R1+0x354] ;  /* 0x0003540001607983 */ /* 0x000f280000300800 */
[----:B------:R-:W4:Y:S01]  /*110f0*/  LDL.LU R90, [R1+0x350] ;  /* 0x00035000015a7983 */ /* 0x000f220000300800 */
[----:B------:R-:W-:-:S02]  /*11100*/  IMAD.MOV.U32 R4, RZ, RZ, R72 ;  /* 0x000000ffff047224 */ /* 0x000fc400078e0048 */
[----:B------:R-:W-:Y:S02]  /*11110*/  IMAD.MOV.U32 R5, RZ, RZ, R76 ;  /* 0x000000ffff057224 */ /* 0x000fe400078e004c */
[----:B------:R-:W-:Y:S02]  /*11120*/  IMAD.MOV.U32 R6, RZ, RZ, R80 ;  /* 0x000000ffff067224 */ /* 0x000fe400078e0050 */
[----:B------:R-:W-:Y:S01]  /*11130*/  IMAD.MOV.U32 R7, RZ, RZ, R84 ;  /* 0x000000ffff077224 */ /* 0x000fe200078e0054 */
[----:B------:R-:W-:Y:S01]  /*11140*/  BAR.SYNC.DEFER_BLOCKING 0x0 ;  /* 0x0000000000007b1d */ /* 0x000fe20000010000 */
[----:B------:R-:W-:Y:S02]  /*11150*/  IMAD.MOV.U32 R59, RZ, RZ, R86 ;  /* 0x000000ffff3b7224 */ /* 0x000fe400078e0056 */
[----:B------:R-:W-:Y:S02]  /*11160*/  IMAD.MOV.U32 R56, RZ, RZ, R74 ;  /* 0x000000ffff387224 */ /* 0x000fe400078e004a */
[----:B------:R-:W-:-:S02]  /*11170*/  IMAD.MOV.U32 R57, RZ, RZ, R78 ;  /* 0x000000ffff397224 */ /* 0x000fc400078e004e */
[----:B------:R-:W-:Y:S01]  /*11180*/  IMAD.MOV.U32 R58, RZ, RZ, R82 ;  /* 0x000000ffff3a7224 */ /* 0x000fe200078e0052 */
[----:B------:R-:W-:Y:S01]  /*11190*/  LEA R60, P2, R61, R62, 0x2 ;  /* 0x0000003e3d3c7211 */ /* 0x000fe200078410ff */
[----:B------:R-:W-:Y:S01]  /*111a0*/  IMAD.MOV.U32 R84, RZ, RZ, R75 ;  /* 0x000000ffff547224 */ /* 0x000fe200078e004b */
[----:B------:R-:W4:Y:S01]  /*111b0*/  LDL.LU R95, [R1+0x34c] ;  /* 0x00034c00015f7983 */ /* 0x000f220000300800 */
[----:B------:R-:W-:-:S03]  /*111c0*/  IMAD.MOV.U32 R86, RZ, RZ, R83 ;  /* 0x000000ffff567224 */ /* 0x000fc600078e0053 */
[----:B------:R1:W-:Y:S04]  /*111d0*/  STS.128 [R0+UR5], R4 ;  /* 0x0000000400007988 */ /* 0x0003e80008000c05 */
[----:B------:R1:W-:Y:S02]  /*111e0*/  STS.128 [R0+UR5+0x80], R56 ;  /* 0x0000803800007988 */ /* 0x0003e40008000c05 */
[----:B-1----:R-:W-:Y:S02]  /*111f0*/  IMAD.MOV.U32 R7, RZ, RZ, R85 ;  /* 0x000000ffff077224 */ /* 0x002fe400078e0055 */
[----:B------:R-:W-:Y:S02]  /*11200*/  IMAD.MOV.U32 R4, RZ, RZ, R73 ;  /* 0x000000ffff047224 */ /* 0x000fe400078e0049 */
[----:B------:R-:W-:-:S02]  /*11210*/  IMAD.MOV.U32 R5, RZ, RZ, R77 ;  /* 0x000000ffff057224 */ /* 0x000fc400078e004d */
[----:B------:R-:W-:Y:S02]  /*11220*/  IMAD.MOV.U32 R6, RZ, RZ, R81 ;  /* 0x000000ffff067224 */ /* 0x000fe400078e0051 */
[----:B------:R-:W-:-:S03]  /*11230*/  IMAD.MOV.U32 R85, RZ, RZ, R79 ;  /* 0x000000ffff557224 */ /* 0x000fc600078e004f */
[----:B------:R1:W-:Y:S04]  /*11240*/  STS.128 [R0+UR5+0x800], R4 ;  /* 0x0008000400007988 */ /* 0x0003e80008000c05 */
[----:B------:R-:W-:Y:S01]  /*11250*/  STS.128 [R0+UR5+0x880], R84 ;  /* 0x0008805400007988 */ /* 0x000fe20008000c05 */
[----:B------:R-:W-:Y:S01]  /*11260*/  LEA.HI.X.SX32 R61, R61, R63, 0x2, P2 ;  /* 0x0000003f3d3d7211 */ /* 0x000fe200010f16ff */
[----:B------:R-:W-:Y:S01]  /*11270*/  BAR.SYNC.DEFER_BLOCKING 0x0 ;  /* 0x0000000000007b1d */ /* 0x000fe20000010000 */
[----:B------:R-:W-:Y:S01]  /*11280*/  IMAD R56, R94, R88, RZ ;  /* 0x000000585e387224 */ /* 0x000fe200078e02ff */
[----:B-1----:R-:W-:-:S04]  /*11290*/  LEA R4, P3, R64, R62, 0x2 ;  /* 0x0000003e40047211 */ /* 0x002fc800078610ff */
[----:B------:R-:W-:Y:S01]  /*112a0*/  LEA.HI.X.SX32 R5, R64, R63, 0x2, P3 ;  /* 0x0000003f40057211 */ /* 0x000fe200018f16ff */
[----:B------:R-:W-:Y:S01]  /*112b0*/  @P1 STG.E desc[UR16][R60.64], R28 ;  /* 0x0000001c3c001986 */ /* 0x000fe2000c101910 */
[----:B------:R-:W-:-:S04]  /*112c0*/  LEA R6, P1, R65, R62, 0x2 ;  /* 0x0000003e41067211 */ /* 0x000fc800078210ff */
[----:B------:R-:W-:Y:S01]  /*112d0*/  LEA.HI.X.SX32 R7, R65, R63, 0x2, P1 ;  /* 0x0000003f41077211 */ /* 0x000fe200008f16ff */
[----:B------:R1:W-:Y:S01]  /*112e0*/  @P5 STG.E desc[UR16][R4.64], R24 ;  /* 0x0000001804005986 */ /* 0x0003e2000c101910 */
[----:B------:R-:W-:-:S03]  /*112f0*/  ISETP.LT.AND P3, PT, R94, R93, !P0 ;  /* 0x0000005d5e00720c */ /* 0x000fc60004761270 */
[----:B------:R3:W-:Y:S01]  /*11300*/  @P4 STG.E desc[UR16][R6.64], R29 ;  /* 0x0000001d06004986 */ /* 0x0007e2000c101910 */
[----:B-1----:R-:W-:-:S04]  /*11310*/  LEA R4, P5, R56, R62, 0x2 ;  /* 0x0000003e38047211 */ /* 0x002fc800078a10ff */
[----:B------:R-:W-:-:S05]  /*11320*/  LEA.HI.X.SX32 R5, R56, R63, 0x2, P5 ;  /* 0x0000003f38057211 */ /* 0x000fca00028f16ff */
[----:B------:R1:W-:Y:S01]  /*11330*/  @P3 STG.E desc[UR16][R4.64], R25 ;  /* 0x0000001904003986 */ /* 0x0003e2000c101910 */
[----:B---3--:R-:W-:-:S05]  /*11340*/  IMAD R0, R92, R88, RZ ;  /* 0x000000585c007224 */ /* 0x008fca00078e02ff */
[----:B------:R-:W-:Y:S02]  /*11350*/  LEA R6, P4, R0, R62, 0x2 ;  /* 0x0000003e00067211 */ /* 0x000fe400078810ff */
[----:B------:R-:W-:Y:S02]  /*11360*/  ISETP.LT.AND P2, PT, R92, R93, !P0 ;  /* 0x0000005d5c00720c */ /* 0x000fe40004741270 */
[----:B------:R-:W-:-:S11]  /*11370*/  LEA.HI.X.SX32 R7, R0, R63, 0x2, P4 ;  /* 0x0000003f00077211 */ /* 0x000fd600020f16ff */
[----:B------:R3:W-:Y:S01]  /*11380*/  @P2 STG.E desc[UR16][R6.64], R30 ;  /* 0x0000001e06002986 */ /* 0x0007e2000c101910 */
[CC--:B--2---:R-:W-:Y:S01]  /*11390*/  ISETP.LT.AND P1, PT, R91.reuse, R93.reuse, !P0 ;  /* 0x0000005d5b00720c */ /* 0x0c4fe20004721270 */
[-C--:B------:R-:W-:Y:S02]  /*113a0*/  IMAD R57, R91, R88.reuse, RZ ;  /* 0x000000585b397224 */ /* 0x080fe400078e02ff */
[----:B------:R-:W2:Y:S01]  /*113b0*/  LDL.LU R91, [R1+0x348] ;  /* 0x00034800015b7983 */ /* 0x000ea20000300800 */
[CC--:B----4-:R-:W-:Y:S01]  /*113c0*/  ISETP.LT.AND P5, PT, R89.reuse, R93.reuse, !P0 ;  /* 0x0000005d5900720c */ /* 0x0d0fe200047a1270 */
[----:B------:R-:W-:Y:S02]  /*113d0*/  IMAD R0, R89, R88, RZ ;  /* 0x0000005859007224 */ /* 0x000fe400078e02ff */
[----:B------:R-:W4:Y:S03]  /*113e0*/  LDL.LU R89, [R1+0x344] ;  /* 0x0003440001597983 */ /* 0x000f260000300800 */
[----:B-1----:R-:W-:Y:S01]  /*113f0*/  LEA R4, P4, R0, R62, 0x2 ;  /* 0x0000003e00047211 */ /* 0x002fe200078810ff */
[----:B------:R-:W4:Y:S01]  /*11400*/  LDL.LU R94, [R1+0x340] ;  /* 0x00034000015e7983 */ /* 0x000f220000300800 */
[----:B------:R-:W-:-:S02]  /*11410*/  ISETP.LT.AND P2, PT, R90, R93, !P0 ;  /* 0x0000005d5a00720c */ /* 0x000fc40004741270 */
[----:B------:R-:W-:Y:S01]  /*11420*/  LEA.HI.X.SX32 R5, R0, R63, 0x2, P4 ;  /* 0x0000003f00057211 */ /* 0x000fe200020f16ff */
[----:B------:R-:W4:Y:S01]  /*11430*/  LDL.LU R92, [R1+0x33c] ;  /* 0x00033c00015c7983 */ /* 0x000f220000300800 */
[----:B------:R-:W-:-:S03]  /*11440*/  IMAD R0, R90, R88, RZ ;  /* 0x000000585a007224 */ /* 0x000fc600078e02ff */
[----:B------:R-:W4:Y:S01]  /*11450*/  LDL.LU R90, [R1+0x338] ;  /* 0x00033800015a7983 */ /* 0x000f220000300800 */
[----:B------:R-:W-:Y:S01]  /*11460*/  LEA R28, P6, R57, R62, 0x2 ;  /* 0x0000003e391c7211 */ /* 0x000fe200078c10ff */
[----:B------:R-:W-:-:S03]  /*11470*/  IMAD R56, R96, R88, RZ ;  /* 0x0000005860387224 */ /* 0x000fc600078e02ff */
[----:B------:R-:W-:Y:S02]  /*11480*/  LEA.HI.X.SX32 R29, R57, R63, 0x2, P6 ;  /* 0x0000003f391d7211 */ /* 0x000fe400030f16ff */
[----:B------:R-:W-:Y:S02]  /*11490*/  ISETP.LT.AND P3, PT, R96, R93, !P0 ;  /* 0x0000005d6000720c */ /* 0x000fe40004761270 */
[----:B---3--:R-:W-:Y:S01]  /*114a0*/  LEA R6, P4, R56, R62, 0x2 ;  /* 0x0000003e38067211 */ /* 0x008fe200078810ff */
[----:B------:R-:W-:Y:S01]  /*114b0*/  @P1 STG.E desc[UR16][R28.64], R26 ;  /* 0x0000001a1c001986 */ /* 0x000fe2000c101910 */
[----:B------:R-:W-:-:S03]  /*114c0*/  IMAD R57, R95, R88, RZ ;  /* 0x000000585f397224 */ /* 0x000fc600078e02ff */
[----:B------:R1:W-:Y:S01]  /*114d0*/  @P5 STG.E desc[UR16][R4.64], R31 ;  /* 0x0000001f04005986 */ /* 0x0003e2000c101910 */
[----:B------:R-:W-:Y:S02]  /*114e0*/  LEA.HI.X.SX32 R7, R56, R63, 0x2, P4 ;  /* 0x0000003f38077211 */ /* 0x000fe400020f16ff */
[-C--:B------:R-:W-:Y:S01]  /*114f0*/  LEA R24, P5, R57, R62.reuse, 0x2 ;  /* 0x0000003e39187211 */ /* 0x080fe200078a10ff */
[----:B------:R-:W3:Y:S01]  /*11500*/  LDL.LU R96, [R1+0x334] ;  /* 0x0003340001607983 */ /* 0x000ee20000300800 */
[----:B------:R-:W-:Y:S02]  /*11510*/  ISETP.LT.AND P1, PT, R95, R93, !P0 ;  /* 0x0000005d5f00720c */ /* 0x000fe40004721270 */
[----:B-1----:R-:W-:-:S04]  /*11520*/  LEA R4, P6, R0, R62, 0x2 ;  /* 0x0000003e00047211 */ /* 0x002fc800078c10ff */
[-C--:B------:R-:W-:Y:S02]  /*11530*/  LEA.HI.X.SX32 R5, R0, R63.reuse, 0x2, P6 ;  /* 0x0000003f00057211 */ /* 0x080fe400030f16ff */
[----:B------:R-:W-:Y:S01]  /*11540*/  LEA.HI.X.SX32 R25, R57, R63, 0x2, P5 ;  /* 0x0000003f39197211 */ /* 0x000fe200028f16ff */
[----:B------:R-:W-:Y:S04]  /*11550*/  @P3 STG.E desc[UR16][R6.64], R27 ;  /* 0x0000001b06003986 */ /* 0x000fe8000c101910 */
[----:B------:R1:W-:Y:S04]  /*11560*/  @P2 STG.E desc[UR16][R4.64], R44 ;  /* 0x0000002c04002986 */ /* 0x0003e8000c101910 */
[----:B------:R1:W-:Y:S01]  /*11570*/  @P1 STG.E desc[UR16][R24.64], R40 ;  /* 0x0000002818001986 */ /* 0x0003e2000c101910 */
[C---:B--2---:R-:W-:Y:S01]  /*11580*/  ISETP.LT.AND P4, PT, R91.reuse, R93, !P0 ;  /* 0x0000005d5b00720c */ /* 0x044fe20004781270 */
[----:B------:R-:W-:-:S02]  /*11590*/  IMAD R0, R91, R88, RZ ;  /* 0x000000585b007224 */ /* 0x000fc400078e02ff */
[----:B------:R-:W2:Y:S01]  /*115a0*/  LDL.LU R91, [R1+0x330] ;  /* 0x00033000015b7983 */ /* 0x000ea20000300800 */
[C---:B----4-:R-:W-:Y:S01]  /*115b0*/  ISETP.LT.AND P5, PT, R89.reuse, R93, !P0 ;  /* 0x0000005d5900720c */ /* 0x050fe200047a1270 */
[----:B------:R-:W-:Y:S02]  /*115c0*/  IMAD R26, R89, R88, RZ ;  /* 0x00000058591a7224 */ /* 0x000fe400078e02ff */
[----:B------:R-:W4:Y:S01]  /*115d0*/  LDL.LU R89, [R1+0x32c] ;  /* 0x00032c0001597983 */ /* 0x000f220000300800 */
[----:B-1----:R-:W-:-:S03]  /*115e0*/  LEA R4, P2, R0, R62, 0x2 ;  /* 0x0000003e00047211 */ /* 0x002fc600078410ff */
[----:B------:R-:W4:Y:S01]  /*115f0*/  LDL.LU R95, [R1+0x328] ;  /* 0x00032800015f7983 */ /* 0x000f220000300800 */
[----:B------:R-:W-:Y:S02]  /*11600*/  LEA.HI.X.SX32 R5, R0, R63, 0x2, P2 ;  /* 0x0000003f00057211 */ /* 0x000fe400010f16ff */
[----:B------:R-:W-:Y:S01]  /*11610*/  LEA R24, P2, R26, R62, 0x2 ;  /* 0x0000003e1a187211 */ /* 0x000fe200078410ff */
[CC--:B------:R-:W-:Y:S01]  /*11620*/  IMAD R0, R94.reuse, R88.reuse, RZ ;  /* 0x000000585e007224 */ /* 0x0c0fe200078e02ff */
[----:B------:R-:W-:Y:S01]  /*11630*/  ISETP.LT.AND P3, PT, R94, R93, !P0 ;  /* 0x0000005d5e00720c */ /* 0x000fe20004761270 */
[----:B------:R-:W-:Y:S01]  /*11640*/  IMAD R27, R90, R88, RZ ;  /* 0x000000585a1b7224 */ /* 0x000fe200078e02ff */
[----:B------:R-:W-:Y:S01]  /*11650*/  LEA.HI.X.SX32 R25, R26, R63, 0x2, P2 ;  /* 0x0000003f1a197211 */ /* 0x000fe200010f16ff */
[----:B------:R-:W4:Y:S01]  /*11660*/  LDL.LU R94, [R1+0x378] ;  /* 0x00037800015e7983 */ /* 0x000f220000300800 */
[----:B------:R-:W-:-:S03]  /*11670*/  ISETP.LT.AND P2, PT, R90, R93, !P0 ;  /* 0x0000005d5a00720c */ /* 0x000fc60004741270 */
[----:B------:R-:W4:Y:S01]  /*11680*/  LDL.LU R90, [R1+0x324] ;  /* 0x00032400015a7983 */ /* 0x000f220000300800 */
[C---:B------:R-:W-:Y:S01]  /*11690*/  IMAD R28, R92.reuse, R88, RZ ;  /* 0x000000585c1c7224 */ /* 0x040fe200078e02ff */
[----:B------:R-:W-:Y:S02]  /*116a0*/  ISETP.LT.AND P1, PT, R92, R93, !P0 ;  /* 0x0000005d5c00720c */ /* 0x000fe40004721270 */
[----:B------:R1:W-:Y:S01]  /*116b0*/  @P4 STG.E desc[UR16][R4.64], R45 ;  /* 0x0000002d04004986 */ /* 0x0003e2000c101910 */
[----:B------:R-:W-:-:S03]  /*116c0*/  LEA R6, P4, R0, R62, 0x2 ;  /* 0x0000003e00067211 */ /* 0x000fc600078810ff */
[----:B------:R-:W4:Y:S01]  /*116d0*/  LDL.LU R92, [R1+0x320] ;  /* 0x00032000015c7983 */ /* 0x000f220000300800 */
[-C--:B------:R-:W-:Y:S02]  /*116e0*/  LEA.HI.X.SX32 R7, R0, R63.reuse, 0x2, P4 ;  /* 0x0000003f00077211 */ /* 0x080fe400020f16ff */
[CC--:B------:R-:W-:Y:S02]  /*116f0*/  LEA R26, P4, R27.reuse, R62.reuse, 0x2 ;  /* 0x0000003e1b1a7211 */ /* 0x0c0fe400078810ff */
[C---:B-1----:R-:W-:Y:S01]  /*11700*/  LEA R4, P6, R28.reuse, R62, 0x2 ;  /* 0x0000003e1c047211 */ /* 0x042fe200078c10ff */
[----:B------:R-:W-:Y:S03]  /*11710*/  @P5 STG.E desc[UR16][R24.64], R41 ;  /* 0x0000002918005986 */ /* 0x000fe6000c101910 */
[-C--:B------:R-:W-:Y:S01]  /*11720*/  LEA.HI.X.SX32 R5, R28, R63.reuse, 0x2, P6 ;  /* 0x0000003f1c057211 */ /* 0x080fe200030f16ff */
[----:B------:R-:W-:Y:S01]  /*11730*/  @P3 STG.E desc[UR16][R6.64], R46 ;  /* 0x0000002e06003986 */ /* 0x000fe2000c101910 */
[----:B------:R-:W-:Y:S01]  /*11740*/  LEA.HI.X.SX32 R27, R27, R63, 0x2, P4 ;  /* 0x0000003f1b1b7211 */ /* 0x000fe200020f16ff */
[----:B---3--:R-:W-:-:S02]  /*11750*/  IMAD R0, R96, R88, RZ ;  /* 0x0000005860007224 */ /* 0x008fc400078e02ff */
[----:B------:R1:W-:Y:S01]  /*11760*/  @P1 STG.E desc[UR16][R4.64], R42 ;  /* 0x0000002a04001986 */ /* 0x0003e2000c101910 */
[----:B------:R-:W-:-:S03]  /*11770*/  ISETP.LT.AND P3, PT, R96, R93, !P0 ;  /* 0x0000005d6000720c */ /* 0x000fc60004761270 */
[----:B------:R-:W-:Y:S01]  /*11780*/  @P2 STG.E desc[UR16][R26.64], R47 ;  /* 0x0000002f1a002986 */ /* 0x000fe2000c101910 */
[----:B-1----:R-:W-:-:S04]  /*11790*/  LEA R4, P4, R0, R62, 0x2 ;  /* 0x0000003e00047211 */ /* 0x002fc800078810ff */
[----:B------:R-:W-:-:S05]  /*117a0*/  LEA.HI.X.SX32 R5, R0, R63, 0x2, P4 ;  /* 0x0000003f00057211 */ /* 0x000fca00020f16ff */
[----:B------:R1:W-:Y:S01]  /*117b0*/  @P3 STG.E desc[UR16][R4.64], R43 ;  /* 0x0000002b04003986 */ /* 0x0003e2000c101910 */
[CC--:B--2---:R-:W-:Y:S01]  /*117c0*/  ISETP.LT.AND P1, PT, R91.reuse, R93.reuse, !P0 ;  /* 0x0000005d5b00720c */ /* 0x0c4fe20004721270 */
[-C--:B------:R-:W-:Y:S02]  /*117d0*/  IMAD R28, R91, R88.reuse, RZ ;  /* 0x000000585b1c7224 */ /* 0x080fe400078e02ff */
[----:B------:R-:W2:Y:S01]  /*117e0*/  LDL.LU R91, [R1+0x31c] ;  /* 0x00031c00015b7983 */ /* 0x000ea20000300800 */
[C---:B----4-:R-:W-:Y:S01]  /*117f0*/  ISETP.LT.AND P2, PT, R89.reuse, R93, !P0 ;  /* 0x0000005d5900720c */ /* 0x050fe20004741270 */
[----:B------:R-:W-:Y:S02]  /*11800*/  IMAD R25, R89, R88, RZ ;  /* 0x0000005859197224 */ /* 0x000fe400078e02ff */
[----:B------:R-:W3:Y:S01]  /*11810*/  LDL.LU R89, [R1+0x318] ;  /* 0x0003180001597983 */ /* 0x000ee20000300800 */
[----:B------:R-:W-:Y:S01]  /*11820*/  LEA R6, P6, R28, R62, 0x2 ;  /* 0x0000003e1c067211 */ /* 0x000fe200078c10ff */
[----:B------:R-:W-:-:S03]  /*11830*/  IMAD R0, R95, R88, RZ ;  /* 0x000000585f007224 */ /* 0x000fc600078e02ff */
[----:B------:R-:W-:Y:S02]  /*11840*/  LEA.HI.X.SX32 R7, R28, R63, 0x2, P6 ;  /* 0x0000003f1c077211 */ /* 0x000fe400030f16ff */
[----:B-1----:R-:W-:Y:S02]  /*11850*/  LEA R4, P6, R0, R62, 0x2 ;  /* 0x0000003e00047211 */ /* 0x002fe400078c10ff */
[-C--:B------:R-:W-:Y:S01]  /*11860*/  ISETP.LT.AND P4, PT, R95, R93.reuse, !P0 ;  /* 0x0000005d5f00720c */ /* 0x080fe20004781270 */
[----:B------:R1:W-:Y:S01]  /*11870*/  @P1 STG.E desc[UR16][R6.64], R8 ;  /* 0x0000000806001986 */ /* 0x0003e2000c101910 */
[----:B------:R-:W-:Y:S02]  /*11880*/  ISETP.LT.AND P3, PT, R94, R93, !P0 ;  /* 0x0000005d5e00720c */ /* 0x000fe40004761270 */
[----:B------:R-:W-:Y:S01]  /*11890*/  LEA.HI.X.SX32 R5, R0, R63, 0x2, P6 ;  /* 0x0000003f00057211 */ /* 0x000fe200030f16ff */
[----:B------:R-:W4:Y:S01]  /*118a0*/  LDL.LU R95, [R1+0x314] ;  /* 0x00031400015f7983 */ /* 0x000f220000300800 */
[C---:B------:R-:W-:Y:S01]  /*118b0*/  ISETP.LT.AND P1, PT, R90.reuse, R93, !P0 ;  /* 0x0000005d5a00720c */ /* 0x040fe20004721270 */
[----:B------:R-:W-:-:S02]  /*118c0*/  IMAD R0, R90, R88, RZ ;  /* 0x000000585a007224 */ /* 0x000fc400078e02ff */
[----:B------:R-:W4:Y:S04]  /*118d0*/  LDL.LU R94, [R1+0x310] ;  /* 0x00031000015e7983 */ /* 0x000f280000300800 */
[----:B------:R-:W4:Y:S01]  /*118e0*/  LDL.LU R90, [R1+0x304] ;  /* 0x00030400015a7983 */ /* 0x000f220000300800 */
[----:B------:R-:W-:-:S04]  /*118f0*/  LEA R24, P5, R25, R62, 0x2 ;  /* 0x0000003e19187211 */ /* 0x000fc800078a10ff */
[----:B------:R-:W-:-:S05]  /*11900*/  LEA.HI.X.SX32 R25, R25, R63, 0x2, P5 ;  /* 0x0000003f19197211 */ /* 0x000fca00028f16ff */
[----:B------:R-:W-:Y:S01]  /*11910*/  @P2 STG.E desc[UR16][R24.64], R48 ;  /* 0x0000003018002986 */ /* 0x000fe2000c101910 */
[----:B-1----:R-:W-:Y:S01]  /*11920*/  LEA R8, P2, R0, R62, 0x2 ;  /* 0x0000003e00087211 */ /* 0x002fe200078410ff */
[C---:B------:R-:W-:Y:S02]  /*11930*/  IMAD R29, R92.reuse, R88, RZ ;  /* 0x000000585c1d7224 */ /* 0x040fe400078e02ff */
[----:B------:R1:W-:Y:S01]  /*11940*/  @P4 STG.E desc[UR16][R4.64], R9 ;  /* 0x0000000904004986 */ /* 0x0003e2000c101910 */
[----:B------:R-:W-:-:S03]  /*11950*/  ISETP.LT.AND P4, PT, R92, R93, !P0 ;  /* 0x0000005d5c00720c */ /* 0x000fc60004781270 */
[----:B------:R-:W4:Y:S01]  /*11960*/  LDL.LU R92, [R1+0x300] ;  /* 0x00030000015c7983 */ /* 0x000f220000300800 */
[----:B------:R-:W-:-:S03]  /*11970*/  LEA R28, P6, R29, R62, 0x2 ;  /* 0x0000003e1d1c7211 */ /* 0x000fc600078c10ff */
[----:B------:R-:W4:Y:S01]  /*11980*/  LDS.128 R4, [R2+UR7] ;  /* 0x0000000702047984 */ /* 0x000f220008000c00 */
[----:B-1----:R-:W-:-:S03]  /*11990*/  LEA.HI.X.SX32 R9, R0, R63, 0x2, P2 ;  /* 0x0000003f00097211 */ /* 0x002fc600010f16ff */
[----:B------:R-:W1:Y:S04]  /*119a0*/  LDS.128 R24, [R3+UR7] ;  /* 0x0000000703187984 */ /* 0x000e680008000c00 */
[----:B------:R3:W-:Y:S01]  /*119b0*/  @P1 STG.E desc[UR16][R8.64], R49 ;  /* 0x0000003108001986 */ /* 0x0007e2000c101910 */
[----:B------:R-:W-:-:S05]  /*119c0*/  LEA.HI.X.SX32 R29, R29, R63, 0x2, P6 ;  /* 0x0000003f1d1d7211 */ /* 0x000fca00030f16ff */
[----:B------:R4:W-:Y:S01]  /*119d0*/  @P4 STG.E desc[UR16][R28.64], R10 ;  /* 0x0000000a1c004986 */ /* 0x0009e2000c101910 */
[CC--:B--2---:R-:W-:Y:S01]  /*119e0*/  ISETP.LT.AND P2, PT, R91.reuse, R93.reuse, !P0 ;  /* 0x0000005d5b00720c */ /* 0x0c4fe20004741270 */
[-C--:B------:R-:W-:Y:S02]  /*119f0*/  IMAD R0, R91, R88.reuse, RZ ;  /* 0x000000585b007224 */ /* 0x080fe400078e02ff */
[----:B------:R-:W2:Y:S01]  /*11a00*/  LDL.LU R91, [R1+0x2fc] ;  /* 0x0002fc00015b7983 */ /* 0x000ea20000300800 */
[C---:B---3--:R-:W-:Y:S01]  /*11a10*/  IMAD R31, R89.reuse, R88, RZ ;  /* 0x00000058591f7224 */ /* 0x048fe200078e02ff */
[----:B------:R-:W-:Y:S02]  /*11a20*/  ISETP.LT.AND P1, PT, R89, R93, !P0 ;  /* 0x0000005d5900720c */ /* 0x000fe40004721270 */
[-C--:B------:R-:W-:Y:S01]  /*11a30*/  LEA R8, P5, R0, R62.reuse, 0x2 ;  /* 0x0000003e00087211 */ /* 0x080fe200078a10ff */
[----:B------:R-:W3:Y:S01]  /*11a40*/  LDL.LU R89, [R1+0x2f8] ;  /* 0x0002f80001597983 */ /* 0x000ee20000300800 */
[----:B------:R-:W-:-:S03]  /*11a50*/  LEA R30, P6, R31, R62, 0x2 ;  /* 0x0000003e1f1e7211 */ /* 0x000fc600078c10ff */
[----:B------:R-:W3:Y:S01]  /*11a60*/  LDL.LU R96, [R1+0x2f4] ;  /* 0x0002f40001607983 */ /* 0x000ee20000300800 */
[-C--:B------:R-:W-:Y:S02]  /*11a70*/  LEA.HI.X.SX32 R9, R0, R63.reuse, 0x2, P5 ;  /* 0x0000003f00097211 */ /* 0x080fe400028f16ff */
[----:B------:R-:W-:-:S03]  /*11a80*/  LEA.HI.X.SX32 R31, R31, R63, 0x2, P6 ;  /* 0x0000003f1f1f7211 */ /* 0x000fc600030f16ff */
[----:B------:R1:W-:Y:S01]  /*11a90*/  @P2 STG.E desc[UR16][R8.64], R50 ;  /* 0x0000003208002986 */ /* 0x0003e2000c101910 */
[CC--:B----4-:R-:W-:Y:S01]  /*11aa0*/  IMAD R40, R95.reuse, R88.reuse, RZ ;  /* 0x000000585f287224 */ /* 0x0d0fe200078e02ff */
[-C--:B------:R-:W-:Y:S02]  /*11ab0*/  ISETP.LT.AND P4, PT, R95, R93.reuse, !P0 ;  /* 0x0000005d5f00720c */ /* 0x080fe40004781270 */
[----:B------:R-:W-:Y:S04]  /*11ac0*/  @P1 STG.E desc[UR16][R30.64], R11 ;  /* 0x0000000b1e001986 */ /* 0x000fe8000c101910 */
[----:B------:R-:W4:Y:S01]  /*11ad0*/  LDL.LU R95, [R1+0x2f0] ;  /* 0x0002f000015f7983 */ /* 0x000f220000300800 */
[C---:B------:R-:W-:Y:S01]  /*11ae0*/  ISETP.LT.AND P1, PT, R90.reuse, R93, !P0 ;  /* 0x0000005d5a00720c */ /* 0x040fe20004721270 */
[----:B------:R-:W-:-:S02]  /*11af0*/  IMAD R43, R90, R88, RZ ;  /* 0x000000585a2b7224 */ /* 0x000fc400078e02ff */
[----:B------:R-:W4:Y:S01]  /*11b00*/  LDL.LU R90, [R1+0x2ec] ;  /* 0x0002ec00015a7983 */ /* 0x000f220000300800 */
[----:B------:R-:W-:Y:S01]  /*11b10*/  LEA R28, P5, R40, R62, 0x2 ;  /* 0x0000003e281c7211 */ /* 0x000fe200078a10ff */
[C---:B------:R-:W-:Y:S01]  /*11b20*/  IMAD R0, R94.reuse, R88, RZ ;  /* 0x000000585e007224 */ /* 0x040fe200078e02ff */
[----:B------:R-:W-:Y:S02]  /*11b30*/  ISETP.LT.AND P2, PT, R94, R93, !P0 ;  /* 0x0000005d5e00720c */ /* 0x000fe40004741270 */
[-C--:B------:R-:W-:Y:S01]  /*11b40*/  LEA.HI.X.SX32 R29, R40, R63.reuse, 0x2, P5 ;  /* 0x0000003f281d7211 */ /* 0x080fe200028f16ff */
[----:B------:R-:W4:Y:S01]  /*11b50*/  LDL.LU R94, [R1+0x3e4] ;  /* 0x0003e400015e7983 */ /* 0x000f220000300800 */
[CC--:B------:R-:W-:Y:S02]  /*11b60*/  LEA R40, P6, R0.reuse, R62.reuse, 0x2 ;  /* 0x0000003e00287211 */ /* 0x0c0fe400078c10ff */
[----:B------:R-:W-:Y:S01]  /*11b70*/  LEA R42, P5, R43, R62, 0x2 ;  /* 0x0000003e2b2a7211 */ /* 0x000fe200078a10ff */
[----:B------:R3:W-:Y:S01]  /*11b80*/  @P4 STG.E desc[UR16][R28.64], R51 ;  /* 0x000000331c004986 */ /* 0x0007e2000c101910 */
[----:B------:R-:W-:Y:S01]  /*11b90*/  LEA.HI.X.SX32 R41, R0, R63, 0x2, P6 ;  /* 0x0000003f00297211 */ /* 0x000fe200030f16ff */
[C---:B------:R-:W-:Y:S01]  /*11ba0*/  IMAD R44, R92.reuse, R88, RZ ;  /* 0x000000585c2c7224 */ /* 0x040fe200078e02ff */
[----:B------:R-:W-:-:S02]  /*11bb0*/  ISETP.LT.AND P4, PT, R92, R93, !P0 ;  /* 0x0000005d5c00720c */ /* 0x000fc40004781270 */
[----:B------:R-:W4:Y:S01]  /*11bc0*/  LDL.LU R92, [R1+0x2e8] ;  /* 0x0002e800015c7983 */ /* 0x000f220000300800 */
[-C--:B------:R-:W-:Y:S02]  /*11bd0*/  LEA.HI.X.SX32 R43, R43, R63.reuse, 0x2, P5 ;  /* 0x0000003f2b2b7211 */ /* 0x080fe400028f16ff */
[C---:B-1----:R-:W-:Y:S01]  /*11be0*/  LEA R8, P6, R44.reuse, R62, 0x2 ;  /* 0x0000003e2c087211 */ /* 0x042fe200078c10ff */
[----:B------:R-:W-:Y:S03]  /*11bf0*/  @P2 STG.E desc[UR16][R40.64], R4 ;  /* 0x0000000428002986 */ /* 0x000fe6000c101910 */
[----:B------:R-:W-:Y:S01]  /*11c00*/  LEA.HI.X.SX32 R9, R44, R63, 0x2, P6 ;  /* 0x0000003f2c097211 */ /* 0x000fe200030f16ff */
[----:B------:R1:W-:Y:S04]  /*11c10*/  @P1 STG.E desc[UR16][R42.64], R24 ;  /* 0x000000182a001986 */ /* 0x0003e8000c101910 */
[----:B------:R1:W-:Y:S01]  /*11c20*/  @P4 STG.E desc[UR16][R8.64], R5 ;  /* 0x0000000508004986 */ /* 0x0003e2000c101910 */
[C---:B--2---:R-:W-:Y:S01]  /*11c30*/  IMAD R0, R91.reuse, R88, RZ ;  /* 0x000000585b007224 */ /* 0x044fe200078e02ff */
[----:B------:R-:W-:-:S02]  /*11c40*/  ISETP.LT.AND P2, PT, R91, R93, !P0 ;  /* 0x0000005d5b00720c */ /* 0x000fc40004741270 */
[----:B------:R-:W2:Y:S02]  /*11c50*/  LDL.LU R91, [R1+0x3e0] ;  /* 0x0003e000015b7983 */ /* 0x000ea40000300800 */
[----:B------:R-:W-:Y:S01]  /*11c60*/  LEA R10, P5, R0, R62, 0x2 ;  /* 0x0000003e000a7211 */ /* 0x000fe200078a10ff */
[----:B---3--:R-:W-:-:S03]  /*11c70*/  IMAD R29, R89, R88, RZ ;  /* 0x00000058591d7224 */ /* 0x008fc600078e02ff */
[----:B------:R-:W-:Y:S01]  /*11c80*/  LEA.HI.X.SX32 R11, R0, R63, 0x2, P5 ;  /* 0x0000003f000b7211 */ /* 0x000fe200028f16ff */
[----:B------:R-:W-:Y:S01]  /*11c90*/  IMAD R0, R96, R88, RZ ;  /* 0x0000005860007224 */ /* 0x000fe200078e02ff */
[----:B------:R-:W-:Y:S02]  /*11ca0*/  ISETP.LT.AND P1, PT, R89, R93, !P0 ;  /* 0x0000005d5900720c */ /* 0x000fe40004721270 */
[----:B------:R-:W3:Y:S01]  /*11cb0*/  LDL.LU R89, [R1+0x3dc] ;  /* 0x0003dc0001597983 */ /* 0x000ee20000300800 */
[CC--:B------:R-:W-:Y:S02]  /*11cc0*/  LEA R28, P4, R29.reuse, R62.reuse, 0x2 ;  /* 0x0000003e1d1c7211 */ /* 0x0c0fe400078810ff */
[C---:B------:R-:W-:Y:S01]  /*11cd0*/  LEA R30, P6, R0.reuse, R62, 0x2 ;  /* 0x0000003e001e7211 */ /* 0x040fe200078c10ff */
[----:B------:R1:W-:Y:S01]  /*11ce0*/  @P2 STG.E desc[UR16][R10.64], R25 ;  /* 0x000000190a002986 */ /* 0x0003e2000c101910 */
[-C--:B------:R-:W-:Y:S02]  /*11cf0*/  LEA.HI.X.SX32 R29, R29, R63.reuse, 0x2, P4 ;  /* 0x0000003f1d1d7211 */ /* 0x080fe400020f16ff */
[----:B------:R-:W-:-:S02]  /*11d00*/  LEA.HI.X.SX32 R31, R0, R63, 0x2, P6 ;  /* 0x0000003f001f7211 */ /* 0x000fc400030f16ff */
[CC--:B----4-:R-:W-:Y:S01]  /*11d10*/  ISETP.LT.AND P2, PT, R95.reuse, R93.reuse, !P0 ;  /* 0x0000005d5f00720c */ /* 0x0d0fe20004741270 */
[-C--:B-1----:R-:W-:Y:S02]  /*11d20*/  IMAD R24, R95, R88.reuse, RZ ;  /* 0x000000585f187224 */ /* 0x082fe400078e02ff */
[----:B------:R-:W4:Y:S01]  /*11d30*/  LDL.LU R95, [R1+0x3d8] ;  /* 0x0003d800015f7983 */ /* 0x000f220000300800 */
[CC--:B------:R-:W-:Y:S01]  /*11d40*/  ISETP.LT.AND P4, PT, R90.reuse, R93.reuse, !P0 ;  /* 0x0000005d5a00720c */ /* 0x0c0fe20004781270 */
[----:B------:R-:W-:Y:S02]  /*11d50*/  IMAD R0, R90, R88, RZ ;  /* 0x000000585a007224 */ /* 0x000fe400078e02ff */
[----:B------:R-:W4:Y:S01]  /*11d60*/  LDL.LU R90, [R1+0x3d4] ;  /* 0x0003d400015a7983 */ /* 0x000f220000300800 */
[----:B------:R-:W-:-:S03]  /*11d70*/  ISETP.LT.AND P5, PT, R96, R93, !P0 ;  /* 0x0000005d6000720c */ /* 0x000fc600047a1270 */
[----:B------:R1:W-:Y:S01]  /*11d80*/  @P1 STG.E desc[UR16][R28.64], R6 ;  /* 0x000000061c001986 */ /* 0x0003e2000c101910 */
[-C--:B------:R-:W-:Y:S02]  /*11d90*/  LEA R4, P1, R24, R62.reuse, 0x2 ;  /* 0x0000003e18047211 */ /* 0x080fe400078210ff */
[----:B------:R-:W-:Y:S02]  /*11da0*/  LEA R8, P6, R0, R62, 0x2 ;  /* 0x0000003e00087211 */ /* 0x000fe400078c10ff */
[----:B------:R-:W-:Y:S01]  /*11db0*/  LEA.HI.X.SX32 R5, R24, R63, 0x2, P1 ;  /* 0x0000003f18057211 */ /* 0x000fe200008f16ff */
[----:B------:R-:W-:-:S04]  /*11dc0*/  IMAD R11, R92, R88, RZ ;  /* 0x000000585c0b7224 */ /* 0x000fc800078e02ff */
[----:B------:R-:W-:Y:S01]  /*11dd0*/  @P5 STG.E desc[UR16][R30.64], R26 ;  /* 0x0000001a1e005986 */ /* 0x000fe2000c101910 */
[----:B------:R-:W-:Y:S02]  /*11de0*/  ISETP.LT.AND P5, PT, R92, R93, !P0 ;  /* 0x0000005d5c00720c */ /* 0x000fe400047a1270 */
[----:B------:R-:W-:Y:S01]  /*11df0*/  LEA.HI.X.SX32 R9, R0, R63, 0x2, P6 ;  /* 0x0000003f00097211 */ /* 0x000fe200030f16ff */
[----:B------:R-:W-:Y:S01]  /*11e00*/  IMAD R25, R88, 0x4, R11 ;  /* 0x0000000458197824 */ /* 0x000fe200078e020b */
[----:B------:R-:W-:Y:S01]  /*11e10*/  ISETP.LT.AND P1, PT, R94, R93, !P0 ;  /* 0x0000005d5e00720c */ /* 0x000fe20004721270 */
[----:B------:R-:W-:Y:S01]  /*11e20*/  @P2 STG.E desc[UR16][R4.64], R7 ;  /* 0x0000000704002986 */ /* 0x000fe2000c101910 */
[----:B------:R-:W-:-:S03]  /*11e30*/  LEA R10, P2, R11, R62, 0x2 ;  /* 0x0000003e0b0a7211 */ /* 0x000fc600078410ff */
[----:B------:R-:W4:Y:S01]  /*11e40*/  LDL.LU R94, [R1+0x3d0] ;  /* 0x0003d000015e7983 */ /* 0x000f220000300800 */
[----:B------:R-:W-:-:S03]  /*11e50*/  LEA R24, P6, R25, R62, 0x2 ;  /* 0x0000003e19187211 */ /* 0x000fc600078c10ff */
[----:B------:R-:W4:Y:S01]  /*11e60*/  LDL.LU R92, [R1+0x3cc] ;  /* 0x0003cc00015c7983 */ /* 0x000f220000300800 */
[----:B------:R-:W-:-:S03]  /*11e70*/  LEA.HI.X.SX32 R11, R11, R63, 0x2, P2 ;  /* 0x0000003f0b0b7211 */ /* 0x000fc600010f16ff */
[----:B------:R-:W-:Y:S01]  /*11e80*/  @P4 STG.E desc[UR16][R8.64], R27 ;  /* 0x0000001b08004986 */ /* 0x000fe2000c101910 */
[----:B-1----:R-:W-:Y:S01]  /*11e90*/  IMAD R29, R88, 0x4, R25 ;  /* 0x00000004581d7824 */ /* 0x002fe200078e0219 */
[----:B------:R-:W-:Y:S02]  /*11ea0*/  LEA.HI.X.SX32 R25, R25, R63, 0x2, P6 ;  /* 0x0000003f19197211 */ /* 0x000fe400030f16ff */
[----:B------:R-:W-:Y:S04]  /*11eb0*/  @P5 STG.E desc[UR16][R10.64], R20 ;  /* 0x000000140a005986 */ /* 0x000fe8000c101910 */
[----:B------:R1:W-:Y:S01]  /*11ec0*/  @P3 STG.E desc[UR16][R24.64], R16 ;  /* 0x0000001018003986 */ /* 0x0003e2000c101910 */
[----:B--2---:R-:W-:-:S03]  /*11ed0*/  ISETP.LT.AND P4, PT, R91, R93, !P0 ;  /* 0x0000005d5b00720c */ /* 0x004fc60004781270 */
[----:B------:R-:W2:Y:S01]  /*11ee0*/  LDL.LU R91, [R1+0x3c8] ;  /* 0x0003c800015b7983 */ /* 0x000ea20000300800 */
[----:B---3--:R-:W-:-:S03]  /*11ef0*/  ISETP.LT.AND P2, PT, R89, R93, !P0 ;  /* 0x0000005d5900720c */ /* 0x008fc60004741270 */
[----:B------:R-:W3:Y:S01]  /*11f00*/  LDL.LU R89, [R1+0x3c4] ;  /* 0x0003c40001597983 */ /* 0x000ee20000300800 */
[----:B----4-:R-:W-:-:S03]  /*11f10*/  ISETP.LT.AND P3, PT, R90, R93, !P0 ;  /* 0x0000005d5a00720c */ /* 0x010fc60004761270 */
[----:B------:R-:W4:Y:S04]  /*11f20*/  LDL.LU R90, [R1+0x3c0] ;  /* 0x0003c000015a7983 */ /* 0x000f280000300800 */
[----:B-1----:R-:W4:Y:S04]  /*11f30*/  LDL.LU R16, [R1+0x3bc] ;  /* 0x0003bc0001107983 */ /* 0x002f280000300800 */
[----:B------:R-:W4:Y:S04]  /*11f40*/  LDL.LU R20, [R1+0x3b8] ;  /* 0x0003b80001147983 */ /* 0x000f280000300800 */
[----:B------:R-:W4:Y:S01]  /*11f50*/  LDL.LU R0, [R1+0x3b4] ;  /* 0x0003b40001007983 */ /* 0x000f220000300800 */
[----:B------:R-:W-:Y:S01]  /*11f60*/  LEA R4, P5, R29, R62, 0x2 ;  /* 0x0000003e1d047211 */ /* 0x000fe200078a10ff */
[----:B------:R-:W-:-:S03]  /*11f70*/  IMAD R7, R88, 0x4, R29 ;  /* 0x0000000458077824 */ /* 0x000fc600078e021d */
[----:B------:R-:W-:Y:S01]  /*11f80*/  LEA.HI.X.SX32 R5, R29, R63, 0x2, P5 ;  /* 0x0000003f1d057211 */ /* 0x000fe200028f16ff */
[----:B------:R-:W-:Y:S01]  /*11f90*/  IMAD R9, R88, 0x4, R7 ;  /* 0x0000000458097824 */ /* 0x000fe200078e0207 */
[----:B------:R-:W-:-:S03]  /*11fa0*/  LEA R6, P6, R7, R62, 0x2 ;  /* 0x0000003e07067211 */ /* 0x000fc600078c10ff */
[----:B------:R1:W-:Y:S01]  /*11fb0*/  @P1 STG.E desc[UR16][R4.64], R21 ;  /* 0x0000001504001986 */ /* 0x0003e2000c101910 */
[C---:B------:R-:W-:Y:S01]  /*11fc0*/  IMAD R11, R88.reuse, 0x4, R9 ;  /* 0x00000004580b7824 */ /* 0x040fe200078e0209 */
[-C--:B------:R-:W-:Y:S02]  /*11fd0*/  LEA R8, P1, R9, R62.reuse, 0x2 ;  /* 0x0000003e09087211 */ /* 0x080fe400078210ff */
[-C--:B------:R-:W-:Y:S01]  /*11fe0*/  LEA.HI.X.SX32 R7, R7, R63.reuse, 0x2, P6 ;  /* 0x0000003f07077211 */ /* 0x080fe200030f16ff */
[C---:B------:R-:W-:Y:S01]  /*11ff0*/  IMAD R25, R88.reuse, 0x4, R11 ;  /* 0x0000000458197824 */ /* 0x040fe200078e020b */
[----:B------:R-:W-:Y:S02]  /*12000*/  LEA.HI.X.SX32 R9, R9, R63, 0x2, P1 ;  /* 0x0000003f09097211 */ /* 0x000fe400008f16ff */
[----:B------:R-:W-:Y:S01]  /*12010*/  ISETP.LT.AND P5, PT, R95, R93, !P0 ;  /* 0x0000005d5f00720c */ /* 0x000fe200047a1270 */
[----:B------:R1:W-:Y:S01]  /*12020*/  @P4 STG.E desc[UR16][R6.64], R17 ;  /* 0x0000001106004986 */ /* 0x0003e2000c101910 */
[----:B------:R-:W-:Y:S01]  /*12030*/  LEA R10, P6, R11, R62, 0x2 ;  /* 0x0000003e0b0a7211 */ /* 0x000fe200078c10ff */
[----:B-1----:R-:W-:-:S02]  /*12040*/  IMAD R21, R88, 0x4, R25 ;  /* 0x0000000458157824 */ /* 0x002fc400078e0219 */
[----:B------:R1:W-:Y:S01]  /*12050*/  @P2 STG.E desc[UR16][R8.64], R22 ;  /* 0x0000001608002986 */ /* 0x0003e2000c101910 */
[-C--:B------:R-:W-:Y:S02]  /*12060*/  LEA R4, P2, R25, R62.reuse, 0x2 ;  /* 0x0000003e19047211 */ /* 0x080fe400078410ff */
[-C--:B------:R-:W-:Y:S02]  /*12070*/  LEA.HI.X.SX32 R11, R11, R63.reuse, 0x2, P6 ;  /* 0x0000003f0b0b7211 */ /* 0x080fe400030f16ff */
[----:B------:R-:W-:Y:S02]  /*12080*/  LEA.HI.X.SX32 R5, R25, R63, 0x2, P2 ;  /* 0x0000003f19057211 */ /* 0x000fe400010f16ff */
[C---:B------:R-:W-:Y:S01]  /*12090*/  LEA R6, P6, R21.reuse, R62, 0x2 ;  /* 0x0000003e15067211 */ /* 0x040fe200078c10ff */
[----:B------:R-:W-:Y:S01]  /*120a0*/  IMAD R17, R88, 0x4, R21 ;  /* 0x0000000458117824 */ /* 0x000fe200078e0215 */
[-C--:B------:R-:W-:Y:S02]  /*120b0*/  ISETP.LT.AND P4, PT, R94, R93.reuse, !P0 ;  /* 0x0000005d5e00720c */ /* 0x080fe40004781270 */
[----:B------:R-:W-:Y:S01]  /*120c0*/  ISETP.LT.AND P1, PT, R92, R93, !P0 ;  /* 0x0000005d5c00720c */ /* 0x000fe20004721270 */
[----:B------:R1:W-:Y:S01]  /*120d0*/  @P5 STG.E desc[UR16][R10.64], R18 ;  /* 0x000000120a005986 */ /* 0x0003e2000c101910 */
[----:B------:R-:W-:Y:S01]  /*120e0*/  LEA.HI.X.SX32 R7, R21, R63, 0x2, P6 ;  /* 0x0000003f15077211 */ /* 0x000fe200030f16ff */
[----:B------:R-:W-:-:S02]  /*120f0*/  IMAD R21, R88, 0x4, R17 ;  /* 0x0000000458157824 */ /* 0x000fc400078e0211 */
[----:B------:R1:W-:Y:S02]  /*12100*/  @P3 STG.E desc[UR16][R4.64], R23 ;  /* 0x0000001704003986 */ /* 0x0003e4000c101910 */
[----:B-1----:R-:W-:-:S04]  /*12110*/  LEA R8, P3, R17, R62, 0x2 ;  /* 0x0000003e11087211 */ /* 0x002fc800078610ff */
[-C--:B------:R-:W-:Y:S01]  /*12120*/  LEA.HI.X.SX32 R9, R17, R63.reuse, 0x2, P3 ;  /* 0x0000003f11097211 */ /* 0x080fe200018f16ff */
[----:B------:R-:W-:Y:S01]  /*12130*/  IMAD R17, R88, 0x4, R21 ;  /* 0x0000000458117824 */ /* 0x000fe200078e0215 */
[CC--:B------:R-:W-:Y:S01]  /*12140*/  LEA R10, P6, R21.reuse, R62.reuse, 0x2 ;  /* 0x0000003e150a7211 */ /* 0x0c0fe200078c10ff */
[----:B------:R1:W-:Y:S03]  /*12150*/  @P4 STG.E desc[UR16][R6.64], R19 ;  /* 0x0000001306004986 */ /* 0x0003e6000c101910 */
[----:B------:R-:W-:Y:S01]  /*12160*/  LEA.HI.X.SX32 R11, R21, R63, 0x2, P6 ;  /* 0x0000003f150b7211 */ /* 0x000fe200030f16ff */
[----:B------:R1:W-:Y:S01]  /*12170*/  @P1 STG.E desc[UR16][R8.64], R36 ;  /* 0x0000002408001986 */ /* 0x0003e2000c101910 */
[----:B------:R-:W-:-:S04]  /*12180*/  LEA R4, P1, R17, R62, 0x2 ;  /* 0x0000003e11047211 */ /* 0x000fc800078210ff */
[----:B------:R-:W-:Y:S02]  /*12190*/  LEA.HI.X.SX32 R5, R17, R63, 0x2, P1 ;  /* 0x0000003f11057211 */ /* 0x000fe400008f16ff */
[-C--:B--2---:R-:W-:Y:S02]  /*121a0*/  ISETP.LT.AND P5, PT, R91, R93.reuse, !P0 ;  /* 0x0000005d5b00720c */ /* 0x084fe400047a1270 */
[-C--:B---3--:R-:W-:Y:S02]  /*121b0*/  ISETP.LT.AND P2, PT, R89, R93.reuse, !P0 ;  /* 0x0000005d5900720c */ /* 0x088fe40004741270 */
[----:B------:R-:W2:Y:S04]  /*121c0*/  LDL.LU R89, [R1+0x3b0] ;  /* 0x0003b00001597983 */ /* 0x000ea80000300800 */
[----:B------:R-:W3:Y:S04]  /*121d0*/  LDL.LU R22, [R1+0x3ac] ;  /* 0x0003ac0001167983 */ /* 0x000ee80000300800 */
[----:B------:R-:W2:Y:S04]  /*121e0*/  LDL.LU R23, [R1+0x3a8] ;  /* 0x0003a80001177983 */ /* 0x000ea80000300800 */
[----:B------:R1:W-:Y:S01]  /*121f0*/  @P5 STG.E desc[UR16][R10.64], R32 ;  /* 0x000000200a005986 */ /* 0x0003e2000c101910 */
[----:B----4-:R-:W-:-:S03]  /*12200*/  ISETP.LT.AND P4, PT, R16, R93, !P0 ;  /* 0x0000005d1000720c */ /* 0x010fc60004781270 */
[----:B------:R-:W4:Y:S01]  /*12210*/  LDL.LU R16, [R1+0x3a4] ;  /* 0x0003a40001107983 */ /* 0x000f220000300800 */
[----:B------:R-:W-:-:S03]  /*12220*/  ISETP.LT.AND P5, PT, R20, R93, !P0 ;  /* 0x0000005d1400720c */ /* 0x000fc600047a1270 */
[----:B------:R-:W2:Y:S01]  /*12230*/  LDL.LU R20, [R1+0x3a0] ;  /* 0x0003a00001147983 */ /* 0x000ea20000300800 */
[----:B------:R-:W-:-:S03]  /*12240*/  ISETP.LT.AND P1, PT, R0, R93, !P0 ;  /* 0x0000005d0000720c */ /* 0x000fc60004721270 */
[----:B------:R-:W2:Y:S04]  /*12250*/  LDL.LU R18, [R1+0x39c] ;  /* 0x00039c0001127983 */ /* 0x000ea80000300800 */
[----:B------:R-:W2:Y:S01]  /*12260*/  LDL.LU R0, [R1+0x398] ;  /* 0x0003980001007983 */ /* 0x000ea20000300800 */
[----:B------:R-:W-:Y:S01]  /*12270*/  IMAD R21, R88, 0x4, R17 ;  /* 0x0000000458157824 */ /* 0x000fe200078e0211 */
[----:B------:R-:W-:-:S03]  /*12280*/  ISETP.LT.AND P3, PT, R90, R93, !P0 ;  /* 0x0000005d5a00720c */ /* 0x000fc60004761270 */
[C---:B------:R-:W-:Y:S01]  /*12290*/  IMAD R17, R88.reuse, 0x4, R21 ;  /* 0x0000000458117824 */ /* 0x040fe200078e0215 */
[-C--:B-1----:R-:W-:Y:S01]  /*122a0*/  LEA R6, P6, R21, R62.reuse, 0x2 ;  /* 0x0000003e15067211 */ /* 0x082fe200078c10ff */
[----:B------:R1:W-:Y:S02]  /*122b0*/  @P2 STG.E desc[UR16][R4.64], R37 ;  /* 0x0000002504002986 */ /* 0x0003e4000c101910 */
[C---:B------:R-:W-:Y:S01]  /*122c0*/  IMAD R19, R88.reuse, 0x4, R17 ;  /* 0x0000000458137824 */ /* 0x040fe200078e0211 */
[-C--:B------:R-:W-:Y:S02]  /*122d0*/  LEA R8, P2, R17, R62.reuse, 0x2 ;  /* 0x0000003e11087211 */ /* 0x080fe400078410ff */
[-C--:B------:R-:W-:Y:S02]  /*122e0*/  LEA.HI.X.SX32 R7, R21, R63.reuse, 0x2, P6 ;  /* 0x0000003f15077211 */ /* 0x080fe400030f16ff */
[----:B------:R-:W-:Y:S02]  /*122f0*/  LEA R10, P6, R19, R62, 0x2 ;  /* 0x0000003e130a7211 */ /* 0x000fe400078c10ff */
[-C--:B------:R-:W-:Y:S01]  /*12300*/  LEA.HI.X.SX32 R9, R17, R63.reuse, 0x2, P2 ;  /* 0x0000003f11097211 */ /* 0x080fe200010f16ff */
[----:B------:R-:W-:Y:S01]  /*12310*/  IMAD R17, R88, 0x4, R19 ;  /* 0x0000000458117824 */ /* 0x000fe200078e0213 */
[----:B------:R1:W-:Y:S01]  /*12320*/  @P3 STG.E desc[UR16][R6.64], R33 ;  /* 0x0000002106003986 */ /* 0x0003e2000c101910 */
[----:B------:R-:W-:-:S02]  /*12330*/  LEA.HI.X.SX32 R11, R19, R63, 0x2, P6 ;  /* 0x0000003f130b7211 */ /* 0x000fc400030f16ff */
[C---:B------:R-:W-:Y:S01]  /*12340*/  IMAD R19, R88.reuse, 0x4, R17 ;  /* 0x0000000458137824 */ /* 0x040fe200078e0211 */
[----:B------:R1:W-:Y:S02]  /*12350*/  @P4 STG.E desc[UR16][R8.64], R38 ;  /* 0x0000002608004986 */ /* 0x0003e4000c101910 */
[CC--:B-1----:R-:W-:Y:S02]  /*12360*/  LEA R4, P4, R17.reuse, R62.reuse, 0x2 ;  /* 0x0000003e11047211 */ /* 0x0c2fe400078810ff */
[----:B------:R1:W-:Y:S02]  /*12370*/  @P5 STG.E desc[UR16][R10.64], R34 ;  /* 0x000000220a005986 */ /* 0x0003e4000c101910 */
[----:B------:R-:W-:Y:S01]  /*12380*/  LEA.HI.X.SX32 R5, R17, R63, 0x2, P4 ;  /* 0x0000003f11057211 */ /* 0x000fe200020f16ff */
[----:B------:R-:W-:Y:S01]  /*12390*/  IMAD R17, R88, 0x4, R19 ;  /* 0x0000000458117824 */ /* 0x000fe200078e0213 */
[----:B------:R-:W-:-:S04]  /*123a0*/  LEA R6, P5, R19, R62, 0x2 ;  /* 0x0000003e13067211 */ /* 0x000fc800078a10ff */
[----:B------:R-:W-:Y:S01]  /*123b0*/  LEA.HI.X.SX32 R7, R19, R63, 0x2, P5 ;  /* 0x0000003f13077211 */ /* 0x000fe200028f16ff */
[----:B------:R-:W-:Y:S01]  /*123c0*/  IMAD R19, R88, 0x4, R17 ;  /* 0x0000000458137824 */ /* 0x000fe200078e0211 */
[----:B------:R1:W-:Y:S01]  /*123d0*/  @P1 STG.E desc[UR16][R4.64], R39 ;  /* 0x0000002704001986 */ /* 0x0003e2000c101910 */
[----:B------:R-:W-:-:S04]  /*123e0*/  LEA R8, P1, R17, R62, 0x2 ;  /* 0x0000003e11087211 */ /* 0x000fc800078210ff */
[----:B------:R-:W-:Y:S02]  /*123f0*/  LEA.HI.X.SX32 R9, R17, R63, 0x2, P1 ;  /* 0x0000003f11097211 */ /* 0x000fe400008f16ff */
[-C--:B---3--:R-:W-:Y:S02]  /*12400*/  ISETP.LT.AND P3, PT, R22, R93.reuse, !P0 ;  /* 0x0000005d1600720c */ /* 0x088fe40004761270 */
[----:B------:R-:W3:Y:S04]  /*12410*/  LDL.LU R22, [R1+0x394] ;  /* 0x0003940001167983 */ /* 0x000ee80000300800 */
[----:B------:R-:W3:Y:S04]  /*12420*/  LDL.LU R95, [R1+0x390] ;  /* 0x00039000015f7983 */ /* 0x000ee80000300800 */
[----:B------:R-:W3:Y:S04]  /*12430*/  LDL.LU R94, [R1+0x38c] ;  /* 0x00038c00015e7983 */ /* 0x000ee80000300800 */
[----:B------:R-:W3:Y:S01]  /*12440*/  LDL.LU R92, [R1+0x388] ;  /* 0x00038800015c7983 */ /* 0x000ee20000300800 */
[----:B----4-:R-:W-:-:S02]  /*12450*/  ISETP.LT.AND P4, PT, R16, R93, !P0 ;  /* 0x0000005d1000720c */ /* 0x010fc40004781270 */
[----:B------:R-:W-:-:S04]  /*12460*/  LEA R16, P5, R19, R62, 0x2 ;  /* 0x0000003e13107211 */ /* 0x000fc800078a10ff */
[----:B------:R-:W-:Y:S02]  /*12470*/  LEA.HI.X.SX32 R17, R19, R63, 0x2, P5 ;  /* 0x0000003f13117211 */ /* 0x000fe400028f16ff */
[-C--:B--2---:R-:W-:Y:S02]  /*12480*/  ISETP.LT.AND P5, PT, R0, R93.reuse, !P0 ;  /* 0x0000005d0000720c */ /* 0x084fe400047a1270 */
[----:B------:R-:W2:Y:S01]  /*12490*/  LDL.LU R0, [R1+0x384] ;  /* 0x0003840001007983 */ /* 0x000ea20000300800 */
[-C--:B------:R-:W-:Y:S02]  /*124a0*/  ISETP.LT.AND P2, PT, R89, R93.reuse, !P0 ;  /* 0x0000005d5900720c */ /* 0x080fe40004741270 */
[-C--:B------:R-:W-:Y:S01]  /*124b0*/  ISETP.LT.AND P6, PT, R23, R93.reuse, !P0 ;  /* 0x0000005d1700720c */ /* 0x080fe200047c1270 */
[----:B-1----:R-:W-:Y:S01]  /*124c0*/  IMAD R11, R88, 0x4, R19 ;  /* 0x00000004580b7824 */ /* 0x002fe200078e0213 */
[----:B------:R-:W-:Y:S01]  /*124d0*/  ISETP.LT.AND P1, PT, R18, R93, !P0 ;  /* 0x0000005d1200720c */ /* 0x000fe20004721270 */
[----:B------:R-:W4:Y:S02]  /*124e0*/  LDL.LU R91, [R1+0x380] ;  /* 0x00038000015b7983 */ /* 0x000f240000300800 */
[----:B------:R-:W-:-:S02]  /*124f0*/  IMAD R5, R88, 0x4, R11 ;  /* 0x0000000458057824 */ /* 0x000fc400078e020b */
[----:B------:R-:W4:Y:S04]  /*12500*/  LDL.LU R90, [R1+0x37c] ;  /* 0x00037c00015a7983 */ /* 0x000f280000300800 */
[----:B------:R-:W-:Y:S01]  /*12510*/  @P2 STG.E desc[UR16][R6.64], R35 ;  /* 0x0000002306002986 */ /* 0x000fe2000c101910 */
[----:B------:R-:W-:-:S03]  /*12520*/  IMAD R23, R88, 0x4, R5 ;  /* 0x0000000458177824 */ /* 0x000fc600078e0205 */
[----:B------:R-:W-:Y:S01]  /*12530*/  @P3 STG.E desc[UR16][R8.64], R12 ;  /* 0x0000000c08003986 */ /* 0x000fe2000c101910 */
[CC--:B------:R-:W-:Y:S01]  /*12540*/  LEA R18, P3, R11.reuse, R62.reuse, 0x2 ;  /* 0x0000003e0b127211 */ /* 0x0c0fe200078610ff */
[----:B------:R-:W-:Y:S01]  /*12550*/  IMAD R25, R88, 0x4, R23 ;  /* 0x0000000458197824 */ /* 0x000fe200078e0217 */
[----:B------:R-:W-:Y:S01]  /*12560*/  ISETP.LT.AND P2, PT, R20, R93, !P0 ;  /* 0x0000005d1400720c */ /* 0x000fe20004741270 */
[----:B------:R1:W-:Y:S01]  /*12570*/  @P6 STG.E desc[UR16][R16.64], R52 ;  /* 0x0000003410006986 */ /* 0x0003e2000c101910 */
[-C--:B------:R-:W-:Y:S02]  /*12580*/  LEA.HI.X.SX32 R19, R11, R63.reuse, 0x2, P3 ;  /* 0x0000003f0b137211 */ /* 0x080fe400018f16ff */
[CC--:B------:R-:W-:Y:S01]  /*12590*/  LEA R20, P6, R5.reuse, R62.reuse, 0x2 ;  /* 0x0000003e05147211 */ /* 0x0c0fe200078c10ff */
[----:B------:R-:W4:Y:S03]  /*125a0*/  LDL.LU R89, [R1+0x374] ;  /* 0x0003740001597983 */ /* 0x000f260000300800 */
[----:B------:R-:W-:Y:S01]  /*125b0*/  LEA.HI.X.SX32 R21, R5, R63, 0x2, P6 ;  /* 0x0000003f05157211 */ /* 0x000fe200030f16ff */
[----:B------:R-:W-:Y:S01]  /*125c0*/  @P4 STG.E desc[UR16][R18.64], R13 ;  /* 0x0000000d12004986 */ /* 0x000fe2000c101910 */
[----:B-1----:R-:W-:-:S03]  /*125d0*/  LEA R16, P6, R25, R62, 0x2 ;  /* 0x0000003e19107211 */ /* 0x002fc600078c10ff */
[----:B------:R-:W-:Y:S01]  /*125e0*/  @P2 STG.E desc[UR16][R20.64], R53 ;  /* 0x0000003514002986 */ /* 0x000fe2000c101910 */
[----:B------:R-:W-:-:S03]  /*125f0*/  LEA.HI.X.SX32 R17, R25, R63, 0x2, P6 ;  /* 0x0000003f19117211 */ /* 0x000fc600030f16ff */
[----:B------:R-:W1:Y:S04]  /*12600*/  LDS.128 R4, [R2+UR7+0x1000] ;  /* 0x0010000702047984 */ /* 0x000e680008000c00 */
[----:B------:R-:W1:Y:S01]  /*12610*/  LDS.128 R8, [R3+UR7+0x1000] ;  /* 0x0010000703087984 */ /* 0x000e620008000c00 */
[----:B---3--:R-:W-:Y:S02]  /*12620*/  ISETP.LT.AND P3, PT, R22, R93, !P0 ;  /* 0x0000005d1600720c */ /* 0x008fe40004761270 */
[----:B------:R-:W-:-:S04]  /*12630*/  LEA R22, P4, R23, R62, 0x2 ;  /* 0x0000003e17167211 */ /* 0x000fc800078810ff */
[----:B------:R-:W-:-:S05]  /*12640*/  LEA.HI.X.SX32 R23, R23, R63, 0x2, P4 ;  /* 0x0000003f17177211 */ /* 0x000fca00020f16ff */
[----:B------:R3:W-:Y:S04]  /*12650*/  @P1 STG.E desc[UR16][R22.64], R14 ;  /* 0x0000000e16001986 */ /* 0x0007e8000c101910 */
[----:B------:R1:W-:Y:S04]  /*12660*/  @P5 STG.E desc[UR16][R16.64], R54 ;  /* 0x0000003610005986 */ /* 0x0003e8000c101910 */
[----:B---3--:R-:W3:Y:S01]  /*12670*/  LDL.LU R22, [R1+0x370] ;  /* 0x0003700001167983 */ /* 0x008ee20000300800 */
[----:B--2---:R-:W-:-:S03]  /*12680*/  ISETP.LT.AND P5, PT, R0, R93, !P0 ;  /* 0x0000005d0000720c */ /* 0x004fc600047a1270 */
[----:B------:R-:W2:Y:S01]  /*12690*/  LDL.LU R0, [R1+0x36c] ;  /* 0x00036c0001007983 */ /* 0x000ea20000300800 */
[----:B------:R-:W-:-:S04]  /*126a0*/  IMAD R27, R88, 0x4, R25 ;  /* 0x00000004581b7824 */ /* 0x000fc800078e0219 */
[----:B------:R-:W-:Y:S01]  /*126b0*/  IMAD R19, R88, 0x4, R27 ;  /* 0x0000000458137824 */ /* 0x000fe200078e021b */
[----:B------:R-:W-:-:S03]  /*126c0*/  LEA R12, P1, R27, R62, 0x2 ;  /* 0x0000003e1b0c7211 */ /* 0x000fc600078210ff */
[C---:B------:R-:W-:Y:S01]  /*126d0*/  IMAD R21, R88.reuse, 0x4, R19 ;  /* 0x0000000458157824 */ /* 0x040fe200078e0213 */
[----:B------:R-:W-:Y:S02]  /*126e0*/  LEA.HI.X.SX32 R13, R27, R63, 0x2, P1 ;  /* 0x0000003f1b0d7211 */ /* 0x000fe400008f16ff */
[-C--:B------:R-:W-:Y:S01]  /*126f0*/  ISETP.LT.AND P4, PT, R95, R93.reuse, !P0 ;  /* 0x0000005d5f00720c */ /* 0x080fe20004781270 */
[----:B------:R-:W-:Y:S01]  /*12700*/  IMAD R23, R88, 0x4, R21 ;  /* 0x0000000458177824 */ /* 0x000fe200078e0215 */
[-C--:B------:R-:W-:Y:S01]  /*12710*/  ISETP.LT.AND P2, PT, R94, R93.reuse, !P0 ;  /* 0x0000005d5e00720c */ /* 0x080fe20004741270 */
[----:B------:R4:W-:Y:S01]  /*12720*/  @P3 STG.E desc[UR16][R12.64], R15 ;  /* 0x0000000f0c003986 */ /* 0x0009e2000c101910 */
[-C--:B------:R-:W-:Y:S02]  /*12730*/  LEA R2, P6, R19, R62.reuse, 0x2 ;  /* 0x0000003e13027211 */ /* 0x080fe400078c10ff */
[----:B------:R-:W-:Y:S01]  /*12740*/  ISETP.LT.AND P1, PT, R92, R93, !P0 ;  /* 0x0000005d5c00720c */ /* 0x000fe20004721270 */
[----:B------:R-:W-:Y:S01]  /*12750*/  IMAD R25, R88, 0x4, R23 ;  /* 0x0000000458197824 */ /* 0x000fe200078e0217 */
[----:B------:R-:W-:-:S02]  /*12760*/  LEA R18, P3, R21, R62, 0x2 ;  /* 0x0000003e15127211 */ /* 0x000fc400078610ff */
[-C--:B------:R-:W-:Y:S02]  /*12770*/  LEA.HI.X.SX32 R3, R19, R63.reuse, 0x2, P6 ;  /* 0x0000003f13037211 */ /* 0x080fe400030f16ff */
[----:B-1----:R-:W-:Y:S02]  /*12780*/  LEA R16, P6, R23, R62, 0x2 ;  /* 0x0000003e17107211 */ /* 0x002fe400078c10ff */
[-C--:B------:R-:W-:Y:S01]  /*12790*/  LEA.HI.X.SX32 R19, R21, R63.reuse, 0x2, P3 ;  /* 0x0000003f15137211 */ /* 0x080fe200018f16ff */
[C---:B------:R-:W-:Y:S01]  /*127a0*/  IMAD R21, R88.reuse, 0x4, R25 ;  /* 0x0000000458157824 */ /* 0x040fe200078e0219 */
[----:B------:R-:W-:Y:S01]  /*127b0*/  LEA.HI.X.SX32 R17, R23, R63, 0x2, P6 ;  /* 0x0000003f17117211 */ /* 0x000fe200030f16ff */
[----:B------:R1:W-:Y:S02]  /*127c0*/  @P4 STG.E desc[UR16][R2.64], R55 ;  /* 0x0000003702004986 */ /* 0x0003e4000c101910 */
[C---:B----4-:R-:W-:Y:S02]  /*127d0*/  IMAD R15, R88.reuse, 0x4, R21 ;  /* 0x00000004580f7824 */ /* 0x050fe400078e0215 */
[----:B------:R4:W-:Y:S02]  /*127e0*/  @P2 STG.E desc[UR16][R18.64], R4 ;  /* 0x0000000412002986 */ /* 0x0009e4000c101910 */
[----:B------:R-:W-:-:S02]  /*127f0*/  IMAD R23, R88, 0x4, R15 ;  /* 0x0000000458177824 */ /* 0x000fc400078e020f */
[----:B------:R2:W-:Y:S01]  /*12800*/  @P1 STG.E desc[UR16][R16.64], R8 ;  /* 0x0000000810001986 */ /* 0x0005e2000c101910 */
[-C--:B------:R-:W-:Y:S02]  /*12810*/  LEA R12, P1, R21, R62.reuse, 0x2 ;  /* 0x0000003e150c7211 */ /* 0x080fe400078210ff */
[-C--:B-1----:R-:W-:Y:S02]  /*12820*/  LEA R2, P6, R25, R62.reuse, 0x2 ;  /* 0x0000003e19027211 */ /* 0x082fe400078c10ff */
[----:B------:R-:W-:Y:S02]  /*12830*/  LEA.HI.X.SX32 R13, R21, R63, 0x2, P1 ;  /* 0x0000003f150d7211 */ /* 0x000fe400008f16ff */
[----:B----4-:R-:W-:Y:S02]  /*12840*/  LEA R18, P1, R23, R62, 0x2 ;  /* 0x0000003e17127211 */ /* 0x010fe400078210ff */
[-C--:B------:R-:W-:Y:S02]  /*12850*/  ISETP.LT.AND P4, PT, R91, R93.reuse, !P0 ;  /* 0x0000005d5b00720c */ /* 0x080fe40004781270 */
[----:B------:R-:W-:-:S02]  /*12860*/  ISETP.LT.AND P3, PT, R90, R93, !P0 ;  /* 0x0000005d5a00720c */ /* 0x000fc40004761270 */
[----:B------:R-:W-:Y:S01]  /*12870*/  LEA.HI.X.SX32 R3, R25, R63, 0x2, P6 ;  /* 0x0000003f19037211 */ /* 0x000fe200030f16ff */
[C---:B------:R-:W-:Y:S01]  /*12880*/  IMAD R25, R88.reuse, 0x4, R23 ;  /* 0x0000000458197824 */ /* 0x040fe200078e0217 */
[----:B------:R-:W-:Y:S02]  /*12890*/  ISETP.LT.AND P2, PT, R89, R93, !P0 ;  /* 0x0000005d5900720c */ /* 0x000fe40004741270 */
[-C--:B------:R-:W-:Y:S02]  /*128a0*/  LEA R14, P6, R15, R62.reuse, 0x2 ;  /* 0x0000003e0f0e7211 */ /* 0x080fe400078c10ff */
[-C--:B------:R-:W-:Y:S02]  /*128b0*/  LEA.HI.X.SX32 R19, R23, R63.reuse, 0x2, P1 ;  /* 0x0000003f17137211 */ /* 0x080fe400008f16ff */
[-C--:B------:R-:W-:Y:S02]  /*128c0*/  LEA.HI.X.SX32 R15, R15, R63.reuse, 0x2, P6 ;  /* 0x0000003f0f0f7211 */ /* 0x080fe400030f16ff */
[C---:B------:R-:W-:Y:S01]  /*128d0*/  LEA R20, P6, R25.reuse, R62, 0x2 ;  /* 0x0000003e19147211 */ /* 0x040fe200078c10ff */
[----:B------:R-:W-:Y:S01]  /*128e0*/  IMAD R88, R88, 0x4, R25 ;  /* 0x0000000458587824 */ /* 0x000fe200078e0219 */
[----:B------:R1:W-:Y:S02]  /*128f0*/  @P5 STG.E desc[UR16][R2.64], R5 ;  /* 0x0000000502005986 */ /* 0x0003e4000c101910 */
[----:B------:R-:W-:-:S02]  /*12900*/  LEA.HI.X.SX32 R21, R25, R63, 0x2, P6 ;  /* 0x0000003f19157211 */ /* 0x000fc400030f16ff */
[----:B------:R1:W-:Y:S01]  /*12910*/  @P4 STG.E desc[UR16][R12.64], R9 ;  /* 0x000000090c004986 */ /* 0x0003e2000c101910 */
[----:B------:R-:W-:-:S03]  /*12920*/  LEA R62, P6, R88, R62, 0x2 ;  /* 0x0000003e583e7211 */ /* 0x000fc600078c10ff */
[----:B------:R1:W-:Y:S04]  /*12930*/  @P3 STG.E desc[UR16][R14.64], R6 ;  /* 0x000000060e003986 */ /* 0x0003e8000c101910 */
[----:B------:R1:W-:Y:S01]  /*12940*/  @P2 STG.E desc[UR16][R18.64], R10 ;  /* 0x0000000a12002986 */ /* 0x0003e2000c101910 */
[----:B------:R-:W-:Y:S02]  /*12950*/  LEA.HI.X.SX32 R63, R88, R63, 0x2, P6 ;  /* 0x0000003f583f7211 */ /* 0x000fe400030f16ff */
[-C--:B---3--:R-:W-:Y:S02]  /*12960*/  ISETP.LT.AND P1, PT, R22, R93.reuse, !P0 ;  /* 0x0000005d1600720c */ /* 0x088fe40004721270 */
[----:B--2---:R-:W-:-:S11]  /*12970*/  ISETP.LT.AND P0, PT, R0, R93, !P0 ;  /* 0x0000005d0000720c */ /* 0x004fd60004701270 */
[----:B------:R1:W-:Y:S02]  /*12980*/  @P1 STG.E desc[UR16][R20.64], R7 ;  /* 0x0000000714001986 */ /* 0x0003e4000c101910 */
[----:B------:R-:W-:Y:S05]  /*12990*/  @!P0 EXIT ;  /* 0x000000000000894d */ /* 0x000fea0003800000 */
[----:B------:R-:W-:Y:S01]  /*129a0*/  STG.E desc[UR16][R62.64], R11 ;  /* 0x0000000b3e007986 */ /* 0x000fe2000c101910 */
[----:B------:R-:W-:Y:S05]  /*129b0*/  EXIT ;  /* 0x000000000000794d */ /* 0x000fea0003800000 */
.L_x_2:
[----:B------:R-:W-:-:S00]  /*129c0*/  BRA `(.L_x_2) ;  /* 0xfffffffc00fc7947 */ /* 0x000fc0000383ffff */
[----:B------:R-:W-:-:S00]  /*129d0*/  NOP ;  /* 0x0000000000007918 */ /* 0x000fc00000000000 */
        /* <DEDUP_REMOVED lines=10> */
.L_x_3:


//--------------------- .nv.shared.matmul_kernel  --------------------------
	.section	.nv.shared.matmul_kernel,"aw",@nobits
	.sectionflags	@""
	.align	16
	.zero		1024


//--------------------- .nv.shared.reserved.0     --------------------------
	.section	.nv.shared.reserved.0,"aw",@nobits
	.weak		__nv_reservedSMEM_offset_0_alias
	.size		__nv_reservedSMEM_offset_0_alias, 0, 0
	.other		__nv_reservedSMEM_offset_0_alias,@"STO_CUDA_RESERVED_SHARED STV_DEFAULT"
__nv_reservedSMEM_offset_0_alias:
	.zero		0


//--------------------- .nv.constant0.matmul_kernel --------------------------
	.section	.nv.constant0.matmul_kernel,"a",@progbits
	.sectionflags	@""
	.align	4
.nv.constant0.matmul_kernel:
	.zero		608


//--------------------- SYMBOLS --------------------------

	.type		.nv.reservedSmem.offset0,@object
	.size		.nv.reservedSmem.offset0,0x4
